// Copyright (c) 2024, Jay Shah, Ganesh Bikshandi, Ying Zhang, Vijay Thakkar, Pradeep Ramani, Tri Dao.
// Splitting the different template instantiations to different files to speed up compilation.
// This file is auto-generated. See "generate_kernels.py"

#include "flash_bwd_launch_template.h"

#ifndef FLASHATTENTION_DISABLE_HDIM128
template<>
void run_mha_bwd_<90, cutlass::half_t, 128, false>(Flash_bwd_params &params, cudaStream_t stream) {
    run_mha_bwd_hdim128<90, cutlass::half_t, false>(params, stream);
}
#endif


// ===== COMPILED SASS (sm_90a) =====

	.target	sm_90a

	.elftype	@"ET_EXEC"


//--------------------- .note.nv.tkinfo           --------------------------
	.section	.note.nv.tkinfo,"",@"SHT_NOTE"
	.sectionflags	@"SHF_NOTE_NV_TKINFO"
	.tkinfo
        /*0018*/ 	.word	0x00000002
        /*0030*/ 	.string	""
        /*0030*/ 	.string	"ptxas"
        /*0030*/ 	.string	"Cuda compilation tools, release 13.0, V13.0.88"
        /*0030*/ 	.string	"Build cuda_13.0.r13.0/compiler.36424714_0"
        /*0030*/ 	.string	"-arch sm_90a -m 64 "



//--------------------- .note.nv.cuinfo           --------------------------
	.section	.note.nv.cuinfo,"",@"SHT_NOTE"
	.sectionflags	@"SHF_NOTE_NV_CUINFO"
        /*0018*/ 	.short	0x0002
        /*001a*/ 	.short	0x005a
        /*001c*/ 	.short	0x0082
	.zero		2


//--------------------- .nv.info                  --------------------------
	.section	.nv.info,"",@"SHT_CUDA_INFO"
	.align	4


	//----- nvinfo : EIATTR_REGCOUNT
	.align		4
        /*0000*/ 	.byte	0x04, 0x2f
        /*0002*/ 	.short	(.L_20 - .L_19)
	.align		4
.L_19:
        /*0004*/ 	.word	index@(_ZN7cutlass13device_kernelIN5flash22FlashAttnBwdPreprocessIN4cute5tupleIJNS3_1CILi64EEENS5_ILi128EEEEEENS_6half_tEfNS_4arch4Sm90ELb1ELb1EEEEEvNT_6ParamsE)
        /*0008*/ 	.word	0x00000040


	//----- nvinfo : EIATTR_FRAME_SIZE
	.align		4
.L_20:
        /*000c*/ 	.byte	0x04, 0x11
        /*000e*/ 	.short	(.L_22 - .L_21)
	.align		4
.L_21:
        /*0010*/ 	.word	index@(_ZN7cutlass13device_kernelIN5flash22FlashAttnBwdPreprocessIN4cute5tupleIJNS3_1CILi64EEENS5_ILi128EEEEEENS_6half_tEfNS_4arch4Sm90ELb1ELb1EEEEEvNT_6ParamsE)
        /*0014*/ 	.word	0x00000000


	//----- nvinfo : EIATTR_REGCOUNT
	.align		4
.L_22:
        /*0018*/ 	.byte	0x04, 0x2f
        /*001a*/ 	.short	(.L_24 - .L_23)
	.align		4
.L_23:
        /*001c*/ 	.word	index@(_ZN7cutlass13device_kernelIN5flash11enable_sm90INS1_16FlashAttnBwdSm90INS1_25CollectiveMainloopBwdSm90ILi2ELi2ELi2EN4cute5tupleIJNS5_1CILi1EEES8_S8_EEENS6_IJNS7_ILi64EEENS7_ILi128EEESB_EEENS_6half_tEfNS_4arch4Sm90ELb1ELb0ELb0ELb1ELb1ELb1ELb0ELb0ELi2ELi1ELi2ELi1ELb0EEENS1_24CollectiveEpilogueBwdGQAISC_fSF_Li256ELb1ELb1EEENS1_25SingleTileBwdLPTSchedulerILb1ELi128ELb1EEEEEEEEEvNT_6ParamsE)
        /*0020*/ 	.word	0x000000a8


	//----- nvinfo : EIATTR_FRAME_SIZE
	.align		4
.L_24:
        /*0024*/ 	.byte	0x04, 0x11
        /*0026*/ 	.short	(.L_26 - .L_25)
	.align		4
.L_25:
        /*0028*/ 	.word	index@(_ZN7cutlass13device_kernelIN5flash11enable_sm90INS1_16FlashAttnBwdSm90INS1_25CollectiveMainloopBwdSm90ILi2ELi2ELi2EN4cute5tupleIJNS5_1CILi1EEES8_S8_EEENS6_IJNS7_ILi64EEENS7_ILi128EEESB_EEENS_6half_tEfNS_4arch4Sm90ELb1ELb0ELb0ELb1ELb1ELb1ELb0ELb0ELi2ELi1ELi2ELi1ELb0EEENS1_24CollectiveEpilogueBwdGQAISC_fSF_Li256ELb1ELb1EEENS1_25SingleTileBwdLPTSchedulerILb1ELi128ELb1EEEEEEEEEvNT_6ParamsE)
        /*002c*/ 	.word	0x00000008


	//----- nvinfo : EIATTR_REGCOUNT
	.align		4
.L_26:
        /*0030*/ 	.byte	0x04, 0x2f
        /*0032*/ 	.short	(.L_28 - .L_27)
	.align		4
.L_27:
        /*0034*/ 	.word	index@(_ZN7cutlass13device_kernelIN5flash32FlashAttnBwdPostprocessConvertdQIN4cute5tupleIJNS3_1CILi64EEENS5_ILi128EEEEEENS_6half_tEfNS_4arch4Sm90ELi256ENS3_8TiledMMAINS3_8MMA_AtomIJNS3_4SM904GMMA25MMA_64x64x16_F32F16F16_SSILNSF_5MajorE0ELSH_1ELNSF_7ScaleInE1ELSI_1EEEEEENS3_6LayoutINS4_IJNS5_ILi1EEENS5_ILi2EEESM_EEENS4_IJNS5_ILi0EEESM_SP_EEEEENS4_IJNS3_10UnderscoreESS_SS_EEEEELb0EEEEEvNT_6ParamsE)
        /*0038*/ 	.word	0x00000038


	//----- nvinfo : EIATTR_FRAME_SIZE
	.align		4
.L_28:
        /*003c*/ 	.byte	0x04, 0x11
        /*003e*/ 	.short	(.L_30 - .L_29)
	.align		4
.L_29:
        /*0040*/ 	.word	index@(_ZN7cutlass13device_kernelIN5flash32FlashAttnBwdPostprocessConvertdQIN4cute5tupleIJNS3_1CILi64EEENS5_ILi128EEEEEENS_6half_tEfNS_4arch4Sm90ELi256ENS3_8TiledMMAINS3_8MMA_AtomIJNS3_4SM904GMMA25MMA_64x64x16_F32F16F16_SSILNSF_5MajorE0ELSH_1ELNSF_7ScaleInE1ELSI_1EEEEEENS3_6LayoutINS4_IJNS5_ILi1EEENS5_ILi2EEESM_EEENS4_IJNS5_ILi0EEESM_SP_EEEEENS4_IJNS3_10UnderscoreESS_SS_EEEEELb0EEEEEvNT_6ParamsE)
        /*0044*/ 	.word	0x00000000


	//----- nvinfo : EIATTR_REGCOUNT
	.align		4
.L_30:
        /*0048*/ 	.byte	0x04, 0x2f
        /*004a*/ 	.short	(.L_32 - .L_31)
	.align		4
.L_31:
        /*004c*/ 	.word	index@(_ZN7cutlass13device_kernelIN5flash32FlashAttnBwdPostprocessConvertdQIN4cute5tupleIJNS3_1CILi128EEES6_EEENS_6half_tEfNS_4arch4Sm90ELi256ENS3_8TiledMMAINS3_8MMA_AtomIJNS3_4SM904GMMA26MMA_64x128x16_F32F16F16_RSILNSE_5MajorE0ELSG_1ELNSE_7ScaleInE1ELSH_1EEEEEENS3_6LayoutINS4_IJNS5_ILi2EEENS5_ILi1EEESM_EEENS4_IJSM_NS5_ILi0EEESO_EEEEENS4_IJNS3_10UnderscoreESR_SR_EEEEELb0EEEEEvNT_6ParamsE)
        /*0050*/ 	.word	0x00000058


	//----- nvinfo : EIATTR_FRAME_SIZE
	.align		4
.L_32:
        /*0054*/ 	.byte	0x04, 0x11
        /*0056*/ 	.short	(.L_34 - .L_33)
	.align		4
.L_33:
        /*0058*/ 	.word	index@(_ZN7cutlass13device_kernelIN5flash32FlashAttnBwdPostprocessConvertdQIN4cute5tupleIJNS3_1CILi128EEES6_EEENS_6half_tEfNS_4arch4Sm90ELi256ENS3_8TiledMMAINS3_8MMA_AtomIJNS3_4SM904GMMA26MMA_64x128x16_F32F16F16_RSILNSE_5MajorE0ELSG_1ELNSE_7ScaleInE1ELSH_1EEEEEENS3_6LayoutINS4_IJNS5_ILi2EEENS5_ILi1EEESM_EEENS4_IJSM_NS5_ILi0EEESO_EEEEENS4_IJNS3_10UnderscoreESR_SR_EEEEELb0EEEEEvNT_6ParamsE)
        /*005c*/ 	.word	0x00000000


	//----- nvinfo : EIATTR_REGCOUNT
	.align		4
.L_34:
        /*0060*/ 	.byte	0x04, 0x2f
        /*0062*/ 	.short	(.L_36 - .L_35)
	.align		4
.L_35:
        /*0064*/ 	.word	index@(_ZN7cutlass13device_kernelIN5flash11enable_sm90INS1_16FlashAttnBwdSm90INS1_25CollectiveMainloopBwdSm90ILi2ELi2ELi2EN4cute5tupleIJNS5_1CILi1EEES8_S8_EEENS6_IJNS7_ILi64EEENS7_ILi128EEESB_EEENS_6half_tEfNS_4arch4Sm90ELb1ELb0ELb0ELb1ELb0ELb1ELb0ELb0ELi2ELi1ELi2ELi1ELb0EEENS1_24CollectiveEpilogueBwdGQAISC_fSF_Li256ELb1ELb0EEENS1_25SingleTileBwdLPTSchedulerILb1ELi128ELb0EEEEEEEEEvNT_6ParamsE)
        /*0068*/ 	.word	0x000000a8


	//----- nvinfo : EIATTR_FRAME_SIZE
	.align		4
.L_36:
        /*006c*/ 	.byte	0x04, 0x11
        /*006e*/ 	.short	(.L_38 - .L_37)
	.align		4
.L_37:
        /*0070*/ 	.word	index@(_ZN7cutlass13device_kernelIN5flash11enable_sm90INS1_16FlashAttnBwdSm90INS1_25CollectiveMainloopBwdSm90ILi2ELi2ELi2EN4cute5tupleIJNS5_1CILi1EEES8_S8_EEENS6_IJNS7_ILi64EEENS7_ILi128EEESB_EEENS_6half_tEfNS_4arch4Sm90ELb1ELb0ELb0ELb1ELb0ELb1ELb0ELb0ELi2ELi1ELi2ELi1ELb0EEENS1_24CollectiveEpilogueBwdGQAISC_fSF_Li256ELb1ELb0EEENS1_25SingleTileBwdLPTSchedulerILb1ELi128ELb0EEEEEEEEEvNT_6ParamsE)
        /*0074*/ 	.word	0x00000008


	//----- nvinfo : EIATTR_REGCOUNT
	.align		4
.L_38:
        /*0078*/ 	.byte	0x04, 0x2f
        /*007a*/ 	.short	(.L_40 - .L_39)
	.align		4
.L_39:
        /*007c*/ 	.word	index@(_ZN7cutlass13device_kernelIN5flash11enable_sm90INS1_16FlashAttnBwdSm90INS1_25CollectiveMainloopBwdSm90ILi2ELi2ELi2EN4cute5tupleIJNS5_1CILi1EEES8_S8_EEENS6_IJNS7_ILi64EEENS7_ILi128EEESB_EEENS_6half_tEfNS_4arch4Sm90ELb1ELb0ELb0ELb1ELb1ELb1ELb0ELb0ELi2ELi1ELi2ELi1ELb0EEENS1_21CollectiveEpilogueBwdISC_SD_SF_Li256ELb1ELb0ELi1EEENS1_25SingleTileBwdLPTSchedulerILb1ELi128ELb1EEEEEEEEEvNT_6ParamsE)
        /*0080*/ 	.word	0x000000a8


	//----- nvinfo : EIATTR_FRAME_SIZE
	.align		4
.L_40:
        /*0084*/ 	.byte	0x04, 0x11
        /*0086*/ 	.short	(.L_42 - .L_41)
	.align		4
.L_41:
        /*0088*/ 	.word	index@(_ZN7cutlass13device_kernelIN5flash11enable_sm90INS1_16FlashAttnBwdSm90INS1_25CollectiveMainloopBwdSm90ILi2ELi2ELi2EN4cute5tupleIJNS5_1CILi1EEES8_S8_EEENS6_IJNS7_ILi64EEENS7_ILi128EEESB_EEENS_6half_tEfNS_4arch4Sm90ELb1ELb0ELb0ELb1ELb1ELb1ELb0ELb0ELi2ELi1ELi2ELi1ELb0EEENS1_21CollectiveEpilogueBwdISC_SD_SF_Li256ELb1ELb0ELi1EEENS1_25SingleTileBwdLPTSchedulerILb1ELi128ELb1EEEEEEEEEvNT_6ParamsE)
        /*008c*/ 	.word	0x00000008


	//----- nvinfo : EIATTR_REGCOUNT
	.align		4
.L_42:
        /*0090*/ 	.byte	0x04, 0x2f
        /*0092*/ 	.short	(.L_44 - .L_43)
	.align		4
.L_43:
        /*0094*/ 	.word	index@(_ZN7cutlass13device_kernelIN5flash11enable_sm90INS1_16FlashAttnBwdSm90INS1_25CollectiveMainloopBwdSm90ILi2ELi2ELi2EN4cute5tupleIJNS5_1CILi1EEES8_S8_EEENS6_IJNS7_ILi64EEENS7_ILi128EEESB_EEENS_6half_tEfNS_4arch4Sm90ELb1ELb0ELb0ELb1ELb0ELb1ELb0ELb0ELi2ELi1ELi2ELi1ELb0EEENS1_21CollectiveEpilogueBwdISC_SD_SF_Li256ELb1ELb0ELi1EEENS1_25SingleTileBwdLPTSchedulerILb1ELi128ELb0EEEEEEEEEvNT_6ParamsE)
        /*0098*/ 	.word	0x000000a8


	//----- nvinfo : EIATTR_FRAME_SIZE
	.align		4
.L_44:
        /*009c*/ 	.byte	0x04, 0x11
        /*009e*/ 	.short	(.L_46 - .L_45)
	.align		4
.L_45:
        /*00a0*/ 	.word	index@(_ZN7cutlass13device_kernelIN5flash11enable_sm90INS1_16FlashAttnBwdSm90INS1_25CollectiveMainloopBwdSm90ILi2ELi2ELi2EN4cute5tupleIJNS5_1CILi1EEES8_S8_EEENS6_IJNS7_ILi64EEENS7_ILi128EEESB_EEENS_6half_tEfNS_4arch4Sm90ELb1ELb0ELb0ELb1ELb0ELb1ELb0ELb0ELi2ELi1ELi2ELi1ELb0EEENS1_21CollectiveEpilogueBwdISC_SD_SF_Li256ELb1ELb0ELi1EEENS1_25SingleTileBwdLPTSchedulerILb1ELi128ELb0EEEEEEEEEvNT_6ParamsE)
        /*00a4*/ 	.word	0x00000008


	//----- nvinfo : EIATTR_REGCOUNT
	.align		4
.L_46:
        /*00a8*/ 	.byte	0x04, 0x2f
        /*00aa*/ 	.short	(.L_48 - .L_47)
	.align		4
.L_47:
        /*00ac*/ 	.word	index@(_ZN7cutlass13device_kernelIN5flash22FlashAttnBwdPreprocessIN4cute5tupleIJNS3_1CILi64EEENS5_ILi128EEEEEENS_6half_tEfNS_4arch4Sm90ELb1ELb0EEEEEvNT_6ParamsE)
        /*00b0*/ 	.word	0x00000040


	//----- nvinfo : EIATTR_FRAME_SIZE
	.align		4
.L_48:
        /*00b4*/ 	.byte	0x04, 0x11
        /*00b6*/ 	.short	(.L_50 - .L_49)
	.align		4
.L_49:
        /*00b8*/ 	.word	index@(_ZN7cutlass13device_kernelIN5flash22FlashAttnBwdPreprocessIN4cute5tupleIJNS3_1CILi64EEENS5_ILi128EEEEEENS_6half_tEfNS_4arch4Sm90ELb1ELb0EEEEEvNT_6ParamsE)
        /*00bc*/ 	.word	0x00000000


	//----- nvinfo : EIATTR_REGCOUNT
	.align		4
.L_50:
        /*00c0*/ 	.byte	0x04, 0x2f
        /*00c2*/ 	.short	(.L_52 - .L_51)
	.align		4
.L_51:
        /*00c4*/ 	.word	index@(_ZN7cutlass13device_kernelIN5flash11enable_sm90INS1_16FlashAttnBwdSm90INS1_25CollectiveMainloopBwdSm90ILi2ELi2ELi2EN4cute5tupleIJNS5_1CILi1EEES8_S8_EEENS6_IJNS7_ILi64EEENS7_ILi128EEESB_EEENS_6half_tEfNS_4arch4Sm90ELb1ELb0ELb0ELb0ELb1ELb1ELb0ELb0ELi2ELi1ELi2ELi1ELb0EEENS1_24CollectiveEpilogueBwdGQAISC_fSF_Li256ELb0ELb1EEENS1_25SingleTileBwdLPTSchedulerILb0ELi128ELb1EEEEEEEEEvNT_6ParamsE)
        /*00c8*/ 	.word	0x000000a8


	//----- nvinfo : EIATTR_FRAME_SIZE
	.align		4
.L_52:
        /*00cc*/ 	.byte	0x04, 0x11
        /*00ce*/ 	.short	(.L_54 - .L_53)
	.align		4
.L_53:
        /*00d0*/ 	.word	index@(_ZN7cutlass13device_kernelIN5flash11enable_sm90INS1_16FlashAttnBwdSm90INS1_25CollectiveMainloopBwdSm90ILi2ELi2ELi2EN4cute5tupleIJNS5_1CILi1EEES8_S8_EEENS6_IJNS7_ILi64EEENS7_ILi128EEESB_EEENS_6half_tEfNS_4arch4Sm90ELb1ELb0ELb0ELb0ELb1ELb1ELb0ELb0ELi2ELi1ELi2ELi1ELb0EEENS1_24CollectiveEpilogueBwdGQAISC_fSF_Li256ELb0ELb1EEENS1_25SingleTileBwdLPTSchedulerILb0ELi128ELb1EEEEEEEEEvNT_6ParamsE)
        /*00d4*/ 	.word	0x00000008


	//----- nvinfo : EIATTR_REGCOUNT
	.align		4
.L_54:
        /*00d8*/ 	.byte	0x04, 0x2f
        /*00da*/ 	.short	(.L_56 - .L_55)
	.align		4
.L_55:
        /*00dc*/ 	.word	index@(_ZN7cutlass13device_kernelIN5flash11enable_sm90INS1_16FlashAttnBwdSm90INS1_25CollectiveMainloopBwdSm90ILi2ELi2ELi2EN4cute5tupleIJNS5_1CILi1EEES8_S8_EEENS6_IJNS7_ILi64EEENS7_ILi128EEESB_EEENS_6half_tEfNS_4arch4Sm90ELb1ELb0ELb0ELb0ELb0ELb1ELb0ELb0ELi2ELi1ELi2ELi1ELb0EEENS1_24CollectiveEpilogueBwdGQAISC_fSF_Li256ELb0ELb0EEENS1_25SingleTileBwdLPTSchedulerILb0ELi128ELb0EEEEEEEEEvNT_6ParamsE)
        /*00e0*/ 	.word	0x000000a8


	//----- nvinfo : EIATTR_FRAME_SIZE
	.align		4
.L_56:
        /*00e4*/ 	.byte	0x04, 0x11
        /*00e6*/ 	.short	(.L_58 - .L_57)
	.align		4
.L_57:
        /*00e8*/ 	.word	index@(_ZN7cutlass13device_kernelIN5flash11enable_sm90INS1_16FlashAttnBwdSm90INS1_25CollectiveMainloopBwdSm90ILi2ELi2ELi2EN4cute5tupleIJNS5_1CILi1EEES8_S8_EEENS6_IJNS7_ILi64EEENS7_ILi128EEESB_EEENS_6half_tEfNS_4arch4Sm90ELb1ELb0ELb0ELb0ELb0ELb1ELb0ELb0ELi2ELi1ELi2ELi1ELb0EEENS1_24CollectiveEpilogueBwdGQAISC_fSF_Li256ELb0ELb0EEENS1_25SingleTileBwdLPTSchedulerILb0ELi128ELb0EEEEEEEEEvNT_6ParamsE)
        /*00ec*/ 	.word	0x00000008


	//----- nvinfo : EIATTR_REGCOUNT
	.align		4
.L_58:
        /*00f0*/ 	.byte	0x04, 0x2f
        /*00f2*/ 	.short	(.L_60 - .L_59)
	.align		4
.L_59:
        /*00f4*/ 	.word	index@(_ZN7cutlass13device_kernelIN5flash11enable_sm90INS1_16FlashAttnBwdSm90INS1_25CollectiveMainloopBwdSm90ILi2ELi2ELi2EN4cute5tupleIJNS5_1CILi1EEES8_S8_EEENS6_IJNS7_ILi64EEENS7_ILi128EEESB_EEENS_6half_tEfNS_4arch4Sm90ELb1ELb0ELb0ELb0ELb1ELb1ELb0ELb0ELi2ELi1ELi2ELi1ELb0EEENS1_21CollectiveEpilogueBwdISC_SD_SF_Li256ELb0ELb0ELi1EEENS1_25SingleTileBwdLPTSchedulerILb0ELi128ELb1EEEEEEEEEvNT_6ParamsE)
        /*00f8*/ 	.word	0x000000a8


	//----- nvinfo : EIATTR_FRAME_SIZE
	.align		4
.L_60:
        /*00fc*/ 	.byte	0x04, 0x11
        /*00fe*/ 	.short	(.L_62 - .L_61)
	.align		4
.L_61:
        /*0100*/ 	.word	index@(_ZN7cutlass13device_kernelIN5flash11enable_sm90INS1_16FlashAttnBwdSm90INS1_25CollectiveMainloopBwdSm90ILi2ELi2ELi2EN4cute5tupleIJNS5_1CILi1EEES8_S8_EEENS6_IJNS7_ILi64EEENS7_ILi128EEESB_EEENS_6half_tEfNS_4arch4Sm90ELb1ELb0ELb0ELb0ELb1ELb1ELb0ELb0ELi2ELi1ELi2ELi1ELb0EEENS1_21CollectiveEpilogueBwdISC_SD_SF_Li256ELb0ELb0ELi1EEENS1_25SingleTileBwdLPTSchedulerILb0ELi128ELb1EEEEEEEEEvNT_6ParamsE)
        /*0104*/ 	.word	0x00000008


	//----- nvinfo : EIATTR_REGCOUNT
	.align		4
.L_62:
        /*0108*/ 	.byte	0x04, 0x2f
        /*010a*/ 	.short	(.L_64 - .L_63)
	.align		4
.L_63:
        /*010c*/ 	.word	index@(_ZN7cutlass13device_kernelIN5flash11enable_sm90INS1_16FlashAttnBwdSm90INS1_25CollectiveMainloopBwdSm90ILi2ELi2ELi2EN4cute5tupleIJNS5_1CILi1EEES8_S8_EEENS6_IJNS7_ILi64EEENS7_ILi128EEESB_EEENS_6half_tEfNS_4arch4Sm90ELb1ELb0ELb0ELb0ELb0ELb1ELb0ELb0ELi2ELi1ELi2ELi1ELb0EEENS1_21CollectiveEpilogueBwdISC_SD_SF_Li256ELb0ELb0ELi1EEENS1_25SingleTileBwdLPTSchedulerILb0ELi128ELb0EEEEEEEEEvNT_6ParamsE)
        /*0110*/ 	.word	0x000000a8


	//----- nvinfo : EIATTR_FRAME_SIZE
	.align		4
.L_64:
        /*0114*/ 	.byte	0x04, 0x11
        /*0116*/ 	.short	(.L_66 - .L_65)
	.align		4
.L_65:
        /*0118*/ 	.word	index@(_ZN7cutlass13device_kernelIN5flash11enable_sm90INS1_16FlashAttnBwdSm90INS1_25CollectiveMainloopBwdSm90ILi2ELi2ELi2EN4cute5tupleIJNS5_1CILi1EEES8_S8_EEENS6_IJNS7_ILi64EEENS7_ILi128EEESB_EEENS_6half_tEfNS_4arch4Sm90ELb1ELb0ELb0ELb0ELb0ELb1ELb0ELb0ELi2ELi1ELi2ELi1ELb0EEENS1_21CollectiveEpilogueBwdISC_SD_SF_Li256ELb0ELb0ELi1EEENS1_25SingleTileBwdLPTSchedulerILb0ELi128ELb0EEEEEEEEEvNT_6ParamsE)
        /*011c*/ 	.word	0x00000008


	//----- nvinfo : EIATTR_REGCOUNT
	.align		4
.L_66:
        /*0120*/ 	.byte	0x04, 0x2f
        /*0122*/ 	.short	(.L_68 - .L_67)
	.align		4
.L_67:
        /*0124*/ 	.word	index@(_ZN7cutlass13device_kernelIN5flash11enable_sm90INS1_16FlashAttnBwdSm90INS1_25CollectiveMainloopBwdSm90ILi2ELi2ELi2EN4cute5tupleIJNS5_1CILi1EEES8_S8_EEENS6_IJNS7_ILi64EEENS7_ILi128EEESB_EEENS_6half_tEfNS_4arch4Sm90ELb0ELb1ELb0ELb1ELb1ELb1ELb0ELb0ELi2ELi1ELi2ELi1ELb0EEENS1_24CollectiveEpilogueBwdGQAISC_fSF_Li256ELb1ELb1EEENS1_19SingleTileSchedulerILb1ELb0ELb0ELi128EEEEEEEEEvNT_6ParamsE)
        /*0128*/ 	.word	0x000000a8


	//----- nvinfo : EIATTR_FRAME_SIZE
	.align		4
.L_68:
        /*012c*/ 	.byte	0x04, 0x11
        /*012e*/ 	.short	(.L_70 - .L_69)
	.align		4
.L_69:
        /*0130*/ 	.word	index@(_ZN7cutlass13device_kernelIN5flash11enable_sm90INS1_16FlashAttnBwdSm90INS1_25CollectiveMainloopBwdSm90ILi2ELi2ELi2EN4cute5tupleIJNS5_1CILi1EEES8_S8_EEENS6_IJNS7_ILi64EEENS7_ILi128EEESB_EEENS_6half_tEfNS_4arch4Sm90ELb0ELb1ELb0ELb1ELb1ELb1ELb0ELb0ELi2ELi1ELi2ELi1ELb0EEENS1_24CollectiveEpilogueBwdGQAISC_fSF_Li256ELb1ELb1EEENS1_19SingleTileSchedulerILb1ELb0ELb0ELi128EEEEEEEEEvNT_6ParamsE)
        /*0134*/ 	.word	0x00000008


	//----- nvinfo : EIATTR_REGCOUNT
	.align		4
.L_70:
        /*0138*/ 	.byte	0x04, 0x2f
        /*013a*/ 	.short	(.L_72 - .L_71)
	.align		4
.L_71:
        /*013c*/ 	.word	index@(_ZN7cutlass13device_kernelIN5flash11enable_sm90INS1_16FlashAttnBwdSm90INS1_25CollectiveMainloopBwdSm90ILi2ELi2ELi2EN4cute5tupleIJNS5_1CILi1EEES8_S8_EEENS6_IJNS7_ILi64EEENS7_ILi128EEESB_EEENS_6half_tEfNS_4arch4Sm90ELb0ELb1ELb0ELb1ELb0ELb1ELb0ELb0ELi2ELi1ELi2ELi1ELb0EEENS1_24CollectiveEpilogueBwdGQAISC_fSF_Li256ELb1ELb0EEENS1_19SingleTileSchedulerILb1ELb0ELb0ELi128EEEEEEEEEvNT_6ParamsE)
        /*0140*/ 	.word	0x000000a8


	//----- nvinfo : EIATTR_FRAME_SIZE
	.align		4
.L_72:
        /*0144*/ 	.byte	0x04, 0x11
        /*0146*/ 	.short	(.L_74 - .L_73)
	.align		4
.L_73:
        /*0148*/ 	.word	index@(_ZN7cutlass13device_kernelIN5flash11enable_sm90INS1_16FlashAttnBwdSm90INS1_25CollectiveMainloopBwdSm90ILi2ELi2ELi2EN4cute5tupleIJNS5_1CILi1EEES8_S8_EEENS6_IJNS7_ILi64EEENS7_ILi128EEESB_EEENS_6half_tEfNS_4arch4Sm90ELb0ELb1ELb0ELb1ELb0ELb1ELb0ELb0ELi2ELi1ELi2ELi1ELb0EEENS1_24CollectiveEpilogueBwdGQAISC_fSF_Li256ELb1ELb0EEENS1_19SingleTileSchedulerILb1ELb0ELb0ELi128EEEEEEEEEvNT_6ParamsE)
        /*014c*/ 	.word	0x00000008


	//----- nvinfo : EIATTR_REGCOUNT
	.align		4
.L_74:
        /*0150*/ 	.byte	0x04, 0x2f
        /*0152*/ 	.short	(.L_76 - .L_75)
	.align		4
.L_75:
        /*0154*/ 	.word	index@(_ZN7cutlass13device_kernelIN5flash11enable_sm90INS1_16FlashAttnBwdSm90INS1_25CollectiveMainloopBwdSm90ILi2ELi2ELi2EN4cute5tupleIJNS5_1CILi1EEES8_S8_EEENS6_IJNS7_ILi64EEENS7_ILi128EEESB_EEENS_6half_tEfNS_4arch4Sm90ELb0ELb1ELb0ELb1ELb1ELb1ELb0ELb0ELi2ELi1ELi2ELi1ELb0EEENS1_21CollectiveEpilogueBwdISC_SD_SF_Li256ELb1ELb0ELi1EEENS1_19SingleTileSchedulerILb1ELb0ELb0ELi128EEEEEEEEEvNT_6ParamsE)
        /*0158*/ 	.word	0x000000a8


	//----- nvinfo : EIATTR_FRAME_SIZE
	.align		4
.L_76:
        /*015c*/ 	.byte	0x04, 0x11
        /*015e*/ 	.short	(.L_78 - .L_77)
	.align		4
.L_77:
        /*0160*/ 	.word	index@(_ZN7cutlass13device_kernelIN5flash11enable_sm90INS1_16FlashAttnBwdSm90INS1_25CollectiveMainloopBwdSm90ILi2ELi2ELi2EN4cute5tupleIJNS5_1CILi1EEES8_S8_EEENS6_IJNS7_ILi64EEENS7_ILi128EEESB_EEENS_6half_tEfNS_4arch4Sm90ELb0ELb1ELb0ELb1ELb1ELb1ELb0ELb0ELi2ELi1ELi2ELi1ELb0EEENS1_21CollectiveEpilogueBwdISC_SD_SF_Li256ELb1ELb0ELi1EEENS1_19SingleTileSchedulerILb1ELb0ELb0ELi128EEEEEEEEEvNT_6ParamsE)
        /*0164*/ 	.word	0x00000008


	//----- nvinfo : EIATTR_REGCOUNT
	.align		4
.L_78:
        /*0168*/ 	.byte	0x04, 0x2f
        /*016a*/ 	.short	(.L_80 - .L_79)
	.align		4
.L_79:
        /*016c*/ 	.word	index@(_ZN7cutlass13device_kernelIN5flash11enable_sm90INS1_16FlashAttnBwdSm90INS1_25CollectiveMainloopBwdSm90ILi2ELi2ELi2EN4cute5tupleIJNS5_1CILi1EEES8_S8_EEENS6_IJNS7_ILi64EEENS7_ILi128EEESB_EEENS_6half_tEfNS_4arch4Sm90ELb0ELb1ELb0ELb1ELb0ELb1ELb0ELb0ELi2ELi1ELi2ELi1ELb0EEENS1_21CollectiveEpilogueBwdISC_SD_SF_Li256ELb1ELb0ELi1EEENS1_19SingleTileSchedulerILb1ELb0ELb0ELi128EEEEEEEEEvNT_6ParamsE)
        /*0170*/ 	.word	0x000000a8


	//----- nvinfo : EIATTR_FRAME_SIZE
	.align		4
.L_80:
        /*0174*/ 	.byte	0x04, 0x11
        /*0176*/ 	.short	(.L_82 - .L_81)
	.align		4
.L_81:
        /*0178*/ 	.word	index@(_ZN7cutlass13device_kernelIN5flash11enable_sm90INS1_16FlashAttnBwdSm90INS1_25CollectiveMainloopBwdSm90ILi2ELi2ELi2EN4cute5tupleIJNS5_1CILi1EEES8_S8_EEENS6_IJNS7_ILi64EEENS7_ILi128EEESB_EEENS_6half_tEfNS_4arch4Sm90ELb0ELb1ELb0ELb1ELb0ELb1ELb0ELb0ELi2ELi1ELi2ELi1ELb0EEENS1_21CollectiveEpilogueBwdISC_SD_SF_Li256ELb1ELb0ELi1EEENS1_19SingleTileSchedulerILb1ELb0ELb0ELi128EEEEEEEEEvNT_6ParamsE)
        /*017c*/ 	.word	0x00000008


	//----- nvinfo : EIATTR_REGCOUNT
	.align		4
.L_82:
        /*0180*/ 	.byte	0x04, 0x2f
        /*0182*/ 	.short	(.L_84 - .L_83)
	.align		4
.L_83:
        /*0184*/ 	.word	index@(_ZN7cutlass13device_kernelIN5flash11enable_sm90INS1_16FlashAttnBwdSm90INS1_25CollectiveMainloopBwdSm90ILi2ELi2ELi2EN4cute5tupleIJNS5_1CILi1EEES8_S8_EEENS6_IJNS7_ILi64EEENS7_ILi128EEESB_EEENS_6half_tEfNS_4arch4Sm90ELb0ELb1ELb0ELb0ELb1ELb1ELb0ELb0ELi2ELi1ELi2ELi1ELb0EEENS1_24CollectiveEpilogueBwdGQAISC_fSF_Li256ELb0ELb1EEENS1_19SingleTileSchedulerILb0ELb0ELb0ELi128EEEEEEEEEvNT_6ParamsE)
        /*0188*/ 	.word	0x000000a8


	//----- nvinfo : EIATTR_FRAME_SIZE
	.align		4
.L_84:
        /*018c*/ 	.byte	0x04, 0x11
        /*018e*/ 	.short	(.L_86 - .L_85)
	.align		4
.L_85:
        /*0190*/ 	.word	index@(_ZN7cutlass13device_kernelIN5flash11enable_sm90INS1_16FlashAttnBwdSm90INS1_25CollectiveMainloopBwdSm90ILi2ELi2ELi2EN4cute5tupleIJNS5_1CILi1EEES8_S8_EEENS6_IJNS7_ILi64EEENS7_ILi128EEESB_EEENS_6half_tEfNS_4arch4Sm90ELb0ELb1ELb0ELb0ELb1ELb1ELb0ELb0ELi2ELi1ELi2ELi1ELb0EEENS1_24CollectiveEpilogueBwdGQAISC_fSF_Li256ELb0ELb1EEENS1_19SingleTileSchedulerILb0ELb0ELb0ELi128EEEEEEEEEvNT_6ParamsE)
        /*0194*/ 	.word	0x00000008


	//----- nvinfo : EIATTR_REGCOUNT
	.align		4
.L_86:
        /*0198*/ 	.byte	0x04, 0x2f
        /*019a*/ 	.short	(.L_88 - .L_87)
	.align		4
.L_87:
        /*019c*/ 	.word	index@(_ZN7cutlass13device_kernelIN5flash11enable_sm90INS1_16FlashAttnBwdSm90INS1_25CollectiveMainloopBwdSm90ILi2ELi2ELi2EN4cute5tupleIJNS5_1CILi1EEES8_S8_EEENS6_IJNS7_ILi64EEENS7_ILi128EEESB_EEENS_6half_tEfNS_4arch4Sm90ELb0ELb1ELb0ELb0ELb0ELb1ELb0ELb0ELi2ELi1ELi2ELi1ELb0EEENS1_24CollectiveEpilogueBwdGQAISC_fSF_Li256ELb0ELb0EEENS1_19SingleTileSchedulerILb0ELb0ELb0ELi128EEEEEEEEEvNT_6ParamsE)
        /*01a0*/ 	.word	0x000000a8


	//----- nvinfo : EIATTR_FRAME_SIZE
	.align		4
.L_88:
        /*01a4*/ 	.byte	0x04, 0x11
        /*01a6*/ 	.short	(.L_90 - .L_89)
	.align		4
.L_89:
        /*01a8*/ 	.word	index@(_ZN7cutlass13device_kernelIN5flash11enable_sm90INS1_16FlashAttnBwdSm90INS1_25CollectiveMainloopBwdSm90ILi2ELi2ELi2EN4cute5tupleIJNS5_1CILi1EEES8_S8_EEENS6_IJNS7_ILi64EEENS7_ILi128EEESB_EEENS_6half_tEfNS_4arch4Sm90ELb0ELb1ELb0ELb0ELb0ELb1ELb0ELb0ELi2ELi1ELi2ELi1ELb0EEENS1_24CollectiveEpilogueBwdGQAISC_fSF_Li256ELb0ELb0EEENS1_19SingleTileSchedulerILb0ELb0ELb0ELi128EEEEEEEEEvNT_6ParamsE)
        /*01ac*/ 	.word	0x00000008


	//----- nvinfo : EIATTR_REGCOUNT
	.align		4
.L_90:
        /*01b0*/ 	.byte	0x04, 0x2f
        /*01b2*/ 	.short	(.L_92 - .L_91)
	.align		4
.L_91:
        /*01b4*/ 	.word	index@(_ZN7cutlass13device_kernelIN5flash11enable_sm90INS1_16FlashAttnBwdSm90INS1_25CollectiveMainloopBwdSm90ILi2ELi2ELi2EN4cute5tupleIJNS5_1CILi1EEES8_S8_EEENS6_IJNS7_ILi64EEENS7_ILi128EEESB_EEENS_6half_tEfNS_4arch4Sm90ELb0ELb1ELb0ELb0ELb1ELb1ELb0ELb0ELi2ELi1ELi2ELi1ELb0EEENS1_21CollectiveEpilogueBwdISC_SD_SF_Li256ELb0ELb0ELi1EEENS1_19SingleTileSchedulerILb0ELb0ELb0ELi128EEEEEEEEEvNT_6ParamsE)
        /*01b8*/ 	.word	0x000000a8


	//----- nvinfo : EIATTR_FRAME_SIZE
	.align		4
.L_92:
        /*01bc*/ 	.byte	0x04, 0x11
        /*01be*/ 	.short	(.L_94 - .L_93)
	.align		4
.L_93:
        /*01c0*/ 	.word	index@(_ZN7cutlass13device_kernelIN5flash11enable_sm90INS1_16FlashAttnBwdSm90INS1_25CollectiveMainloopBwdSm90ILi2ELi2ELi2EN4cute5tupleIJNS5_1CILi1EEES8_S8_EEENS6_IJNS7_ILi64EEENS7_ILi128EEESB_EEENS_6half_tEfNS_4arch4Sm90ELb0ELb1ELb0ELb0ELb1ELb1ELb0ELb0ELi2ELi1ELi2ELi1ELb0EEENS1_21CollectiveEpilogueBwdISC_SD_SF_Li256ELb0ELb0ELi1EEENS1_19SingleTileSchedulerILb0ELb0ELb0ELi128EEEEEEEEEvNT_6ParamsE)
        /*01c4*/ 	.word	0x00000008


	//----- nvinfo : EIATTR_REGCOUNT
	.align		4
.L_94:
        /*01c8*/ 	.byte	0x04, 0x2f
        /*01ca*/ 	.short	(.L_96 - .L_95)
	.align		4
.L_95:
        /*01cc*/ 	.word	index@(_ZN7cutlass13device_kernelIN5flash11enable_sm90INS1_16FlashAttnBwdSm90INS1_25CollectiveMainloopBwdSm90ILi2ELi2ELi2EN4cute5tupleIJNS5_1CILi1EEES8_S8_EEENS6_IJNS7_ILi64EEENS7_ILi128EEESB_EEENS_6half_tEfNS_4arch4Sm90ELb0ELb1ELb0ELb0ELb0ELb1ELb0ELb0ELi2ELi1ELi2ELi1ELb0EEENS1_21CollectiveEpilogueBwdISC_SD_SF_Li256ELb0ELb0ELi1EEENS1_19SingleTileSchedulerILb0ELb0ELb0ELi128EEEEEEEEEvNT_6ParamsE)
        /*01d0*/ 	.word	0x000000a8


	//----- nvinfo : EIATTR_FRAME_SIZE
	.align		4
.L_96:
        /*01d4*/ 	.byte	0x04, 0x11
        /*01d6*/ 	.short	(.L_98 - .L_97)
	.align		4
.L_97:
        /*01d8*/ 	.word	index@(_ZN7cutlass13device_kernelIN5flash11enable_sm90INS1_16FlashAttnBwdSm90INS1_25CollectiveMainloopBwdSm90ILi2ELi2ELi2EN4cute5tupleIJNS5_1CILi1EEES8_S8_EEENS6_IJNS7_ILi64EEENS7_ILi128EEESB_EEENS_6half_tEfNS_4arch4Sm90ELb0ELb1ELb0ELb0ELb0ELb1ELb0ELb0ELi2ELi1ELi2ELi1ELb0EEENS1_21CollectiveEpilogueBwdISC_SD_SF_Li256ELb0ELb0ELi1EEENS1_19SingleTileSchedulerILb0ELb0ELb0ELi128EEEEEEEEEvNT_6ParamsE)
        /*01dc*/ 	.word	0x00000008


	//----- nvinfo : EIATTR_REGCOUNT
	.align		4
.L_98:
        /*01e0*/ 	.byte	0x04, 0x2f
        /*01e2*/ 	.short	(.L_100 - .L_99)
	.align		4
.L_99:
        /*01e4*/ 	.word	index@(_ZN7cutlass13device_kernelIN5flash22FlashAttnBwdPreprocessIN4cute5tupleIJNS3_1CILi80EEENS5_ILi128EEEEEENS_6half_tEfNS_4arch4Sm90ELb1ELb1EEEEEvNT_6ParamsE)
        /*01e8*/ 	.word	0x00000048


	//----- nvinfo : EIATTR_FRAME_SIZE
	.align		4
.L_100:
        /*01ec*/ 	.byte	0x04, 0x11
        /*01ee*/ 	.short	(.L_102 - .L_101)
	.align		4
.L_101:
        /*01f0*/ 	.word	index@(_ZN7cutlass13device_kernelIN5flash22FlashAttnBwdPreprocessIN4cute5tupleIJNS3_1CILi80EEENS5_ILi128EEEEEENS_6half_tEfNS_4arch4Sm90ELb1ELb1EEEEEvNT_6ParamsE)
        /*01f4*/ 	.word	0x00000000


	//----- nvinfo : EIATTR_REGCOUNT
	.align		4
.L_102:
        /*01f8*/ 	.byte	0x04, 0x2f
        /*01fa*/ 	.short	(.L_104 - .L_103)
	.align		4
.L_103:
        /*01fc*/ 	.word	index@(_ZN7cutlass13device_kernelIN5flash11enable_sm90INS1_16FlashAttnBwdSm90INS1_25CollectiveMainloopBwdSm90ILi2ELi2ELi2EN4cute5tupleIJNS5_1CILi1EEES8_S8_EEENS6_IJNS7_ILi80EEENS7_ILi128EEESB_EEENS_6half_tEfNS_4arch4Sm90ELb0ELb0ELb0ELb1ELb1ELb1ELb0ELb1ELi2ELi1ELi2ELi1ELb0EEENS1_24CollectiveEpilogueBwdGQAISC_fSF_Li256ELb1ELb1EEENS1_19SingleTileSchedulerILb1ELb0ELb0ELi128EEEEEEEEEvNT_6ParamsE)
        /*0200*/ 	.word	0x000000a8


	//----- nvinfo : EIATTR_FRAME_SIZE
	.align		4
.L_104:
        /*0204*/ 	.byte	0x04, 0x11
        /*0206*/ 	.short	(.L_106 - .L_105)
	.align		4
.L_105:
        /*0208*/ 	.word	index@(_ZN7cutlass13device_kernelIN5flash11enable_sm90INS1_16FlashAttnBwdSm90INS1_25CollectiveMainloopBwdSm90ILi2ELi2ELi2EN4cute5tupleIJNS5_1CILi1EEES8_S8_EEENS6_IJNS7_ILi80EEENS7_ILi128EEESB_EEENS_6half_tEfNS_4arch4Sm90ELb0ELb0ELb0ELb1ELb1ELb1ELb0ELb1ELi2ELi1ELi2ELi1ELb0EEENS1_24CollectiveEpilogueBwdGQAISC_fSF_Li256ELb1ELb1EEENS1_19SingleTileSchedulerILb1ELb0ELb0ELi128EEEEEEEEEvNT_6ParamsE)
        /*020c*/ 	.word	0x00000028


	//----- nvinfo : EIATTR_REGCOUNT
	.align		4
.L_106:
        /*0210*/ 	.byte	0x04, 0x2f
        /*0212*/ 	.short	(.L_108 - .L_107)
	.align		4
.L_107:
        /*0214*/ 	.word	index@(_ZN7cutlass13device_kernelIN5flash32FlashAttnBwdPostprocessConvertdQIN4cute5tupleIJNS3_1CILi80EEENS5_ILi128EEEEEENS_6half_tEfNS_4arch4Sm90ELi256ENS3_8TiledMMAINS3_8MMA_AtomIJNS3_4SM904GMMA25MMA_64x16x16_F32F16F16_SSILNSF_5MajorE1ELSH_0ELNSF_7ScaleInE1ELSI_1EEEEEENS3_6LayoutINS4_IJNS5_ILi2EEENS5_ILi1EEESN_EEENS4_IJSN_NS5_ILi0EEESP_EEEEENS4_IJNS3_10UnderscoreESS_SS_EEEEELb1EEEEEvNT_6ParamsE)
        /*0218*/ 	.word	0x00000040


	//----- nvinfo : EIATTR_FRAME_SIZE
	.align		4
.L_108:
        /*021c*/ 	.byte	0x04, 0x11
        /*021e*/ 	.short	(.L_110 - .L_109)
	.align		4
.L_109:
        /*0220*/ 	.word	index@(_ZN7cutlass13device_kernelIN5flash32FlashAttnBwdPostprocessConvertdQIN4cute5tupleIJNS3_1CILi80EEENS5_ILi128EEEEEENS_6half_tEfNS_4arch4Sm90ELi256ENS3_8TiledMMAINS3_8MMA_AtomIJNS3_4SM904GMMA25MMA_64x16x16_F32F16F16_SSILNSF_5MajorE1ELSH_0ELNSF_7ScaleInE1ELSI_1EEEEEENS3_6LayoutINS4_IJNS5_ILi2EEENS5_ILi1EEESN_EEENS4_IJSN_NS5_ILi0EEESP_EEEEENS4_IJNS3_10UnderscoreESS_SS_EEEEELb1EEEEEvNT_6ParamsE)
        /*0224*/ 	.word	0x00000000


	//----- nvinfo : EIATTR_REGCOUNT
	.align		4
.L_110:
        /*0228*/ 	.byte	0x04, 0x2f
        /*022a*/ 	.short	(.L_112 - .L_111)
	.align		4
.L_111:
        /*022c*/ 	.word	index@(_ZN7cutlass13device_kernelIN5flash11enable_sm90INS1_16FlashAttnBwdSm90INS1_25CollectiveMainloopBwdSm90ILi2ELi2ELi2EN4cute5tupleIJNS5_1CILi1EEES8_S8_EEENS6_IJNS7_ILi80EEENS7_ILi128EEESB_EEENS_6half_tEfNS_4arch4Sm90ELb0ELb0ELb0ELb1ELb0ELb1ELb0ELb1ELi2ELi1ELi2ELi1ELb0EEENS1_24CollectiveEpilogueBwdGQAISC_fSF_Li256ELb1ELb0EEENS1_19SingleTileSchedulerILb1ELb0ELb0ELi128EEEEEEEEEvNT_6ParamsE)
        /*0230*/ 	.word	0x000000a8


	//----- nvinfo : EIATTR_FRAME_SIZE
	.align		4
.L_112:
        /*0234*/ 	.byte	0x04, 0x11
        /*0236*/ 	.short	(.L_114 - .L_113)
	.align		4
.L_113:
        /*0238*/ 	.word	index@(_ZN7cutlass13device_kernelIN5flash11enable_sm90INS1_16FlashAttnBwdSm90INS1_25CollectiveMainloopBwdSm90ILi2ELi2ELi2EN4cute5tupleIJNS5_1CILi1EEES8_S8_EEENS6_IJNS7_ILi80EEENS7_ILi128EEESB_EEENS_6half_tEfNS_4arch4Sm90ELb0ELb0ELb0ELb1ELb0ELb1ELb0ELb1ELi2ELi1ELi2ELi1ELb0EEENS1_24CollectiveEpilogueBwdGQAISC_fSF_Li256ELb1ELb0EEENS1_19SingleTileSchedulerILb1ELb0ELb0ELi128EEEEEEEEEvNT_6ParamsE)
        /*023c*/ 	.word	0x00000028


	//----- nvinfo : EIATTR_REGCOUNT
	.align		4
.L_114:
        /*0240*/ 	.byte	0x04, 0x2f
        /*0242*/ 	.short	(.L_116 - .L_115)
	.align		4
.L_115:
        /*0244*/ 	.word	index@(_ZN7cutlass13device_kernelIN5flash11enable_sm90INS1_16FlashAttnBwdSm90INS1_25CollectiveMainloopBwdSm90ILi2ELi2ELi2EN4cute5tupleIJNS5_1CILi1EEES8_S8_EEENS6_IJNS7_ILi80EEENS7_ILi128EEESB_EEENS_6half_tEfNS_4arch4Sm90ELb0ELb0ELb0ELb1ELb1ELb1ELb0ELb1ELi2ELi1ELi2ELi1ELb0EEENS1_21CollectiveEpilogueBwdISC_SD_SF_Li256ELb1ELb0ELi1EEENS1_19SingleTileSchedulerILb1ELb0ELb0ELi128EEEEEEEEEvNT_6ParamsE)
        /*0248*/ 	.word	0x000000a8


	//----- nvinfo : EIATTR_FRAME_SIZE
	.align		4
.L_116:
        /*024c*/ 	.byte	0x04, 0x11
        /*024e*/ 	.short	(.L_118 - .L_117)
	.align		4
.L_117:
        /*0250*/ 	.word	index@(_ZN7cutlass13device_kernelIN5flash11enable_sm90INS1_16FlashAttnBwdSm90INS1_25CollectiveMainloopBwdSm90ILi2ELi2ELi2EN4cute5tupleIJNS5_1CILi1EEES8_S8_EEENS6_IJNS7_ILi80EEENS7_ILi128EEESB_EEENS_6half_tEfNS_4arch4Sm90ELb0ELb0ELb0ELb1ELb1ELb1ELb0ELb1ELi2ELi1ELi2ELi1ELb0EEENS1_21CollectiveEpilogueBwdISC_SD_SF_Li256ELb1ELb0ELi1EEENS1_19SingleTileSchedulerILb1ELb0ELb0ELi128EEEEEEEEEvNT_6ParamsE)
        /*0254*/ 	.word	0x00000028


	//----- nvinfo : EIATTR_REGCOUNT
	.align		4
.L_118:
        /*0258*/ 	.byte	0x04, 0x2f
        /*025a*/ 	.short	(.L_120 - .L_119)
	.align		4
.L_119:
        /*025c*/ 	.word	index@(_ZN7cutlass13device_kernelIN5flash11enable_sm90INS1_16FlashAttnBwdSm90INS1_25CollectiveMainloopBwdSm90ILi2ELi2ELi2EN4cute5tupleIJNS5_1CILi1EEES8_S8_EEENS6_IJNS7_ILi80EEENS7_ILi128EEESB_EEENS_6half_tEfNS_4arch4Sm90ELb0ELb0ELb0ELb1ELb0ELb1ELb0ELb1ELi2ELi1ELi2ELi1ELb0EEENS1_21CollectiveEpilogueBwdISC_SD_SF_Li256ELb1ELb0ELi1EEENS1_19SingleTileSchedulerILb1ELb0ELb0ELi128EEEEEEEEEvNT_6ParamsE)
        /*0260*/ 	.word	0x000000a8


	//----- nvinfo : EIATTR_FRAME_SIZE
	.align		4
.L_120:
        /*0264*/ 	.byte	0x04, 0x11
        /*0266*/ 	.short	(.L_122 - .L_121)
	.align		4
.L_121:
        /*0268*/ 	.word	index@(_ZN7cutlass13device_kernelIN5flash11enable_sm90INS1_16FlashAttnBwdSm90INS1_25CollectiveMainloopBwdSm90ILi2ELi2ELi2EN4cute5tupleIJNS5_1CILi1EEES8_S8_EEENS6_IJNS7_ILi80EEENS7_ILi128EEESB_EEENS_6half_tEfNS_4arch4Sm90ELb0ELb0ELb0ELb1ELb0ELb1ELb0ELb1ELi2ELi1ELi2ELi1ELb0EEENS1_21CollectiveEpilogueBwdISC_SD_SF_Li256ELb1ELb0ELi1EEENS1_19SingleTileSchedulerILb1ELb0ELb0ELi128EEEEEEEEEvNT_6ParamsE)
        /*026c*/ 	.word	0x00000028


	//----- nvinfo : EIATTR_REGCOUNT
	.align		4
.L_122:
        /*0270*/ 	.byte	0x04, 0x2f
        /*0272*/ 	.short	(.L_124 - .L_123)
	.align		4
.L_123:
        /*0274*/ 	.word	index@(_ZN7cutlass13device_kernelIN5flash22FlashAttnBwdPreprocessIN4cute5tupleIJNS3_1CILi80EEENS5_ILi128EEEEEENS_6half_tEfNS_4arch4Sm90ELb1ELb0EEEEEvNT_6ParamsE)
        /*0278*/ 	.word	0x00000046


	//----- nvinfo : EIATTR_FRAME_SIZE
	.align		4
.L_124:
        /*027c*/ 	.byte	0x04, 0x11
        /*027e*/ 	.short	(.L_126 - .L_125)
	.align		4
.L_125:
        /*0280*/ 	.word	index@(_ZN7cutlass13device_kernelIN5flash22FlashAttnBwdPreprocessIN4cute5tupleIJNS3_1CILi80EEENS5_ILi128EEEEEENS_6half_tEfNS_4arch4Sm90ELb1ELb0EEEEEvNT_6ParamsE)
        /*0284*/ 	.word	0x00000000


	//----- nvinfo : EIATTR_REGCOUNT
	.align		4
.L_126:
        /*0288*/ 	.byte	0x04, 0x2f
        /*028a*/ 	.short	(.L_128 - .L_127)
	.align		4
.L_127:
        /*028c*/ 	.word	index@(_ZN7cutlass13device_kernelIN5flash11enable_sm90INS1_16FlashAttnBwdSm90INS1_25CollectiveMainloopBwdSm90ILi2ELi2ELi2EN4cute5tupleIJNS5_1CILi1EEES8_S8_EEENS6_IJNS7_ILi80EEENS7_ILi128EEESB_EEENS_6half_tEfNS_4arch4Sm90ELb0ELb0ELb0ELb0ELb1ELb1ELb0ELb1ELi2ELi1ELi2ELi1ELb0EEENS1_24CollectiveEpilogueBwdGQAISC_fSF_Li256ELb0ELb1EEENS1_19SingleTileSchedulerILb0ELb0ELb0ELi128EEEEEEEEEvNT_6ParamsE)
        /*0290*/ 	.word	0x000000a8


	//----- nvinfo : EIATTR_FRAME_SIZE
	.align		4
.L_128:
        /*0294*/ 	.byte	0x04, 0x11
        /*0296*/ 	.short	(.L_130 - .L_129)
	.align		4
.L_129:
        /*0298*/ 	.word	index@(_ZN7cutlass13device_kernelIN5flash11enable_sm90INS1_16FlashAttnBwdSm90INS1_25CollectiveMainloopBwdSm90ILi2ELi2ELi2EN4cute5tupleIJNS5_1CILi1EEES8_S8_EEENS6_IJNS7_ILi80EEENS7_ILi128EEESB_EEENS_6half_tEfNS_4arch4Sm90ELb0ELb0ELb0ELb0ELb1ELb1ELb0ELb1ELi2ELi1ELi2ELi1ELb0EEENS1_24CollectiveEpilogueBwdGQAISC_fSF_Li256ELb0ELb1EEENS1_19SingleTileSchedulerILb0ELb0ELb0ELi128EEEEEEEEEvNT_6ParamsE)
        /*029c*/ 	.word	0x00000020


	//----- nvinfo : EIATTR_REGCOUNT
	.align		4
.L_130:
        /*02a0*/ 	.byte	0x04, 0x2f
        /*02a2*/ 	.short	(.L_132 - .L_131)
	.align		4
.L_131:
        /*02a4*/ 	.word	index@(_ZN7cutlass13device_kernelIN5flash11enable_sm90INS1_16FlashAttnBwdSm90INS1_25CollectiveMainloopBwdSm90ILi2ELi2ELi2EN4cute5tupleIJNS5_1CILi1EEES8_S8_EEENS6_IJNS7_ILi80EEENS7_ILi128EEESB_EEENS_6half_tEfNS_4arch4Sm90ELb0ELb0ELb0ELb0ELb0ELb1ELb0ELb1ELi2ELi1ELi2ELi1ELb0EEENS1_24CollectiveEpilogueBwdGQAISC_fSF_Li256ELb0ELb0EEENS1_19SingleTileSchedulerILb0ELb0ELb0ELi128EEEEEEEEEvNT_6ParamsE)
        /*02a8*/ 	.word	0x000000a8


	//----- nvinfo : EIATTR_FRAME_SIZE
	.align		4
.L_132:
        /*02ac*/ 	.byte	0x04, 0x11
        /*02ae*/ 	.short	(.L_134 - .L_133)
	.align		4
.L_133:
        /*02b0*/ 	.word	index@(_ZN7cutlass13device_kernelIN5flash11enable_sm90INS1_16FlashAttnBwdSm90INS1_25CollectiveMainloopBwdSm90ILi2ELi2ELi2EN4cute5tupleIJNS5_1CILi1EEES8_S8_EEENS6_IJNS7_ILi80EEENS7_ILi128EEESB_EEENS_6half_tEfNS_4arch4Sm90ELb0ELb0ELb0ELb0ELb0ELb1ELb0ELb1ELi2ELi1ELi2ELi1ELb0EEENS1_24CollectiveEpilogueBwdGQAISC_fSF_Li256ELb0ELb0EEENS1_19SingleTileSchedulerILb0ELb0ELb0ELi128EEEEEEEEEvNT_6ParamsE)
        /*02b4*/ 	.word	0x00000020


	//----- nvinfo : EIATTR_REGCOUNT
	.align		4
.L_134:
        /*02b8*/ 	.byte	0x04, 0x2f
        /*02ba*/ 	.short	(.L_136 - .L_135)
	.align		4
.L_135:
        /*02bc*/ 	.word	index@(_ZN7cutlass13device_kernelIN5flash11enable_sm90INS1_16FlashAttnBwdSm90INS1_25CollectiveMainloopBwdSm90ILi2ELi2ELi2EN4cute5tupleIJNS5_1CILi1EEES8_S8_EEENS6_IJNS7_ILi80EEENS7_ILi128EEESB_EEENS_6half_tEfNS_4arch4Sm90ELb0ELb0ELb0ELb0ELb1ELb1ELb0ELb1ELi2ELi1ELi2ELi1ELb0EEENS1_21CollectiveEpilogueBwdISC_SD_SF_Li256ELb0ELb0ELi1EEENS1_19SingleTileSchedulerILb0ELb0ELb0ELi128EEEEEEEEEvNT_6ParamsE)
        /*02c0*/ 	.word	0x000000a8


	//----- nvinfo : EIATTR_FRAME_SIZE
	.align		4
.L_136:
        /*02c4*/ 	.byte	0x04, 0x11
        /*02c6*/ 	.short	(.L_138 - .L_137)
	.align		4
.L_137:
        /*02c8*/ 	.word	index@(_ZN7cutlass13device_kernelIN5flash11enable_sm90INS1_16FlashAttnBwdSm90INS1_25CollectiveMainloopBwdSm90ILi2ELi2ELi2EN4cute5tupleIJNS5_1CILi1EEES8_S8_EEENS6_IJNS7_ILi80EEENS7_ILi128EEESB_EEENS_6half_tEfNS_4arch4Sm90ELb0ELb0ELb0ELb0ELb1ELb1ELb0ELb1ELi2ELi1ELi2ELi1ELb0EEENS1_21CollectiveEpilogueBwdISC_SD_SF_Li256ELb0ELb0ELi1EEENS1_19SingleTileSchedulerILb0ELb0ELb0ELi128EEEEEEEEEvNT_6ParamsE)
        /*02cc*/ 	.word	0x00000020


	//----- nvinfo : EIATTR_REGCOUNT
	.align		4
.L_138:
        /*02d0*/ 	.byte	0x04, 0x2f
        /*02d2*/ 	.short	(.L_140 - .L_139)
	.align		4
.L_139:
        /*02d4*/ 	.word	index@(_ZN7cutlass13device_kernelIN5flash11enable_sm90INS1_16FlashAttnBwdSm90INS1_25CollectiveMainloopBwdSm90ILi2ELi2ELi2EN4cute5tupleIJNS5_1CILi1EEES8_S8_EEENS6_IJNS7_ILi80EEENS7_ILi128EEESB_EEENS_6half_tEfNS_4arch4Sm90ELb0ELb0ELb0ELb0ELb0ELb1ELb0ELb1ELi2ELi1ELi2ELi1ELb0EEENS1_21CollectiveEpilogueBwdISC_SD_SF_Li256ELb0ELb0ELi1EEENS1_19SingleTileSchedulerILb0ELb0ELb0ELi128EEEEEEEEEvNT_6ParamsE)
        /*02d8*/ 	.word	0x000000a8


	//----- nvinfo : EIATTR_FRAME_SIZE
	.align		4
.L_140:
        /*02dc*/ 	.byte	0x04, 0x11
        /*02de*/ 	.short	(.L_142 - .L_141)
	.align		4
.L_141:
        /*02e0*/ 	.word	index@(_ZN7cutlass13device_kernelIN5flash11enable_sm90INS1_16FlashAttnBwdSm90INS1_25CollectiveMainloopBwdSm90ILi2ELi2ELi2EN4cute5tupleIJNS5_1CILi1EEES8_S8_EEENS6_IJNS7_ILi80EEENS7_ILi128EEESB_EEENS_6half_tEfNS_4arch4Sm90ELb0ELb0ELb0ELb0ELb0ELb1ELb0ELb1ELi2ELi1ELi2ELi1ELb0EEENS1_21CollectiveEpilogueBwdISC_SD_SF_Li256ELb0ELb0ELi1EEENS1_19SingleTileSchedulerILb0ELb0ELb0ELi128EEEEEEEEEvNT_6ParamsE)
        /*02e4*/ 	.word	0x00000020


	//----- nvinfo : EIATTR_MIN_STACK_SIZE
	.align		4
.L_142:
        /*02e8*/ 	.byte	0x04, 0x12
        /*02ea*/ 	.short	(.L_144 - .L_143)
	.align		4
.L_143:
        /*02ec*/ 	.word	index@(_ZN7cutlass13device_kernelIN5flash11enable_sm90INS1_16FlashAttnBwdSm90INS1_25CollectiveMainloopBwdSm90ILi2ELi2ELi2EN4cute5tupleIJNS5_1CILi1EEES8_S8_EEENS6_IJNS7_ILi80EEENS7_ILi128EEESB_EEENS_6half_tEfNS_4arch4Sm90ELb0ELb0ELb0ELb0ELb0ELb1ELb0ELb1ELi2ELi1ELi2ELi1ELb0EEENS1_21CollectiveEpilogueBwdISC_SD_SF_Li256ELb0ELb0ELi1EEENS1_19SingleTileSchedulerILb0ELb0ELb0ELi128EEEEEEEEEvNT_6ParamsE)
        /*02f0*/ 	.word	0x00000020


	//----- nvinfo : EIATTR_MIN_STACK_SIZE
	.align		4
.L_144:
        /*02f4*/ 	.byte	0x04, 0x12
        /*02f6*/ 	.short	(.L_146 - .L_145)
	.align		4
.L_145:
        /*02f8*/ 	.word	index@(_ZN7cutlass13device_kernelIN5flash11enable_sm90INS1_16FlashAttnBwdSm90INS1_25CollectiveMainloopBwdSm90ILi2ELi2ELi2EN4cute5tupleIJNS5_1CILi1EEES8_S8_EEENS6_IJNS7_ILi80EEENS7_ILi128EEESB_EEENS_6half_tEfNS_4arch4Sm90ELb0ELb0ELb0ELb0ELb1ELb1ELb0ELb1ELi2ELi1ELi2ELi1ELb0EEENS1_21CollectiveEpilogueBwdISC_SD_SF_Li256ELb0ELb0ELi1EEENS1_19SingleTileSchedulerILb0ELb0ELb0ELi128EEEEEEEEEvNT_6ParamsE)
        /*02fc*/ 	.word	0x00000020


	//----- nvinfo : EIATTR_MIN_STACK_SIZE
	.align		4
.L_146:
        /*0300*/ 	.byte	0x04, 0x12
        /*0302*/ 	.short	(.L_148 - .L_147)
	.align		4
.L_147:
        /*0304*/ 	.word	index@(_ZN7cutlass13device_kernelIN5flash11enable_sm90INS1_16FlashAttnBwdSm90INS1_25CollectiveMainloopBwdSm90ILi2ELi2ELi2EN4cute5tupleIJNS5_1CILi1EEES8_S8_EEENS6_IJNS7_ILi80EEENS7_ILi128EEESB_EEENS_6half_tEfNS_4arch4Sm90ELb0ELb0ELb0ELb0ELb0ELb1ELb0ELb1ELi2ELi1ELi2ELi1ELb0EEENS1_24CollectiveEpilogueBwdGQAISC_fSF_Li256ELb0ELb0EEENS1_19SingleTileSchedulerILb0ELb0ELb0ELi128EEEEEEEEEvNT_6ParamsE)
        /*0308*/ 	.word	0x00000020


	//----- nvinfo : EIATTR_MIN_STACK_SIZE
	.align		4
.L_148:
        /*030c*/ 	.byte	0x04, 0x12
        /*030e*/ 	.short	(.L_150 - .L_149)
	.align		4
.L_149:
        /*0310*/ 	.word	index@(_ZN7cutlass13device_kernelIN5flash11enable_sm90INS1_16FlashAttnBwdSm90INS1_25CollectiveMainloopBwdSm90ILi2ELi2ELi2EN4cute5tupleIJNS5_1CILi1EEES8_S8_EEENS6_IJNS7_ILi80EEENS7_ILi128EEESB_EEENS_6half_tEfNS_4arch4Sm90ELb0ELb0ELb0ELb0ELb1ELb1ELb0ELb1ELi2ELi1ELi2ELi1ELb0EEENS1_24CollectiveEpilogueBwdGQAISC_fSF_Li256ELb0ELb1EEENS1_19SingleTileSchedulerILb0ELb0ELb0ELi128EEEEEEEEEvNT_6ParamsE)
        /*0314*/ 	.word	0x00000020


	//----- nvinfo : EIATTR_MIN_STACK_SIZE
	.align		4
.L_150:
        /*0318*/ 	.byte	0x04, 0x12
        /*031a*/ 	.short	(.L_152 - .L_151)
	.align		4
.L_151:
        /*031c*/ 	.word	index@(_ZN7cutlass13device_kernelIN5flash22FlashAttnBwdPreprocessIN4cute5tupleIJNS3_1CILi80EEENS5_ILi128EEEEEENS_6half_tEfNS_4arch4Sm90ELb1ELb0EEEEEvNT_6ParamsE)
        /*0320*/ 	.word	0x00000000


	//----- nvinfo : EIATTR_MIN_STACK_SIZE
	.align		4
.L_152:
        /*0324*/ 	.byte	0x04, 0x12
        /*0326*/ 	.short	(.L_154 - .L_153)
	.align		4
.L_153:
        /*0328*/ 	.word	index@(_ZN7cutlass13device_kernelIN5flash11enable_sm90INS1_16FlashAttnBwdSm90INS1_25CollectiveMainloopBwdSm90ILi2ELi2ELi2EN4cute5tupleIJNS5_1CILi1EEES8_S8_EEENS6_IJNS7_ILi80EEENS7_ILi128EEESB_EEENS_6half_tEfNS_4arch4Sm90ELb0ELb0ELb0ELb1ELb0ELb1ELb0ELb1ELi2ELi1ELi2ELi1ELb0EEENS1_21CollectiveEpilogueBwdISC_SD_SF_Li256ELb1ELb0ELi1EEENS1_19SingleTileSchedulerILb1ELb0ELb0ELi128EEEEEEEEEvNT_6ParamsE)
        /*032c*/ 	.word	0x00000028


	//----- nvinfo : EIATTR_MIN_STACK_SIZE
	.align		4
.L_154:
        /*0330*/ 	.byte	0x04, 0x12
        /*0332*/ 	.short	(.L_156 - .L_155)
	.align		4
.L_155:
        /*0334*/ 	.word	index@(_ZN7cutlass13device_kernelIN5flash11enable_sm90INS1_16FlashAttnBwdSm90INS1_25CollectiveMainloopBwdSm90ILi2ELi2ELi2EN4cute5tupleIJNS5_1CILi1EEES8_S8_EEENS6_IJNS7_ILi80EEENS7_ILi128EEESB_EEENS_6half_tEfNS_4arch4Sm90ELb0ELb0ELb0ELb1ELb1ELb1ELb0ELb1ELi2ELi1ELi2ELi1ELb0EEENS1_21CollectiveEpilogueBwdISC_SD_SF_Li256ELb1ELb0ELi1EEENS1_19SingleTileSchedulerILb1ELb0ELb0ELi128EEEEEEEEEvNT_6ParamsE)
        /*0338*/ 	.word	0x00000028


	//----- nvinfo : EIATTR_MIN_STACK_SIZE
	.align		4
.L_156:
        /*033c*/ 	.byte	0x04, 0x12
        /*033e*/ 	.short	(.L_158 - .L_157)
	.align		4
.L_157:
        /*0340*/ 	.word	index@(_ZN7cutlass13device_kernelIN5flash11enable_sm90INS1_16FlashAttnBwdSm90INS1_25CollectiveMainloopBwdSm90ILi2ELi2ELi2EN4cute5tupleIJNS5_1CILi1EEES8_S8_EEENS6_IJNS7_ILi80EEENS7_ILi128EEESB_EEENS_6half_tEfNS_4arch4Sm90ELb0ELb0ELb0ELb1ELb0ELb1ELb0ELb1ELi2ELi1ELi2ELi1ELb0EEENS1_24CollectiveEpilogueBwdGQAISC_fSF_Li256ELb1ELb0EEENS1_19SingleTileSchedulerILb1ELb0ELb0ELi128EEEEEEEEEvNT_6ParamsE)
        /*0344*/ 	.word	0x00000028


	//----- nvinfo : EIATTR_MIN_STACK_SIZE
	.align		4
.L_158:
        /*0348*/ 	.byte	0x04, 0x12
        /*034a*/ 	.short	(.L_160 - .L_159)
	.align		4
.L_159:
        /*034c*/ 	.word	index@(_ZN7cutlass13device_kernelIN5flash32FlashAttnBwdPostprocessConvertdQIN4cute5tupleIJNS3_1CILi80EEENS5_ILi128EEEEEENS_6half_tEfNS_4arch4Sm90ELi256ENS3_8TiledMMAINS3_8MMA_AtomIJNS3_4SM904GMMA25MMA_64x16x16_F32F16F16_SSILNSF_5MajorE1ELSH_0ELNSF_7ScaleInE1ELSI_1EEEEEENS3_6LayoutINS4_IJNS5_ILi2EEENS5_ILi1EEESN_EEENS4_IJSN_NS5_ILi0EEESP_EEEEENS4_IJNS3_10UnderscoreESS_SS_EEEEELb1EEEEEvNT_6ParamsE)
        /*0350*/ 	.word	0x00000000


	//----- nvinfo : EIATTR_MIN_STACK_SIZE
	.align		4
.L_160:
        /*0354*/ 	.byte	0x04, 0x12
        /*0356*/ 	.short	(.L_162 - .L_161)
	.align		4
.L_161:
        /*0358*/ 	.word	index@(_ZN7cutlass13device_kernelIN5flash11enable_sm90INS1_16FlashAttnBwdSm90INS1_25CollectiveMainloopBwdSm90ILi2ELi2ELi2EN4cute5tupleIJNS5_1CILi1EEES8_S8_EEENS6_IJNS7_ILi80EEENS7_ILi128EEESB_EEENS_6half_tEfNS_4arch4Sm90ELb0ELb0ELb0ELb1ELb1ELb1ELb0ELb1ELi2ELi1ELi2ELi1ELb0EEENS1_24CollectiveEpilogueBwdGQAISC_fSF_Li256ELb1ELb1EEENS1_19SingleTileSchedulerILb1ELb0ELb0ELi128EEEEEEEEEvNT_6ParamsE)
        /*035c*/ 	.word	0x00000028


	//----- nvinfo : EIATTR_MIN_STACK_SIZE
	.align		4
.L_162:
        /*0360*/ 	.byte	0x04, 0x12
        /*0362*/ 	.short	(.L_164 - .L_163)
	.align		4
.L_163:
        /*0364*/ 	.word	index@(_ZN7cutlass13device_kernelIN5flash22FlashAttnBwdPreprocessIN4cute5tupleIJNS3_1CILi80EEENS5_ILi128EEEEEENS_6half_tEfNS_4arch4Sm90ELb1ELb1EEEEEvNT_6ParamsE)
        /*0368*/ 	.word	0x00000000


	//----- nvinfo : EIATTR_MIN_STACK_SIZE
	.align		4
.L_164:
        /*036c*/ 	.byte	0x04, 0x12
        /*036e*/ 	.short	(.L_166 - .L_165)
	.align		4
.L_165:
        /*0370*/ 	.word	index@(_ZN7cutlass13device_kernelIN5flash11enable_sm90INS1_16FlashAttnBwdSm90INS1_25CollectiveMainloopBwdSm90ILi2ELi2ELi2EN4cute5tupleIJNS5_1CILi1EEES8_S8_EEENS6_IJNS7_ILi64EEENS7_ILi128EEESB_EEENS_6half_tEfNS_4arch4Sm90ELb0ELb1ELb0ELb0ELb0ELb1ELb0ELb0ELi2ELi1ELi2ELi1ELb0EEENS1_21CollectiveEpilogueBwdISC_SD_SF_Li256ELb0ELb0ELi1EEENS1_19SingleTileSchedulerILb0ELb0ELb0ELi128EEEEEEEEEvNT_6ParamsE)
        /*0374*/ 	.word	0x00000008


	//----- nvinfo : EIATTR_MIN_STACK_SIZE
	.align		4
.L_166:
        /*0378*/ 	.byte	0x04, 0x12
        /*037a*/ 	.short	(.L_168 - .L_167)
	.align		4
.L_167:
        /*037c*/ 	.word	index@(_ZN7cutlass13device_kernelIN5flash11enable_sm90INS1_16FlashAttnBwdSm90INS1_25CollectiveMainloopBwdSm90ILi2ELi2ELi2EN4cute5tupleIJNS5_1CILi1EEES8_S8_EEENS6_IJNS7_ILi64EEENS7_ILi128EEESB_EEENS_6half_tEfNS_4arch4Sm90ELb0ELb1ELb0ELb0ELb1ELb1ELb0ELb0ELi2ELi1ELi2ELi1ELb0EEENS1_21CollectiveEpilogueBwdISC_SD_SF_Li256ELb0ELb0ELi1EEENS1_19SingleTileSchedulerILb0ELb0ELb0ELi128EEEEEEEEEvNT_6ParamsE)
        /*0380*/ 	.word	0x00000008


	//----- nvinfo : EIATTR_MIN_STACK_SIZE
	.align		4
.L_168:
        /*0384*/ 	.byte	0x04, 0x12
        /*0386*/ 	.short	(.L_170 - .L_169)
	.align		4
.L_169:
        /*0388*/ 	.word	index@(_ZN7cutlass13device_kernelIN5flash11enable_sm90INS1_16FlashAttnBwdSm90INS1_25CollectiveMainloopBwdSm90ILi2ELi2ELi2EN4cute5tupleIJNS5_1CILi1EEES8_S8_EEENS6_IJNS7_ILi64EEENS7_ILi128EEESB_EEENS_6half_tEfNS_4arch4Sm90ELb0ELb1ELb0ELb0ELb0ELb1ELb0ELb0ELi2ELi1ELi2ELi1ELb0EEENS1_24CollectiveEpilogueBwdGQAISC_fSF_Li256ELb0ELb0EEENS1_19SingleTileSchedulerILb0ELb0ELb0ELi128EEEEEEEEEvNT_6ParamsE)
        /*038c*/ 	.word	0x00000008


	//----- nvinfo : EIATTR_MIN_STACK_SIZE
	.align		4
.L_170:
        /*0390*/ 	.byte	0x04, 0x12
        /*0392*/ 	.short	(.L_172 - .L_171)
	.align		4
.L_171:
        /*0394*/ 	.word	index@(_ZN7cutlass13device_kernelIN5flash11enable_sm90INS1_16FlashAttnBwdSm90INS1_25CollectiveMainloopBwdSm90ILi2ELi2ELi2EN4cute5tupleIJNS5_1CILi1EEES8_S8_EEENS6_IJNS7_ILi64EEENS7_ILi128EEESB_EEENS_6half_tEfNS_4arch4Sm90ELb0ELb1ELb0ELb0ELb1ELb1ELb0ELb0ELi2ELi1ELi2ELi1ELb0EEENS1_24CollectiveEpilogueBwdGQAISC_fSF_Li256ELb0ELb1EEENS1_19SingleTileSchedulerILb0ELb0ELb0ELi128EEEEEEEEEvNT_6ParamsE)
        /*0398*/ 	.word	0x00000008


	//----- nvinfo : EIATTR_MIN_STACK_SIZE
	.align		4
.L_172:
        /*039c*/ 	.byte	0x04, 0x12
        /*039e*/ 	.short	(.L_174 - .L_173)
	.align		4
.L_173:
        /*03a0*/ 	.word	index@(_ZN7cutlass13device_kernelIN5flash11enable_sm90INS1_16FlashAttnBwdSm90INS1_25CollectiveMainloopBwdSm90ILi2ELi2ELi2EN4cute5tupleIJNS5_1CILi1EEES8_S8_EEENS6_IJNS7_ILi64EEENS7_ILi128EEESB_EEENS_6half_tEfNS_4arch4Sm90ELb0ELb1ELb0ELb1ELb0ELb1ELb0ELb0ELi2ELi1ELi2ELi1ELb0EEENS1_21CollectiveEpilogueBwdISC_SD_SF_Li256ELb1ELb0ELi1EEENS1_19SingleTileSchedulerILb1ELb0ELb0ELi128EEEEEEEEEvNT_6ParamsE)
        /*03a4*/ 	.word	0x00000008


	//----- nvinfo : EIATTR_MIN_STACK_SIZE
	.align		4
.L_174:
        /*03a8*/ 	.byte	0x04, 0x12
        /*03aa*/ 	.short	(.L_176 - .L_175)
	.align		4
.L_175:
        /*03ac*/ 	.word	index@(_ZN7cutlass13device_kernelIN5flash11enable_sm90INS1_16FlashAttnBwdSm90INS1_25CollectiveMainloopBwdSm90ILi2ELi2ELi2EN4cute5tupleIJNS5_1CILi1EEES8_S8_EEENS6_IJNS7_ILi64EEENS7_ILi128EEESB_EEENS_6half_tEfNS_4arch4Sm90ELb0ELb1ELb0ELb1ELb1ELb1ELb0ELb0ELi2ELi1ELi2ELi1ELb0EEENS1_21CollectiveEpilogueBwdISC_SD_SF_Li256ELb1ELb0ELi1EEENS1_19SingleTileSchedulerILb1ELb0ELb0ELi128EEEEEEEEEvNT_6ParamsE)
        /*03b0*/ 	.word	0x00000008


	//----- nvinfo : EIATTR_MIN_STACK_SIZE
	.align		4
.L_176:
        /*03b4*/ 	.byte	0x04, 0x12
        /*03b6*/ 	.short	(.L_178 - .L_177)
	.align		4
.L_177:
        /*03b8*/ 	.word	index@(_ZN7cutlass13device_kernelIN5flash11enable_sm90INS1_16FlashAttnBwdSm90INS1_25CollectiveMainloopBwdSm90ILi2ELi2ELi2EN4cute5tupleIJNS5_1CILi1EEES8_S8_EEENS6_IJNS7_ILi64EEENS7_ILi128EEESB_EEENS_6half_tEfNS_4arch4Sm90ELb0ELb1ELb0ELb1ELb0ELb1ELb0ELb0ELi2ELi1ELi2ELi1ELb0EEENS1_24CollectiveEpilogueBwdGQAISC_fSF_Li256ELb1ELb0EEENS1_19SingleTileSchedulerILb1ELb0ELb0ELi128EEEEEEEEEvNT_6ParamsE)
        /*03bc*/ 	.word	0x00000008


	//----- nvinfo : EIATTR_MIN_STACK_SIZE
	.align		4
.L_178:
        /*03c0*/ 	.byte	0x04, 0x12
        /*03c2*/ 	.short	(.L_180 - .L_179)
	.align		4
.L_179:
        /*03c4*/ 	.word	index@(_ZN7cutlass13device_kernelIN5flash11enable_sm90INS1_16FlashAttnBwdSm90INS1_25CollectiveMainloopBwdSm90ILi2ELi2ELi2EN4cute5tupleIJNS5_1CILi1EEES8_S8_EEENS6_IJNS7_ILi64EEENS7_ILi128EEESB_EEENS_6half_tEfNS_4arch4Sm90ELb0ELb1ELb0ELb1ELb1ELb1ELb0ELb0ELi2ELi1ELi2ELi1ELb0EEENS1_24CollectiveEpilogueBwdGQAISC_fSF_Li256ELb1ELb1EEENS1_19SingleTileSchedulerILb1ELb0ELb0ELi128EEEEEEEEEvNT_6ParamsE)
        /*03c8*/ 	.word	0x00000008


	//----- nvinfo : EIATTR_MIN_STACK_SIZE
	.align		4
.L_180:
        /*03cc*/ 	.byte	0x04, 0x12
        /*03ce*/ 	.short	(.L_182 - .L_181)
	.align		4
.L_181:
        /*03d0*/ 	.word	index@(_ZN7cutlass13device_kernelIN5flash11enable_sm90INS1_16FlashAttnBwdSm90INS1_25CollectiveMainloopBwdSm90ILi2ELi2ELi2EN4cute5tupleIJNS5_1CILi1EEES8_S8_EEENS6_IJNS7_ILi64EEENS7_ILi128EEESB_EEENS_6half_tEfNS_4arch4Sm90ELb1ELb0ELb0ELb0ELb0ELb1ELb0ELb0ELi2ELi1ELi2ELi1ELb0EEENS1_21CollectiveEpilogueBwdISC_SD_SF_Li256ELb0ELb0ELi1EEENS1_25SingleTileBwdLPTSchedulerILb0ELi128ELb0EEEEEEEEEvNT_6ParamsE)
        /*03d4*/ 	.word	0x00000008


	//----- nvinfo : EIATTR_MIN_STACK_SIZE
	.align		4
.L_182:
        /*03d8*/ 	.byte	0x04, 0x12
        /*03da*/ 	.short	(.L_184 - .L_183)
	.align		4
.L_183:
        /*03dc*/ 	.word	index@(_ZN7cutlass13device_kernelIN5flash11enable_sm90INS1_16FlashAttnBwdSm90INS1_25CollectiveMainloopBwdSm90ILi2ELi2ELi2EN4cute5tupleIJNS5_1CILi1EEES8_S8_EEENS6_IJNS7_ILi64EEENS7_ILi128EEESB_EEENS_6half_tEfNS_4arch4Sm90ELb1ELb0ELb0ELb0ELb1ELb1ELb0ELb0ELi2ELi1ELi2ELi1ELb0EEENS1_21CollectiveEpilogueBwdISC_SD_SF_Li256ELb0ELb0ELi1EEENS1_25SingleTileBwdLPTSchedulerILb0ELi128ELb1EEEEEEEEEvNT_6ParamsE)
        /*03e0*/ 	.word	0x00000008


	//----- nvinfo : EIATTR_MIN_STACK_SIZE
	.align		4
.L_184:
        /*03e4*/ 	.byte	0x04, 0x12
        /*03e6*/ 	.short	(.L_186 - .L_185)
	.align		4
.L_185:
        /*03e8*/ 	.word	index@(_ZN7cutlass13device_kernelIN5flash11enable_sm90INS1_16FlashAttnBwdSm90INS1_25CollectiveMainloopBwdSm90ILi2ELi2ELi2EN4cute5tupleIJNS5_1CILi1EEES8_S8_EEENS6_IJNS7_ILi64EEENS7_ILi128EEESB_EEENS_6half_tEfNS_4arch4Sm90ELb1ELb0ELb0ELb0ELb0ELb1ELb0ELb0ELi2ELi1ELi2ELi1ELb0EEENS1_24CollectiveEpilogueBwdGQAISC_fSF_Li256ELb0ELb0EEENS1_25SingleTileBwdLPTSchedulerILb0ELi128ELb0EEEEEEEEEvNT_6ParamsE)
        /*03ec*/ 	.word	0x00000008


	//----- nvinfo : EIATTR_MIN_STACK_SIZE
	.align		4
.L_186:
        /*03f0*/ 	.byte	0x04, 0x12
        /*03f2*/ 	.short	(.L_188 - .L_187)
	.align		4
.L_187:
        /*03f4*/ 	.word	index@(_ZN7cutlass13device_kernelIN5flash11enable_sm90INS1_16FlashAttnBwdSm90INS1_25CollectiveMainloopBwdSm90ILi2ELi2ELi2EN4cute5tupleIJNS5_1CILi1EEES8_S8_EEENS6_IJNS7_ILi64EEENS7_ILi128EEESB_EEENS_6half_tEfNS_4arch4Sm90ELb1ELb0ELb0ELb0ELb1ELb1ELb0ELb0ELi2ELi1ELi2ELi1ELb0EEENS1_24CollectiveEpilogueBwdGQAISC_fSF_Li256ELb0ELb1EEENS1_25SingleTileBwdLPTSchedulerILb0ELi128ELb1EEEEEEEEEvNT_6ParamsE)
        /*03f8*/ 	.word	0x00000008


	//----- nvinfo : EIATTR_MIN_STACK_SIZE
	.align		4
.L_188:
        /*03fc*/ 	.byte	0x04, 0x12
        /*03fe*/ 	.short	(.L_190 - .L_189)
	.align		4
.L_189:
        /*0400*/ 	.word	index@(_ZN7cutlass13device_kernelIN5flash22FlashAttnBwdPreprocessIN4cute5tupleIJNS3_1CILi64EEENS5_ILi128EEEEEENS_6half_tEfNS_4arch4Sm90ELb1ELb0EEEEEvNT_6ParamsE)
        /*0404*/ 	.word	0x00000000


	//----- nvinfo : EIATTR_MIN_STACK_SIZE
	.align		4
.L_190:
        /*0408*/ 	.byte	0x04, 0x12
        /*040a*/ 	.short	(.L_192 - .L_191)
	.align		4
.L_191:
        /*040c*/ 	.word	index@(_ZN7cutlass13device_kernelIN5flash11enable_sm90INS1_16FlashAttnBwdSm90INS1_25CollectiveMainloopBwdSm90ILi2ELi2ELi2EN4cute5tupleIJNS5_1CILi1EEES8_S8_EEENS6_IJNS7_ILi64EEENS7_ILi128EEESB_EEENS_6half_tEfNS_4arch4Sm90ELb1ELb0ELb0ELb1ELb0ELb1ELb0ELb0ELi2ELi1ELi2ELi1ELb0EEENS1_21CollectiveEpilogueBwdISC_SD_SF_Li256ELb1ELb0ELi1EEENS1_25SingleTileBwdLPTSchedulerILb1ELi128ELb0EEEEEEEEEvNT_6ParamsE)
        /*0410*/ 	.word	0x00000008


	//----- nvinfo : EIATTR_MIN_STACK_SIZE
	.align		4
.L_192:
        /*0414*/ 	.byte	0x04, 0x12
        /*0416*/ 	.short	(.L_194 - .L_193)
	.align		4
.L_193:
        /*0418*/ 	.word	index@(_ZN7cutlass13device_kernelIN5flash11enable_sm90INS1_16FlashAttnBwdSm90INS1_25CollectiveMainloopBwdSm90ILi2ELi2ELi2EN4cute5tupleIJNS5_1CILi1EEES8_S8_EEENS6_IJNS7_ILi64EEENS7_ILi128EEESB_EEENS_6half_tEfNS_4arch4Sm90ELb1ELb0ELb0ELb1ELb1ELb1ELb0ELb0ELi2ELi1ELi2ELi1ELb0EEENS1_21CollectiveEpilogueBwdISC_SD_SF_Li256ELb1ELb0ELi1EEENS1_25SingleTileBwdLPTSchedulerILb1ELi128ELb1EEEEEEEEEvNT_6ParamsE)
        /*041c*/ 	.word	0x00000008


	//----- nvinfo : EIATTR_MIN_STACK_SIZE
	.align		4
.L_194:
        /*0420*/ 	.byte	0x04, 0x12
        /*0422*/ 	.short	(.L_196 - .L_195)
	.align		4
.L_195:
        /*0424*/ 	.word	index@(_ZN7cutlass13device_kernelIN5flash11enable_sm90INS1_16FlashAttnBwdSm90INS1_25CollectiveMainloopBwdSm90ILi2ELi2ELi2EN4cute5tupleIJNS5_1CILi1EEES8_S8_EEENS6_IJNS7_ILi64EEENS7_ILi128EEESB_EEENS_6half_tEfNS_4arch4Sm90ELb1ELb0ELb0ELb1ELb0ELb1ELb0ELb0ELi2ELi1ELi2ELi1ELb0EEENS1_24CollectiveEpilogueBwdGQAISC_fSF_Li256ELb1ELb0EEENS1_25SingleTileBwdLPTSchedulerILb1ELi128ELb0EEEEEEEEEvNT_6ParamsE)
        /*0428*/ 	.word	0x00000008


	//----- nvinfo : EIATTR_MIN_STACK_SIZE
	.align		4
.L_196:
        /*042c*/ 	.byte	0x04, 0x12
        /*042e*/ 	.short	(.L_198 - .L_197)
	.align		4
.L_197:
        /*0430*/ 	.word	index@(_ZN7cutlass13device_kernelIN5flash32FlashAttnBwdPostprocessConvertdQIN4cute5tupleIJNS3_1CILi128EEES6_EEENS_6half_tEfNS_4arch4Sm90ELi256ENS3_8TiledMMAINS3_8MMA_AtomIJNS3_4SM904GMMA26MMA_64x128x16_F32F16F16_RSILNSE_5MajorE0ELSG_1ELNSE_7ScaleInE1ELSH_1EEEEEENS3_6LayoutINS4_IJNS5_ILi2EEENS5_ILi1EEESM_EEENS4_IJSM_NS5_ILi0EEESO_EEEEENS4_IJNS3_10UnderscoreESR_SR_EEEEELb0EEEEEvNT_6ParamsE)
        /*0434*/ 	.word	0x00000000


	//----- nvinfo : EIATTR_MIN_STACK_SIZE
	.align		4
.L_198:
        /*0438*/ 	.byte	0x04, 0x12
        /*043a*/ 	.short	(.L_200 - .L_199)
	.align		4
.L_199:
        /*043c*/ 	.word	index@(_ZN7cutlass13device_kernelIN5flash32FlashAttnBwdPostprocessConvertdQIN4cute5tupleIJNS3_1CILi64EEENS5_ILi128EEEEEENS_6half_tEfNS_4arch4Sm90ELi256ENS3_8TiledMMAINS3_8MMA_AtomIJNS3_4SM904GMMA25MMA_64x64x16_F32F16F16_SSILNSF_5MajorE0ELSH_1ELNSF_7ScaleInE1ELSI_1EEEEEENS3_6LayoutINS4_IJNS5_ILi1EEENS5_ILi2EEESM_EEENS4_IJNS5_ILi0EEESM_SP_EEEEENS4_IJNS3_10UnderscoreESS_SS_EEEEELb0EEEEEvNT_6ParamsE)
        /*0440*/ 	.word	0x00000000


	//----- nvinfo : EIATTR_MIN_STACK_SIZE
	.align		4
.L_200:
        /*0444*/ 	.byte	0x04, 0x12
        /*0446*/ 	.short	(.L_202 - .L_201)
	.align		4
.L_201:
        /*0448*/ 	.word	index@(_ZN7cutlass13device_kernelIN5flash11enable_sm90INS1_16FlashAttnBwdSm90INS1_25CollectiveMainloopBwdSm90ILi2ELi2ELi2EN4cute5tupleIJNS5_1CILi1EEES8_S8_EEENS6_IJNS7_ILi64EEENS7_ILi128EEESB_EEENS_6half_tEfNS_4arch4Sm90ELb1ELb0ELb0ELb1ELb1ELb1ELb0ELb0ELi2ELi1ELi2ELi1ELb0EEENS1_24CollectiveEpilogueBwdGQAISC_fSF_Li256ELb1ELb1EEENS1_25SingleTileBwdLPTSchedulerILb1ELi128ELb1EEEEEEEEEvNT_6ParamsE)
        /*044c*/ 	.word	0x00000008


	//----- nvinfo : EIATTR_MIN_STACK_SIZE
	.align		4
.L_202:
        /*0450*/ 	.byte	0x04, 0x12
        /*0452*/ 	.short	(.L_204 - .L_203)
	.align		4
.L_203:
        /*0454*/ 	.word	index@(_ZN7cutlass13device_kernelIN5flash22FlashAttnBwdPreprocessIN4cute5tupleIJNS3_1CILi64EEENS5_ILi128EEEEEENS_6half_tEfNS_4arch4Sm90ELb1ELb1EEEEEvNT_6ParamsE)
        /*0458*/ 	.word	0x00000000
.L_204:


//--------------------- .nv.compat                --------------------------
	.section	.nv.compat,"",@"SHT_CUDA_COMPAT_INFO"
	.align	4
        /*0000*/ 	.byte	0x02, 0x09, 0x01, 0x00, 0x02, 0x02, 0x04, 0x00, 0x02, 0x05, 0x05, 0x00, 0x03, 0x07, 0x01, 0x01
        /*0010*/ 	.byte	0x02, 0x03, 0x01, 0x00, 0x02, 0x06, 0x01, 0x00, 0x04, 0x0b, 0x08, 0x00, 0x00, 0x00, 0x00, 0x00
        /*0020*/ 	.byte	0x00, 0x00, 0x00, 0x00


//--------------------- .nv.info._ZN7cutlass13device_kernelIN5flash11enable_sm90INS1_16FlashAttnBwdSm90INS1_25CollectiveMainloopBwdSm90ILi2ELi2ELi2EN4cute5tupleIJNS5_1CILi1EEES8_S8_EEENS6_IJNS7_ILi80EEENS7_ILi128EEESB_EEENS_6half_tEfNS_4arch4Sm90ELb0ELb0ELb0ELb0ELb0ELb1ELb0ELb1ELi2ELi1ELi2ELi1ELb0EEENS1_21CollectiveEpilogueBwdISC_SD_SF_Li256ELb0ELb0ELi1EEENS1_19SingleTileSchedulerILb0ELb0ELb0ELi128EEEEEEEEEvNT_6ParamsE --------------------------
	.section	.nv.info._ZN7cutlass13device_kernelIN5flash11enable_sm90INS1_16FlashAttnBwdSm90INS1_25CollectiveMainloopBwdSm90ILi2ELi2ELi2EN4cute5tupleIJNS5_1CILi1EEES8_S8_EEENS6_IJNS7_ILi80EEENS7_ILi128EEESB_EEENS_6half_tEfNS_4arch4Sm90ELb0ELb0ELb0ELb0ELb0ELb1ELb0ELb1ELi2ELi1ELi2ELi1ELb0EEENS1_21CollectiveEpilogueBwdISC_SD_SF_Li256ELb0ELb0ELi1EEENS1_19SingleTileSchedulerILb0ELb0ELb0ELi128EEEEEEEEEvNT_6ParamsE,"",@"SHT_CUDA_INFO"
	.sectionflags	@""
	.align	4


	//----- nvinfo : EIATTR_CUDA_API_VERSION
	.align		4
        /*0000*/ 	.byte	0x04, 0x37
        /*0002*/ 	.short	(.L_206 - .L_205)
.L_205:
        /*0004*/ 	.word	0x00000082


	//----- nvinfo : EIATTR_KPARAM_INFO
	.align		4
.L_206:
        /*0008*/ 	.byte	0x04, 0x17
        /*000a*/ 	.short	(.L_208 - .L_207)
.L_207:
        /*000c*/ 	.word	0x00000000
        /*0010*/ 	.short	0x0000
        /*0012*/ 	.short	0x0070
        /*0014*/ 	.byte	0x00, 0xf0, 0x01, 0x24


	//----- nvinfo : EIATTR_SPARSE_MMA_MASK
	.align		4
.L_208:
        /*0018*/ 	.byte	0x03, 0x50
        /*001a*/ 	.short	0x0000


	//----- nvinfo : EIATTR_MAXREG_COUNT
	.align		4
        /*001c*/ 	.byte	0x03, 0x1b
        /*001e*/ 	.short	0x00a8


	//----- nvinfo : EIATTR_NUM_BARRIERS
	.align		4
        /*0020*/ 	.byte	0x02, 0x4c
        /*0022*/ 	.byte	0x10
	.zero		1


	//----- nvinfo : EIATTR_EXTERNS
	.align		4
        /*0024*/ 	.byte	0x04, 0x0f
        /*0026*/ 	.short	(.L_210 - .L_209)


	//   ....[0]....
	.align		4
.L_209:
        /*0028*/ 	.word	index@(__assertfail)


	//----- nvinfo : EIATTR_ANNOTATIONS
	.align		4
.L_210:
        /*002c*/ 	.byte	0x04, 0x55
        /*002e*/ 	.short	(.L_212 - .L_211)


	//   ....[0]....
.L_211:
        /*0030*/ 	.word	0x00000001
        /*0034*/ 	.byte	0xb0, 0x05, 0x00, 0x00, 0x01, 0x00, 0x00, 0x00, 0x10, 0x09, 0x00, 0x00, 0x01, 0x00, 0x00, 0x00
        /* <DEDUP_REMOVED lines=9> */
        /*00d4*/ 	.byte	0x20, 0x99, 0x00, 0x00


	//----- nvinfo : EIATTR_MERCURY_ISA_VERSION
	.align		4
.L_212:
        /*00d8*/ 	.byte	0x03, 0x5f
        /*00da*/ 	.short	0x0101


	//----- nvinfo : EIATTR_INT_WARP_WIDE_INSTR_OFFSETS
	.align		4
        /*00dc*/ 	.byte	0x04, 0x31
        /*00de*/ 	.short	(.L_214 - .L_213)


	//   ....[0]....
.L_213:
        /*00e0*/ 	.word	0x000001e0


	//   ....[1]....
        /*00e4*/ 	.word	0x000002a0


	//----- nvinfo : EIATTR_COOP_GROUP_MASK_REGIDS
	.align		4
.L_214:
        /*00e8*/ 	.byte	0x04, 0x29
        /*00ea*/ 	.short	(.L_216 - .L_215)


	//   ....[0]....
.L_215:
        /*00ec*/ 	.word	0xffffffff


	//   ....[1]....
        /*00f0*/ 	.word	0xffffffff


	//   ....[2]....
        /*00f4*/ 	.word	0xffffffff


	//   ....[3]....
        /*00f8*/ 	.word	0xffffffff


	//   ....[4]....
        /*00fc*/ 	.word	0xffffffff


	//   ....[5]....
        /*0100*/ 	.word	0xffffffff


	//   ....[6]....
        /*0104*/ 	.word	0xffffffff


	//   ....[7]....
        /*0108*/ 	.word	0xffffffff


	//   ....[8]....
        /*010c*/ 	.word	0x0500000f


	//----- nvinfo : EIATTR_COOP_GROUP_INSTR_OFFSETS
	.align		4
.L_216:
        /*0110*/ 	.byte	0x04, 0x28
        /*0112*/ 	.short	(.L_218 - .L_217)


	//   ....[0]....
.L_217:
        /*0114*/ 	.word	0x00000060


	//   ....[1]....
        /*0118*/ 	.word	0x000001f0


	//   ....[2]....
        /*011c*/ 	.word	0x00000280


	//   ....[3]....
        /*0120*/ 	.word	0x00000400


	//   ....[4]....
        /*0124*/ 	.word	0x00000650


	//   ....[5]....
        /*0128*/ 	.word	0x00000bb0


	//   ....[6]....
        /*012c*/ 	.word	0x00006be0


	//   ....[7]....
        /*0130*/ 	.word	0x000072f0


	//   ....[8]....
        /*0134*/ 	.word	0x00009b90


	//----- nvinfo : EIATTR_REG_RECONFIG
	.align		4
.L_218:
        /*0138*/ 	.byte	0x01, 0x54
	.zero		2


	//----- nvinfo : EIATTR_SYSCALL_OFFSETS
	.align		4
        /*013c*/ 	.byte	0x04, 0x46
        /*013e*/ 	.short	(.L_220 - .L_219)


	//   ....[0]....
.L_219:
        /*0140*/ 	.word	0x000007e0


	//   ....[1]....
        /*0144*/ 	.word	0x000008d0


	//   ....[2]....
        /*0148*/ 	.word	0x00000a40


	//   ....[3]....
        /*014c*/ 	.word	0x00000b30


	//   ....[4]....
        /*0150*/ 	.word	0x00006550


	//   ....[5]....
        /*0154*/ 	.word	0x00006680


	//   ....[6]....
        /*0158*/ 	.word	0x000067a0


	//   ....[7]....
        /*015c*/ 	.word	0x000068c0


	//----- nvinfo : EIATTR_MBARRIER_INSTR_OFFSETS
	.align		4
.L_220:
        /*0160*/ 	.byte	0x04, 0x39
        /*0162*/ 	.short	(.L_222 - .L_221)


	//   ....[0]....
.L_221:
        /*0164*/ 	.word	0x000002c0
        /*0168*/ 	.word	0x000000ff
        /*016c*/ 	.word	0x00038800
        /*0170*/ 	.short	0x0100
        /*0172*/ 	.byte	0x06
	.zero		1


	//   ....[1]....
        /*0174*/ 	.word	0x000003b0
        /*0178*/ 	.word	0x000000ff
        /*017c*/ 	.word	0x00038810
        /*0180*/ 	.short	0x0100
        /*0182*/ 	.byte	0x08
	.zero		1


	//   ....[2]....
        /*0184*/ 	.word	0x000003c0
        /*0188*/ 	.word	0x000000ff
        /*018c*/ 	.word	0x00038820
        /*0190*/ 	.short	0x0100
        /*0192*/ 	.byte	0x08
	.zero		1


	//   ....[3]....
        /*0194*/ 	.word	0x000003d0
        /*0198*/ 	.word	0x000000ff
        /*019c*/ 	.word	0x00038818
        /*01a0*/ 	.short	0x0100
        /*01a2*/ 	.byte	0x08
	.zero		1


	//   ....[4]....
        /*01a4*/ 	.word	0x000003e0
        /*01a8*/ 	.word	0x000000ff
        /*01ac*/ 	.word	0x00038828
        /*01b0*/ 	.short	0x0100
        /*01b2*/ 	.byte	0x08
	.zero		1


	//   ....[5]....
        /*01b4*/ 	.word	0x00000510
        /*01b8*/ 	.word	0x000000ff
        /*01bc*/ 	.word	0x00038830
        /*01c0*/ 	.short	0x0100
        /*01c2*/ 	.byte	0x08
	.zero		1


	//   ....[6]....
        /*01c4*/ 	.word	0x00000520
        /*01c8*/ 	.word	0x000000ff
        /*01cc*/ 	.word	0x00038840
        /*01d0*/ 	.short	0x0100
        /*01d2*/ 	.byte	0x08
	.zero		1


	//   ....[7]....
        /*01d4*/ 	.word	0x00000530
        /*01d8*/ 	.word	0x000000ff
        /*01dc*/ 	.word	0x00038838
        /*01e0*/ 	.short	0x0100
        /*01e2*/ 	.byte	0x08
	.zero		1


	//   ....[8]....
        /*01e4*/ 	.word	0x00000540
        /*01e8*/ 	.word	0x000000ff
        /*01ec*/ 	.word	0x00038848
        /*01f0*/ 	.short	0x0100
        /*01f2*/ 	.byte	0x08
	.zero		1


	//   ....[9]....
        /*01f4*/ 	.word	0x00000be0
        /*01f8*/ 	.word	0x00000010
        /*01fc*/ 	.word	0x00038800
        /*0200*/ 	.short	0x010a
        /*0202*/ 	.byte	0x3f
	.zero		1


	//   ....[10]....
        /*0204*/ 	.word	0x00000c90
        /*0208*/ 	.word	0x00000010
        /*020c*/ 	.word	0x00038800
        /*0210*/ 	.short	0x010a
        /*0212*/ 	.byte	0x3f
	.zero		1


	//   ....[11]....
        /*0214*/ 	.word	0x000014e0
        /*0218*/ 	.word	0x00000003
        /*021c*/ 	.word	0x00038810
        /*0220*/ 	.short	0x010a
        /*0222*/ 	.byte	0x3f
	.zero		1


	//   ....[12]....
        /*0224*/ 	.word	0x00001520
        /*0228*/ 	.word	0x00000003
        /*022c*/ 	.word	0x00038810
        /*0230*/ 	.short	0x010a
        /*0232*/ 	.byte	0x3f
	.zero		1


	//   ....[13]....
        /*0234*/ 	.word	0x00002720
        /*0238*/ 	.word	0x00000003
        /*023c*/ 	.word	0x00038830
        /*0240*/ 	.short	0x010a
        /*0242*/ 	.byte	0x3f
	.zero		1


	//   ....[14]....
        /*0244*/ 	.word	0x000027a0
        /*0248*/ 	.word	0x00000003
        /*024c*/ 	.word	0x00038830
        /*0250*/ 	.short	0x010a
        /*0252*/ 	.byte	0x3f
	.zero		1


	//   ....[15]....
        /*0254*/ 	.word	0x00005c30
        /*0258*/ 	.word	0x00000004
        /*025c*/ 	.word	0x00000000
        /*0260*/ 	.short	0x0101
        /*0262*/ 	.byte	0x3f
	.zero		1


	//   ....[16]....
        /*0264*/ 	.word	0x00005fb0
        /*0268*/ 	.word	0x00000003
        /*026c*/ 	.word	0x00000000
        /*0270*/ 	.short	0x0101
        /*0272*/ 	.byte	0x3f
	.zero		1


	//   ....[17]....
        /*0274*/ 	.word	0x00008130
        /*0278*/ 	.word	0x00000014
        /*027c*/ 	.word	0x00038820
        /*0280*/ 	.short	0x010a
        /*0282*/ 	.byte	0x3f
	.zero		1


	//   ....[18]....
        /*0284*/ 	.word	0x00008740
        /*0288*/ 	.word	0x00000014
        /*028c*/ 	.word	0x00038840
        /*0290*/ 	.short	0x010a
        /*0292*/ 	.byte	0x3f
	.zero		1


	//   ....[19]....
        /*0294*/ 	.word	0x000089e0
        /*0298*/ 	.word	0x00000014
        /*029c*/ 	.word	0x00038828
        /*02a0*/ 	.short	0x010a
        /*02a2*/ 	.byte	0x3f
	.zero		1


	//   ....[20]....
        /*02a4*/ 	.word	0x00008bf0
        /*02a8*/ 	.word	0x00000014
        /*02ac*/ 	.word	0x00038848
        /*02b0*/ 	.short	0x010a
        /*02b2*/ 	.byte	0x3f
	.zero		1


	//   ....[21]....
        /*02b4*/ 	.word	0x00008e70
        /*02b8*/ 	.word	0x00000014
        /*02bc*/ 	.word	0x00038820
        /*02c0*/ 	.short	0x010a
        /*02c2*/ 	.byte	0x3f
	.zero		1


	//   ....[22]....
        /*02c4*/ 	.word	0x000090e0
        /*02c8*/ 	.word	0x00000014
        /*02cc*/ 	.word	0x00038840
        /*02d0*/ 	.short	0x010a
        /*02d2*/ 	.byte	0x3f
	.zero		1


	//   ....[23]....
        /*02d4*/ 	.word	0x00009350
        /*02d8*/ 	.word	0x00000014
        /*02dc*/ 	.word	0x00038828
        /*02e0*/ 	.short	0x010a
        /*02e2*/ 	.byte	0x3f
	.zero		1


	//   ....[24]....
        /*02e4*/ 	.word	0x000095a0
        /*02e8*/ 	.word	0x00000004
        /*02ec*/ 	.word	0x00038840
        /*02f0*/ 	.short	0x010a
        /*02f2*/ 	.byte	0x3f
	.zero		1


	//   ....[25]....
        /*02f4*/ 	.word	0x00009a10
        /*02f8*/ 	.word	0x00000007
        /*02fc*/ 	.word	0x00000000
        /*0300*/ 	.short	0x010a
        /*0302*/ 	.byte	0x3f
	.zero		1


	//   ....[26]....
        /*0304*/ 	.word	0x00009a60
        /*0308*/ 	.word	0x00000003
        /*030c*/ 	.word	0x00000000
        /*0310*/ 	.short	0x010a
        /*0312*/ 	.byte	0x3f
	.zero		1


	//   ....[27]....
        /*0314*/ 	.word	0x00009ac0
        /*0318*/ 	.word	0x00000005
        /*031c*/ 	.word	0x00000000
        /*0320*/ 	.short	0x010a
        /*0322*/ 	.byte	0x3f
	.zero		1


	//   ....[28]....
        /*0324*/ 	.word	0x00009af0
        /*0328*/ 	.word	0x00000003
        /*032c*/ 	.word	0x00000000
        /*0330*/ 	.short	0x010a
        /*0332*/ 	.byte	0x3f
	.zero		1


	//   ....[29]....
        /*0334*/ 	.word	0x00009bf0
        /*0338*/ 	.word	0x00000004
        /*033c*/ 	.word	0x00038800
        /*0340*/ 	.short	0x010a
        /*0342*/ 	.byte	0x3f
	.zero		1


	//   ....[30]....
        /*0344*/ 	.word	0x00009c40
        /*0348*/ 	.word	0x00000003
        /*034c*/ 	.word	0x00038810
        /*0350*/ 	.short	0x010a
        /*0352*/ 	.byte	0x3f
	.zero		1


	//   ....[31]....
        /*0354*/ 	.word	0x00009c90
        /*0358*/ 	.word	0x00000003
        /*035c*/ 	.word	0x00038830
        /*0360*/ 	.short	0x010a
        /*0362*/ 	.byte	0x3f
	.zero		1


	//   ....[32]....
        /*0364*/ 	.word	0x00009ce0
        /*0368*/ 	.word	0x00000014
        /*036c*/ 	.word	0x00038820
        /*0370*/ 	.short	0x010a
        /*0372*/ 	.byte	0x3f
	.zero		1


	//   ....[33]....
        /*0374*/ 	.word	0x00009d30
        /*0378*/ 	.word	0x00000014
        /*037c*/ 	.word	0x00038840
        /*0380*/ 	.short	0x010a
        /*0382*/ 	.byte	0x3f
	.zero		1


	//   ....[34]....
        /*0384*/ 	.word	0x00009d80
        /*0388*/ 	.word	0x00000014
        /*038c*/ 	.word	0x00038828
        /*0390*/ 	.short	0x010a
        /*0392*/ 	.byte	0x3f
	.zero		1


	//   ....[35]....
        /*0394*/ 	.word	0x00009dd0
        /*0398*/ 	.word	0x00000014
        /*039c*/ 	.word	0x00038848
        /*03a0*/ 	.short	0x010a
        /*03a2*/ 	.byte	0x3f
	.zero		1


	//   ....[36]....
        /*03a4*/ 	.word	0x00009e30
        /*03a8*/ 	.word	0x00000014
        /*03ac*/ 	.word	0x00038820
        /*03b0*/ 	.short	0x010a
        /*03b2*/ 	.byte	0x3f
	.zero		1


	//   ....[37]....
        /*03b4*/ 	.word	0x00009e80
        /*03b8*/ 	.word	0x00000014
        /*03bc*/ 	.word	0x00038840
        /*03c0*/ 	.short	0x010a
        /*03c2*/ 	.byte	0x3f
	.zero		1


	//   ....[38]....
        /*03c4*/ 	.word	0x00009ed0
        /*03c8*/ 	.word	0x00000014
        /*03cc*/ 	.word	0x00038828
        /*03d0*/ 	.short	0x010a
        /*03d2*/ 	.byte	0x3f
	.zero		1


	//   ....[39]....
        /*03d4*/ 	.word	0x00009f20
        /*03d8*/ 	.word	0x00000004
        /*03dc*/ 	.word	0x00038840
        /*03e0*/ 	.short	0x010a
        /*03e2*/ 	.byte	0x3f
	.zero		1


	//   ....[40]....
        /*03e4*/ 	.word	0x0000a000
        /*03e8*/ 	.word	0x00000007
        /*03ec*/ 	.word	0x00000000
        /*03f0*/ 	.short	0x010a
        /*03f2*/ 	.byte	0x3f
	.zero		1


	//   ....[41]....
        /*03f4*/ 	.word	0x0000a050
        /*03f8*/ 	.word	0x00000003
        /*03fc*/ 	.word	0x00000000
        /*0400*/ 	.short	0x010a
        /*0402*/ 	.byte	0x3f
	.zero		1


	//   ....[42]....
        /*0404*/ 	.word	0x0000a0a0
        /*0408*/ 	.word	0x00000005
        /*040c*/ 	.word	0x00000000
        /*0410*/ 	.short	0x010a
        /*0412*/ 	.byte	0x3f
	.zero		1


	//----- nvinfo : EIATTR_NUM_MBARRIERS
	.align		4
.L_222:
        /*0414*/ 	.byte	0x03, 0x38
        /*0416*/ 	.short	0x0009


	//----- nvinfo : EIATTR_EXIT_INSTR_OFFSETS
	.align		4
        /*0418*/ 	.byte	0x04, 0x1c
        /*041a*/ 	.short	(.L_224 - .L_223)


	//   ....[0]....
.L_223:
        /*041c*/ 	.word	0x00009b40


	//----- nvinfo : EIATTR_MAX_THREADS
	.align		4
.L_224:
        /*0420*/ 	.byte	0x04, 0x05
        /*0422*/ 	.short	(.L_226 - .L_225)
.L_225:
        /*0424*/ 	.word	0x00000180
        /*0428*/ 	.word	0x00000001
        /*042c*/ 	.word	0x00000001


	//----- nvinfo : EIATTR_CRS_STACK_SIZE
	.align		4
.L_226:
        /*0430*/ 	.byte	0x04, 0x1e
        /*0432*/ 	.short	(.L_228 - .L_227)
.L_227:
        /*0434*/ 	.word	0x00000000


	//----- nvinfo : EIATTR_CBANK_PARAM_SIZE
	.align		4
.L_228:
        /*0438*/ 	.byte	0x03, 0x19
        /*043a*/ 	.short	0x0970


	//----- nvinfo : EIATTR_PARAM_CBANK
	.align		4
        /*043c*/ 	.byte	0x04, 0x0a
        /*043e*/ 	.short	(.L_230 - .L_229)
	.align		4
.L_229:
        /*0440*/ 	.word	index@(.nv.constant0._ZN7cutlass13device_kernelIN5flash11enable_sm90INS1_16FlashAttnBwdSm90INS1_25CollectiveMainloopBwdSm90ILi2ELi2ELi2EN4cute5tupleIJNS5_1CILi1EEES8_S8_EEENS6_IJNS7_ILi80EEENS7_ILi128EEESB_EEENS_6half_tEfNS_4arch4Sm90ELb0ELb0ELb0ELb0ELb0ELb1ELb0ELb1ELi2ELi1ELi2ELi1ELb0EEENS1_21CollectiveEpilogueBwdISC_SD_SF_Li256ELb0ELb0ELi1EEENS1_19SingleTileSchedulerILb0ELb0ELb0ELi128EEEEEEEEEvNT_6ParamsE)
        /*0444*/ 	.short	0x0210
        /*0446*/ 	.short	0x0970


	//----- nvinfo : EIATTR_SW_WAR
	.align		4
.L_230:
        /*0448*/ 	.byte	0x04, 0x36
        /*044a*/ 	.short	(.L_232 - .L_231)
.L_231:
        /*044c*/ 	.word	0x00000008
.L_232:


//--------------------- .nv.info._ZN7cutlass13device_kernelIN5flash11enable_sm90INS1_16FlashAttnBwdSm90INS1_25CollectiveMainloopBwdSm90ILi2ELi2ELi2EN4cute5tupleIJNS5_1CILi1EEES8_S8_EEENS6_IJNS7_ILi80EEENS7_ILi128EEESB_EEENS_6half_tEfNS_4arch4Sm90ELb0ELb0ELb0ELb0ELb1ELb1ELb0ELb1ELi2ELi1ELi2ELi1ELb0EEENS1_21CollectiveEpilogueBwdISC_SD_SF_Li256ELb0ELb0ELi1EEENS1_19SingleTileSchedulerILb0ELb0ELb0ELi128EEEEEEEEEvNT_6ParamsE --------------------------
	.section	.nv.info._ZN7cutlass13device_kernelIN5flash11enable_sm90INS1_16FlashAttnBwdSm90INS1_25CollectiveMainloopBwdSm90ILi2ELi2ELi2EN4cute5tupleIJNS5_1CILi1EEES8_S8_EEENS6_IJNS7_ILi80EEENS7_ILi128EEESB_EEENS_6half_tEfNS_4arch4Sm90ELb0ELb0ELb0ELb0ELb1ELb1ELb0ELb1ELi2ELi1ELi2ELi1ELb0EEENS1_21CollectiveEpilogueBwdISC_SD_SF_Li256ELb0ELb0ELi1EEENS1_19SingleTileSchedulerILb0ELb0ELb0ELi128EEEEEEEEEvNT_6ParamsE,"",@"SHT_CUDA_INFO"
	.sectionflags	@""
	.align	4


	//----- nvinfo : EIATTR_CUDA_API_VERSION
	.align		4
        /*0000*/ 	.byte	0x04, 0x37
        /*0002*/ 	.short	(.L_234 - .L_233)
.L_233:
        /*0004*/ 	.word	0x00000082


	//----- nvinfo : EIATTR_KPARAM_INFO
	.align		4
.L_234:
        /*0008*/ 	.byte	0x04, 0x17
        /*000a*/ 	.short	(.L_236 - .L_235)
.L_235:
        /*000c*/ 	.word	0x00000000
        /*0010*/ 	.short	0x0000
        /*0012*/ 	.short	0x0070
        /*0014*/ 	.byte	0x00, 0xf0, 0x01, 0x24


	//----- nvinfo : EIATTR_SPARSE_MMA_MASK
	.align		4
.L_236:
        /*0018*/ 	.byte	0x03, 0x50
        /*001a*/ 	.short	0x0000


	//----- nvinfo : EIATTR_MAXREG_COUNT
	.align		4
        /*001c*/ 	.byte	0x03, 0x1b
        /*001e*/ 	.short	0x00a8


	//----- nvinfo : EIATTR_NUM_BARRIERS
	.align		4
        /*0020*/ 	.byte	0x02, 0x4c
        /*0022*/ 	.byte	0x10
	.zero		1


	//----- nvinfo : EIATTR_EXTERNS
	.align		4
        /*0024*/ 	.byte	0x04, 0x0f
        /*0026*/ 	.short	(.L_238 - .L_237)


	//   ....[0]....
	.align		4
.L_237:
        /*0028*/ 	.word	index@(__assertfail)


	//----- nvinfo : EIATTR_ANNOTATIONS
	.align		4
.L_238:
        /*002c*/ 	.byte	0x04, 0x55
        /*002e*/ 	.short	(.L_240 - .L_239)


	//   ....[0]....
.L_239:
        /* <DEDUP_REMOVED lines=12> */


	//----- nvinfo : EIATTR_MERCURY_ISA_VERSION
	.align		4
.L_240:
        /*00d8*/ 	.byte	0x03, 0x5f
        /*00da*/ 	.short	0x0101


	//----- nvinfo : EIATTR_INT_WARP_WIDE_INSTR_OFFSETS
	.align		4
        /*00dc*/ 	.byte	0x04, 0x31
        /*00de*/ 	.short	(.L_242 - .L_241)


	//   ....[0]....
.L_241:
        /*00e0*/ 	.word	0x000001e0


	//   ....[1]....
        /*00e4*/ 	.word	0x000002a0


	//   ....[2]....
        /*00e8*/ 	.word	0x00007b60


	//   ....[3]....
        /*00ec*/ 	.word	0x00007fd0


	//   ....[4]....
        /*00f0*/ 	.word	0x000085a0


	//----- nvinfo : EIATTR_COOP_GROUP_MASK_REGIDS
	.align		4
.L_242:
        /*00f4*/ 	.byte	0x04, 0x29
        /*00f6*/ 	.short	(.L_244 - .L_243)


	//   ....[0]....
.L_243:
        /*00f8*/ 	.word	0xffffffff


	//   ....[1]....
        /*00fc*/ 	.word	0xffffffff


	//   ....[2]....
        /*0100*/ 	.word	0xffffffff


	//   ....[3]....
        /*0104*/ 	.word	0xffffffff


	//   ....[4]....
        /*0108*/ 	.word	0xffffffff


	//   ....[5]....
        /*010c*/ 	.word	0xffffffff


	//   ....[6]....
        /*0110*/ 	.word	0xffffffff


	//   ....[7]....
        /*0114*/ 	.word	0xffffffff


	//   ....[8]....
        /*0118*/ 	.word	0xffffffff


	//   ....[9]....
        /*011c*/ 	.word	0xffffffff


	//   ....[10]....
        /*0120*/ 	.word	0xffffffff


	//   ....[11]....
        /*0124*/ 	.word	0xffffffff


	//   ....[12]....
        /*0128*/ 	.word	0xffffffff


	//   ....[13]....
        /*012c*/ 	.word	0xffffffff


	//   ....[14]....
        /*0130*/ 	.word	0x0500000f


	//   ....[15]....
        /*0134*/ 	.word	0x0500000f


	//   ....[16]....
        /*0138*/ 	.word	0x0500000f


	//   ....[17]....
        /*013c*/ 	.word	0x0500000f


	//----- nvinfo : EIATTR_COOP_GROUP_INSTR_OFFSETS
	.align		4
.L_244:
        /*0140*/ 	.byte	0x04, 0x28
        /*0142*/ 	.short	(.L_246 - .L_245)


	//   ....[0]....
.L_245:
        /*0144*/ 	.word	0x00000060


	//   ....[1]....
        /*0148*/ 	.word	0x000001f0


	//   ....[2]....
        /*014c*/ 	.word	0x00000280


	//   ....[3]....
        /*0150*/ 	.word	0x00000400


	//   ....[4]....
        /*0154*/ 	.word	0x00000650


	//   ....[5]....
        /*0158*/ 	.word	0x00000bb0


	//   ....[6]....
        /*015c*/ 	.word	0x00006be0


	//   ....[7]....
        /*0160*/ 	.word	0x000072f0


	//   ....[8]....
        /*0164*/ 	.word	0x00007800


	//   ....[9]....
        /*0168*/ 	.word	0x00007a90


	//   ....[10]....
        /*016c*/ 	.word	0x00007cd0


	//   ....[11]....
        /*0170*/ 	.word	0x00007f00


	//   ....[12]....
        /*0174*/ 	.word	0x000081b0


	//   ....[13]....
        /*0178*/ 	.word	0x000084e0


	//   ....[14]....
        /*017c*/ 	.word	0x0000a3b0


	//   ....[15]....
        /*0180*/ 	.word	0x0000a530


	//   ....[16]....
        /*0184*/ 	.word	0x0000a5a0


	//   ....[17]....
        /*0188*/ 	.word	0x0000a610


	//----- nvinfo : EIATTR_REG_RECONFIG
	.align		4
.L_246:
        /*018c*/ 	.byte	0x01, 0x54
	.zero		2


	//----- nvinfo : EIATTR_SYSCALL_OFFSETS
	.align		4
        /*0190*/ 	.byte	0x04, 0x46
        /*0192*/ 	.short	(.L_248 - .L_247)


	//   ....[0]....
.L_247:
        /*0194*/ 	.word	0x000007e0


	//   ....[1]....
        /*0198*/ 	.word	0x000008d0


	//   ....[2]....
        /*019c*/ 	.word	0x00000a40


	//   ....[3]....
        /*01a0*/ 	.word	0x00000b30


	//   ....[4]....
        /*01a4*/ 	.word	0x00006550


	//   ....[5]....
        /*01a8*/ 	.word	0x00006680


	//   ....[6]....
        /*01ac*/ 	.word	0x000067a0


	//   ....[7]....
        /*01b0*/ 	.word	0x000068c0


	//----- nvinfo : EIATTR_MBARRIER_INSTR_OFFSETS
	.align		4
.L_248:
        /*01b4*/ 	.byte	0x04, 0x39
        /*01b6*/ 	.short	(.L_250 - .L_249)


	//   ....[0]....
.L_249:
        /*01b8*/ 	.word	0x000002c0
        /*01bc*/ 	.word	0x000000ff
        /*01c0*/ 	.word	0x00038800
        /*01c4*/ 	.short	0x0100
        /*01c6*/ 	.byte	0x06
	.zero		1


	//   ....[1]....
        /*01c8*/ 	.word	0x000003b0
        /*01cc*/ 	.word	0x000000ff
        /*01d0*/ 	.word	0x00038810
        /*01d4*/ 	.short	0x0100
        /*01d6*/ 	.byte	0x08
	.zero		1


	//   ....[2]....
        /*01d8*/ 	.word	0x000003c0
        /*01dc*/ 	.word	0x000000ff
        /*01e0*/ 	.word	0x00038820
        /*01e4*/ 	.short	0x0100
        /*01e6*/ 	.byte	0x08
	.zero		1


	//   ....[3]....
        /*01e8*/ 	.word	0x000003d0
        /*01ec*/ 	.word	0x000000ff
        /*01f0*/ 	.word	0x00038818
        /*01f4*/ 	.short	0x0100
        /*01f6*/ 	.byte	0x08
	.zero		1


	//   ....[4]....
        /*01f8*/ 	.word	0x000003e0
        /*01fc*/ 	.word	0x000000ff
        /*0200*/ 	.word	0x00038828
        /*0204*/ 	.short	0x0100
        /*0206*/ 	.byte	0x08
	.zero		1


	//   ....[5]....
        /*0208*/ 	.word	0x00000510
        /*020c*/ 	.word	0x000000ff
        /*0210*/ 	.word	0x00038830
        /*0214*/ 	.short	0x0100
        /*0216*/ 	.byte	0x08
	.zero		1


	//   ....[6]....
        /*0218*/ 	.word	0x00000520
        /*021c*/ 	.word	0x000000ff
        /*0220*/ 	.word	0x00038840
        /*0224*/ 	.short	0x0100
        /*0226*/ 	.byte	0x08
	.zero		1


	//   ....[7]....
        /*0228*/ 	.word	0x00000530
        /*022c*/ 	.word	0x000000ff
        /*0230*/ 	.word	0x00038838
        /*0234*/ 	.short	0x0100
        /*0236*/ 	.byte	0x08
	.zero		1


	//   ....[8]....
        /*0238*/ 	.word	0x00000540
        /*023c*/ 	.word	0x000000ff
        /*0240*/ 	.word	0x00038848
        /*0244*/ 	.short	0x0100
        /*0246*/ 	.byte	0x08
	.zero		1


	//   ....[9]....
        /*0248*/ 	.word	0x00000be0
        /*024c*/ 	.word	0x00000010
        /*0250*/ 	.word	0x00038800
        /*0254*/ 	.short	0x010a
        /*0256*/ 	.byte	0x3f
	.zero		1


	//   ....[10]....
        /*0258*/ 	.word	0x00000c90
        /*025c*/ 	.word	0x00000010
        /*0260*/ 	.word	0x00038800
        /*0264*/ 	.short	0x010a
        /*0266*/ 	.byte	0x3f
	.zero		1


	//   ....[11]....
        /*0268*/ 	.word	0x000014e0
        /*026c*/ 	.word	0x00000003
        /*0270*/ 	.word	0x00038810
        /*0274*/ 	.short	0x010a
        /*0276*/ 	.byte	0x3f
	.zero		1


	//   ....[12]....
        /*0278*/ 	.word	0x00001520
        /*027c*/ 	.word	0x00000003
        /*0280*/ 	.word	0x00038810
        /*0284*/ 	.short	0x010a
        /*0286*/ 	.byte	0x3f
	.zero		1


	//   ....[13]....
        /*0288*/ 	.word	0x00002720
        /*028c*/ 	.word	0x00000003
        /*0290*/ 	.word	0x00038830
        /*0294*/ 	.short	0x010a
        /*0296*/ 	.byte	0x3f
	.zero		1


	//   ....[14]....
        /*0298*/ 	.word	0x000027a0
        /*029c*/ 	.word	0x00000003
        /*02a0*/ 	.word	0x00038830
        /*02a4*/ 	.short	0x010a
        /*02a6*/ 	.byte	0x3f
	.zero		1


	//   ....[15]....
        /*02a8*/ 	.word	0x00005c30
        /*02ac*/ 	.word	0x00000004
        /*02b0*/ 	.word	0x00000000
        /*02b4*/ 	.short	0x0101
        /*02b6*/ 	.byte	0x3f
	.zero		1


	//   ....[16]....
        /*02b8*/ 	.word	0x00005fb0
        /*02bc*/ 	.word	0x00000003
        /*02c0*/ 	.word	0x00000000
        /*02c4*/ 	.short	0x0101
        /*02c6*/ 	.byte	0x3f
	.zero		1


	//   ....[17]....
        /*02c8*/ 	.word	0x00008950
        /*02cc*/ 	.word	0x00000014
        /*02d0*/ 	.word	0x00038820
        /*02d4*/ 	.short	0x010a
        /*02d6*/ 	.byte	0x3f
	.zero		1


	//   ....[18]....
        /*02d8*/ 	.word	0x00008f60
        /*02dc*/ 	.word	0x00000014
        /*02e0*/ 	.word	0x00038840
        /*02e4*/ 	.short	0x010a
        /*02e6*/ 	.byte	0x3f
	.zero		1


	//   ....[19]....
        /*02e8*/ 	.word	0x00009200
        /*02ec*/ 	.word	0x00000014
        /*02f0*/ 	.word	0x00038828
        /*02f4*/ 	.short	0x010a
        /*02f6*/ 	.byte	0x3f
	.zero		1


	//   ....[20]....
        /*02f8*/ 	.word	0x00009410
        /*02fc*/ 	.word	0x00000014
        /*0300*/ 	.word	0x00038848
        /*0304*/ 	.short	0x010a
        /*0306*/ 	.byte	0x3f
	.zero		1


	//   ....[21]....
        /*0308*/ 	.word	0x00009690
        /*030c*/ 	.word	0x00000014
        /*0310*/ 	.word	0x00038820
        /*0314*/ 	.short	0x010a
        /*0316*/ 	.byte	0x3f
	.zero		1


	//   ....[22]....
        /*0318*/ 	.word	0x00009900
        /*031c*/ 	.word	0x00000014
        /*0320*/ 	.word	0x00038840
        /*0324*/ 	.short	0x010a
        /*0326*/ 	.byte	0x3f
	.zero		1


	//   ....[23]....
        /*0328*/ 	.word	0x00009b70
        /*032c*/ 	.word	0x00000014
        /*0330*/ 	.word	0x00038828
        /*0334*/ 	.short	0x010a
        /*0336*/ 	.byte	0x3f
	.zero		1


	//   ....[24]....
        /*0338*/ 	.word	0x00009dc0
        /*033c*/ 	.word	0x00000004
        /*0340*/ 	.word	0x00038840
        /*0344*/ 	.short	0x010a
        /*0346*/ 	.byte	0x3f
	.zero		1


	//   ....[25]....
        /*0348*/ 	.word	0x0000a230
        /*034c*/ 	.word	0x00000007
        /*0350*/ 	.word	0x00000000
        /*0354*/ 	.short	0x010a
        /*0356*/ 	.byte	0x3f
	.zero		1


	//   ....[26]....
        /*0358*/ 	.word	0x0000a280
        /*035c*/ 	.word	0x00000003
        /*0360*/ 	.word	0x00000000
        /*0364*/ 	.short	0x010a
        /*0366*/ 	.byte	0x3f
	.zero		1


	//   ....[27]....
        /*0368*/ 	.word	0x0000a2e0
        /*036c*/ 	.word	0x00000005
        /*0370*/ 	.word	0x00000000
        /*0374*/ 	.short	0x010a
        /*0376*/ 	.byte	0x3f
	.zero		1


	//   ....[28]....
        /*0378*/ 	.word	0x0000a310
        /*037c*/ 	.word	0x00000003
        /*0380*/ 	.word	0x00000000
        /*0384*/ 	.short	0x010a
        /*0386*/ 	.byte	0x3f
	.zero		1


	//   ....[29]....
        /*0388*/ 	.word	0x0000a410
        /*038c*/ 	.word	0x00000004
        /*0390*/ 	.word	0x00038800
        /*0394*/ 	.short	0x010a
        /*0396*/ 	.byte	0x3f
	.zero		1


	//   ....[30]....
        /*0398*/ 	.word	0x0000a460
        /*039c*/ 	.word	0x00000003
        /*03a0*/ 	.word	0x00038810
        /*03a4*/ 	.short	0x010a
        /*03a6*/ 	.byte	0x3f
	.zero		1


	//   ....[31]....
        /*03a8*/ 	.word	0x0000a4b0
        /*03ac*/ 	.word	0x00000003
        /*03b0*/ 	.word	0x00038830
        /*03b4*/ 	.short	0x010a
        /*03b6*/ 	.byte	0x3f
	.zero		1


	//   ....[32]....
        /*03b8*/ 	.word	0x0000a650
        /*03bc*/ 	.word	0x00000014
        /*03c0*/ 	.word	0x00038820
        /*03c4*/ 	.short	0x010a
        /*03c6*/ 	.byte	0x3f
	.zero		1


	//   ....[33]....
        /*03c8*/ 	.word	0x0000a6a0
        /*03cc*/ 	.word	0x00000014
        /*03d0*/ 	.word	0x00038840
        /*03d4*/ 	.short	0x010a
        /*03d6*/ 	.byte	0x3f
	.zero		1


	//   ....[34]....
        /*03d8*/ 	.word	0x0000a6f0
        /*03dc*/ 	.word	0x00000014
        /*03e0*/ 	.word	0x00038828
        /*03e4*/ 	.short	0x010a
        /*03e6*/ 	.byte	0x3f
	.zero		1


	//   ....[35]....
        /*03e8*/ 	.word	0x0000a740
        /*03ec*/ 	.word	0x00000014
        /*03f0*/ 	.word	0x00038848
        /*03f4*/ 	.short	0x010a
        /*03f6*/ 	.byte	0x3f
	.zero		1


	//   ....[36]....
        /*03f8*/ 	.word	0x0000a7a0
        /*03fc*/ 	.word	0x00000014
        /*0400*/ 	.word	0x00038820
        /*0404*/ 	.short	0x010a
        /*0406*/ 	.byte	0x3f
	.zero		1


	//   ....[37]....
        /*0408*/ 	.word	0x0000a7f0
        /*040c*/ 	.word	0x00000014
        /*0410*/ 	.word	0x00038840
        /*0414*/ 	.short	0x010a
        /*0416*/ 	.byte	0x3f
	.zero		1


	//   ....[38]....
        /*0418*/ 	.word	0x0000a840
        /*041c*/ 	.word	0x00000014
        /*0420*/ 	.word	0x00038828
        /*0424*/ 	.short	0x010a
        /*0426*/ 	.byte	0x3f
	.zero		1


	//   ....[39]....
        /*0428*/ 	.word	0x0000a890
        /*042c*/ 	.word	0x00000004
        /*0430*/ 	.word	0x00038840
        /*0434*/ 	.short	0x010a
        /*0436*/ 	.byte	0x3f
	.zero		1


	//   ....[40]....
        /*0438*/ 	.word	0x0000a970
        /*043c*/ 	.word	0x00000007
        /*0440*/ 	.word	0x00000000
        /*0444*/ 	.short	0x010a
        /*0446*/ 	.byte	0x3f
	.zero		1


	//   ....[41]....
        /*0448*/ 	.word	0x0000a9c0
        /*044c*/ 	.word	0x00000003
        /*0450*/ 	.word	0x00000000
        /*0454*/ 	.short	0x010a
        /*0456*/ 	.byte	0x3f
	.zero		1


	//   ....[42]....
        /*0458*/ 	.word	0x0000aa10
        /*045c*/ 	.word	0x00000005
        /*0460*/ 	.word	0x00000000
        /*0464*/ 	.short	0x010a
        /*0466*/ 	.byte	0x3f
	.zero		1


	//----- nvinfo : EIATTR_NUM_MBARRIERS
	.align		4
.L_250:
        /*0468*/ 	.byte	0x03, 0x38
        /*046a*/ 	.short	0x0009


	//----- nvinfo : EIATTR_EXIT_INSTR_OFFSETS
	.align		4
        /*046c*/ 	.byte	0x04, 0x1c
        /*046e*/ 	.short	(.L_252 - .L_251)


	//   ....[0]....
.L_251:
        /*0470*/ 	.word	0x0000a360


	//----- nvinfo : EIATTR_MAX_THREADS
	.align		4
.L_252:
        /*0474*/ 	.byte	0x04, 0x05
        /*0476*/ 	.short	(.L_254 - .L_253)
.L_253:
        /*0478*/ 	.word	0x00000180
        /*047c*/ 	.word	0x00000001
        /*0480*/ 	.word	0x00000001


	//----- nvinfo : EIATTR_CRS_STACK_SIZE
	.align		4
.L_254:
        /*0484*/ 	.byte	0x04, 0x1e
        /*0486*/ 	.short	(.L_256 - .L_255)
.L_255:
        /*0488*/ 	.word	0x00000000


	//----- nvinfo : EIATTR_CBANK_PARAM_SIZE
	.align		4
.L_256:
        /*048c*/ 	.byte	0x03, 0x19
        /*048e*/ 	.short	0x0970


	//----- nvinfo : EIATTR_PARAM_CBANK
	.align		4
        /*0490*/ 	.byte	0x04, 0x0a
        /*0492*/ 	.short	(.L_258 - .L_257)
	.align		4
.L_257:
        /*0494*/ 	.word	index@(.nv.constant0._ZN7cutlass13device_kernelIN5flash11enable_sm90INS1_16FlashAttnBwdSm90INS1_25CollectiveMainloopBwdSm90ILi2ELi2ELi2EN4cute5tupleIJNS5_1CILi1EEES8_S8_EEENS6_IJNS7_ILi80EEENS7_ILi128EEESB_EEENS_6half_tEfNS_4arch4Sm90ELb0ELb0ELb0ELb0ELb1ELb1ELb0ELb1ELi2ELi1ELi2ELi1ELb0EEENS1_21CollectiveEpilogueBwdISC_SD_SF_Li256ELb0ELb0ELi1EEENS1_19SingleTileSchedulerILb0ELb0ELb0ELi128EEEEEEEEEvNT_6ParamsE)
        /*0498*/ 	.short	0x0210
        /*049a*/ 	.short	0x0970


	//----- nvinfo : EIATTR_SW_WAR
	.align		4
.L_258:
        /*049c*/ 	.byte	0x04, 0x36
        /*049e*/ 	.short	(.L_260 - .L_259)
.L_259:
        /*04a0*/ 	.word	0x00000008
.L_260:


//--------------------- .nv.info._ZN7cutlass13device_kernelIN5flash11enable_sm90INS1_16FlashAttnBwdSm90INS1_25CollectiveMainloopBwdSm90ILi2ELi2ELi2EN4cute5tupleIJNS5_1CILi1EEES8_S8_EEENS6_IJNS7_ILi80EEENS7_ILi128EEESB_EEENS_6half_tEfNS_4arch4Sm90ELb0ELb0ELb0ELb0ELb0ELb1ELb0ELb1ELi2ELi1ELi2ELi1ELb0EEENS1_24CollectiveEpilogueBwdGQAISC_fSF_Li256ELb0ELb0EEENS1_19SingleTileSchedulerILb0ELb0ELb0ELi128EEEEEEEEEvNT_6ParamsE --------------------------
	.section	.nv.info._ZN7cutlass13device_kernelIN5flash11enable_sm90INS1_16FlashAttnBwdSm90INS1_25CollectiveMainloopBwdSm90ILi2ELi2ELi2EN4cute5tupleIJNS5_1CILi1EEES8_S8_EEENS6_IJNS7_ILi80EEENS7_ILi128EEESB_EEENS_6half_tEfNS_4arch4Sm90ELb0ELb0ELb0ELb0ELb0ELb1ELb0ELb1ELi2ELi1ELi2ELi1ELb0EEENS1_24CollectiveEpilogueBwdGQAISC_fSF_Li256ELb0ELb0EEENS1_19SingleTileSchedulerILb0ELb0ELb0ELi128EEEEEEEEEvNT_6ParamsE,"",@"SHT_CUDA_INFO"
	.sectionflags	@""
	.align	4


	//----- nvinfo : EIATTR_CUDA_API_VERSION
	.align		4
        /*0000*/ 	.byte	0x04, 0x37
        /*0002*/ 	.short	(.L_262 - .L_261)
.L_261:
        /*0004*/ 	.word	0x00000082


	//----- nvinfo : EIATTR_KPARAM_INFO
	.align		4
.L_262:
        /*0008*/ 	.byte	0x04, 0x17
        /*000a*/ 	.short	(.L_264 - .L_263)
.L_263:
        /*000c*/ 	.word	0x00000000
        /*0010*/ 	.short	0x0000
        /*0012*/ 	.short	0x0070
        /*0014*/ 	.byte	0x00, 0xf0, 0x01, 0x1a


	//----- nvinfo : EIATTR_SPARSE_MMA_MASK
	.align		4
.L_264:
        /*0018*/ 	.byte	0x03, 0x50
        /*001a*/ 	.short	0x0000


	//----- nvinfo : EIATTR_MAXREG_COUNT
	.align		4
        /*001c*/ 	.byte	0x03, 0x1b
        /*001e*/ 	.short	0x00a8


	//----- nvinfo : EIATTR_NUM_BARRIERS
	.align		4
        /*0020*/ 	.byte	0x02, 0x4c
        /*0022*/ 	.byte	0x10
	.zero		1


	//----- nvinfo : EIATTR_EXTERNS
	.align		4
        /*0024*/ 	.byte	0x04, 0x0f
        /*0026*/ 	.short	(.L_266 - .L_265)


	//   ....[0]....
	.align		4
.L_265:
        /*0028*/ 	.word	index@(__assertfail)


	//----- nvinfo : EIATTR_ANNOTATIONS
	.align		4
.L_266:
        /*002c*/ 	.byte	0x04, 0x55
        /*002e*/ 	.short	(.L_268 - .L_267)


	//   ....[0]....
.L_267:
        /* <DEDUP_REMOVED lines=12> */


	//----- nvinfo : EIATTR_MERCURY_ISA_VERSION
	.align		4
.L_268:
        /*00d8*/ 	.byte	0x03, 0x5f
        /*00da*/ 	.short	0x0101


	//----- nvinfo : EIATTR_INT_WARP_WIDE_INSTR_OFFSETS
	.align		4
        /*00dc*/ 	.byte	0x04, 0x31
        /*00de*/ 	.short	(.L_270 - .L_269)


	//   ....[0]....
.L_269:
        /*00e0*/ 	.word	0x00000180


	//   ....[1]....
        /*00e4*/ 	.word	0x00000240


	//----- nvinfo : EIATTR_COOP_GROUP_MASK_REGIDS
	.align		4
.L_270:
        /*00e8*/ 	.byte	0x04, 0x29
        /*00ea*/ 	.short	(.L_272 - .L_271)


	//   ....[0]....
.L_271:
        /*00ec*/ 	.word	0xffffffff


	//   ....[1]....
        /*00f0*/ 	.word	0xffffffff


	//   ....[2]....
        /*00f4*/ 	.word	0xffffffff


	//   ....[3]....
        /*00f8*/ 	.word	0xffffffff


	//   ....[4]....
        /*00fc*/ 	.word	0xffffffff


	//   ....[5]....
        /*0100*/ 	.word	0xffffffff


	//   ....[6]....
        /*0104*/ 	.word	0xffffffff


	//   ....[7]....
        /*0108*/ 	.word	0x0500000f


	//----- nvinfo : EIATTR_COOP_GROUP_INSTR_OFFSETS
	.align		4
.L_272:
        /*010c*/ 	.byte	0x04, 0x28
        /*010e*/ 	.short	(.L_274 - .L_273)


	//   ....[0]....
.L_273:
        /*0110*/ 	.word	0x00000060


	//   ....[1]....
        /*0114*/ 	.word	0x00000190


	//   ....[2]....
        /*0118*/ 	.word	0x00000220


	//   ....[3]....
        /*011c*/ 	.word	0x000003a0


	//   ....[4]....
        /*0120*/ 	.word	0x000005f0


	//   ....[5]....
        /*0124*/ 	.word	0x00000b50


	//   ....[6]....
        /*0128*/ 	.word	0x00007150


	//   ....[7]....
        /*012c*/ 	.word	0x00009a00


	//----- nvinfo : EIATTR_REG_RECONFIG
	.align		4
.L_274:
        /*0130*/ 	.byte	0x01, 0x54
	.zero		2


	//----- nvinfo : EIATTR_SYSCALL_OFFSETS
	.align		4
        /*0134*/ 	.byte	0x04, 0x46
        /*0136*/ 	.short	(.L_276 - .L_275)


	//   ....[0]....
.L_275:
        /*0138*/ 	.word	0x00000780


	//   ....[1]....
        /*013c*/ 	.word	0x00000870


	//   ....[2]....
        /*0140*/ 	.word	0x000009e0


	//   ....[3]....
        /*0144*/ 	.word	0x00000ad0


	//----- nvinfo : EIATTR_MBARRIER_INSTR_OFFSETS
	.align		4
.L_276:
        /*0148*/ 	.byte	0x04, 0x39
        /*014a*/ 	.short	(.L_278 - .L_277)


	//   ....[0]....
.L_277:
        /*014c*/ 	.word	0x00000260
        /*0150*/ 	.word	0x000000ff
        /*0154*/ 	.word	0x00038800
        /*0158*/ 	.short	0x0100
        /*015a*/ 	.byte	0x06
	.zero		1


	//   ....[1]....
        /*015c*/ 	.word	0x00000350
        /*0160*/ 	.word	0x000000ff
        /*0164*/ 	.word	0x00038810
        /*0168*/ 	.short	0x0100
        /*016a*/ 	.byte	0x08
	.zero		1


	//   ....[2]....
        /*016c*/ 	.word	0x00000360
        /*0170*/ 	.word	0x000000ff
        /*0174*/ 	.word	0x00038820
        /*0178*/ 	.short	0x0100
        /*017a*/ 	.byte	0x08
	.zero		1


	//   ....[3]....
        /*017c*/ 	.word	0x00000370
        /*0180*/ 	.word	0x000000ff
        /*0184*/ 	.word	0x00038818
        /*0188*/ 	.short	0x0100
        /*018a*/ 	.byte	0x08
	.zero		1


	//   ....[4]....
        /*018c*/ 	.word	0x00000380
        /*0190*/ 	.word	0x000000ff
        /*0194*/ 	.word	0x00038828
        /*0198*/ 	.short	0x0100
        /*019a*/ 	.byte	0x08
	.zero		1


	//   ....[5]....
        /*019c*/ 	.word	0x000004b0
        /*01a0*/ 	.word	0x000000ff
        /*01a4*/ 	.word	0x00038830
        /*01a8*/ 	.short	0x0100
        /*01aa*/ 	.byte	0x08
	.zero		1


	//   ....[6]....
        /*01ac*/ 	.word	0x000004c0
        /*01b0*/ 	.word	0x000000ff
        /*01b4*/ 	.word	0x00038840
        /*01b8*/ 	.short	0x0100
        /*01ba*/ 	.byte	0x08
	.zero		1


	//   ....[7]....
        /*01bc*/ 	.word	0x000004d0
        /*01c0*/ 	.word	0x000000ff
        /*01c4*/ 	.word	0x00038838
        /*01c8*/ 	.short	0x0100
        /*01ca*/ 	.byte	0x08
	.zero		1


	//   ....[8]....
        /*01cc*/ 	.word	0x000004e0
        /*01d0*/ 	.word	0x000000ff
        /*01d4*/ 	.word	0x00038848
        /*01d8*/ 	.short	0x0100
        /*01da*/ 	.byte	0x08
	.zero		1


	//   ....[9]....
        /*01dc*/ 	.word	0x00000bb0
        /*01e0*/ 	.word	0x00000010
        /*01e4*/ 	.word	0x00038800
        /*01e8*/ 	.short	0x010a
        /*01ea*/ 	.byte	0x3f
	.zero		1


	//   ....[10]....
        /*01ec*/ 	.word	0x00000cf0
        /*01f0*/ 	.word	0x00000010
        /*01f4*/ 	.word	0x00038800
        /*01f8*/ 	.short	0x010a
        /*01fa*/ 	.byte	0x3f
	.zero		1


	//   ....[11]....
        /*01fc*/ 	.word	0x00001860
        /*0200*/ 	.word	0x00000002
        /*0204*/ 	.word	0x00038810
        /*0208*/ 	.short	0x010a
        /*020a*/ 	.byte	0x3f
	.zero		1


	//   ....[12]....
        /*020c*/ 	.word	0x000018a0
        /*0210*/ 	.word	0x00000002
        /*0214*/ 	.word	0x00038810
        /*0218*/ 	.short	0x010a
        /*021a*/ 	.byte	0x3f
	.zero		1


	//   ....[13]....
        /*021c*/ 	.word	0x00002aa0
        /*0220*/ 	.word	0x00000002
        /*0224*/ 	.word	0x00038830
        /*0228*/ 	.short	0x010a
        /*022a*/ 	.byte	0x3f
	.zero		1


	//   ....[14]....
        /*022c*/ 	.word	0x00002b20
        /*0230*/ 	.word	0x00000002
        /*0234*/ 	.word	0x00038830
        /*0238*/ 	.short	0x010a
        /*023a*/ 	.byte	0x3f
	.zero		1


	//   ....[15]....
        /*023c*/ 	.word	0x00005fc0
        /*0240*/ 	.word	0x00000003
        /*0244*/ 	.word	0x00000000
        /*0248*/ 	.short	0x0101
        /*024a*/ 	.byte	0x3f
	.zero		1


	//   ....[16]....
        /*024c*/ 	.word	0x000063a0
        /*0250*/ 	.word	0x00000002
        /*0254*/ 	.word	0x00000000
        /*0258*/ 	.short	0x0101
        /*025a*/ 	.byte	0x3f
	.zero		1


	//   ....[17]....
        /*025c*/ 	.word	0x00007f90
        /*0260*/ 	.word	0x00000014
        /*0264*/ 	.word	0x00038820
        /*0268*/ 	.short	0x010a
        /*026a*/ 	.byte	0x3f
	.zero		1


	//   ....[18]....
        /*026c*/ 	.word	0x000085a0
        /*0270*/ 	.word	0x00000014
        /*0274*/ 	.word	0x00038840
        /*0278*/ 	.short	0x010a
        /*027a*/ 	.byte	0x3f
	.zero		1


	//   ....[19]....
        /*027c*/ 	.word	0x00008840
        /*0280*/ 	.word	0x00000014
        /*0284*/ 	.word	0x00038828
        /*0288*/ 	.short	0x010a
        /*028a*/ 	.byte	0x3f
	.zero		1


	//   ....[20]....
        /*028c*/ 	.word	0x00008a50
        /*0290*/ 	.word	0x00000014
        /*0294*/ 	.word	0x00038848
        /*0298*/ 	.short	0x010a
        /*029a*/ 	.byte	0x3f
	.zero		1


	//   ....[21]....
        /*029c*/ 	.word	0x00008cd0
        /*02a0*/ 	.word	0x00000014
        /*02a4*/ 	.word	0x00038820
        /*02a8*/ 	.short	0x010a
        /*02aa*/ 	.byte	0x3f
	.zero		1


	//   ....[22]....
        /*02ac*/ 	.word	0x00008f40
        /*02b0*/ 	.word	0x00000014
        /*02b4*/ 	.word	0x00038840
        /*02b8*/ 	.short	0x010a
        /*02ba*/ 	.byte	0x3f
	.zero		1


	//   ....[23]....
        /*02bc*/ 	.word	0x000091b0
        /*02c0*/ 	.word	0x00000014
        /*02c4*/ 	.word	0x00038828
        /*02c8*/ 	.short	0x010a
        /*02ca*/ 	.byte	0x3f
	.zero		1


	//   ....[24]....
        /*02cc*/ 	.word	0x00009400
        /*02d0*/ 	.word	0x00000004
        /*02d4*/ 	.word	0x00038840
        /*02d8*/ 	.short	0x010a
        /*02da*/ 	.byte	0x3f
	.zero		1


	//   ....[25]....
        /*02dc*/ 	.word	0x00009870
        /*02e0*/ 	.word	0x00000007
        /*02e4*/ 	.word	0x00000000
        /*02e8*/ 	.short	0x010a
        /*02ea*/ 	.byte	0x3f
	.zero		1


	//   ....[26]....
        /*02ec*/ 	.word	0x000098c0
        /*02f0*/ 	.word	0x00000003
        /*02f4*/ 	.word	0x00000000
        /*02f8*/ 	.short	0x010a
        /*02fa*/ 	.byte	0x3f
	.zero		1


	//   ....[27]....
        /*02fc*/ 	.word	0x00009920
        /*0300*/ 	.word	0x00000005
        /*0304*/ 	.word	0x00000000
        /*0308*/ 	.short	0x010a
        /*030a*/ 	.byte	0x3f
	.zero		1


	//   ....[28]....
        /*030c*/ 	.word	0x00009950
        /*0310*/ 	.word	0x00000003
        /*0314*/ 	.word	0x00000000
        /*0318*/ 	.short	0x010a
        /*031a*/ 	.byte	0x3f
	.zero		1


	//   ....[29]....
        /*031c*/ 	.word	0x00009a60
        /*0320*/ 	.word	0x00000000
        /*0324*/ 	.word	0x00038800
        /*0328*/ 	.short	0x010a
        /*032a*/ 	.byte	0x3f
	.zero		1


	//   ....[30]....
        /*032c*/ 	.word	0x00009ab0
        /*0330*/ 	.word	0x00000002
        /*0334*/ 	.word	0x00038810
        /*0338*/ 	.short	0x010a
        /*033a*/ 	.byte	0x3f
	.zero		1


	//   ....[31]....
        /*033c*/ 	.word	0x00009b00
        /*0340*/ 	.word	0x00000002
        /*0344*/ 	.word	0x00038830
        /*0348*/ 	.short	0x010a
        /*034a*/ 	.byte	0x3f
	.zero		1


	//   ....[32]....
        /*034c*/ 	.word	0x00009b50
        /*0350*/ 	.word	0x00000014
        /*0354*/ 	.word	0x00038820
        /*0358*/ 	.short	0x010a
        /*035a*/ 	.byte	0x3f
	.zero		1


	//   ....[33]....
        /*035c*/ 	.word	0x00009ba0
        /*0360*/ 	.word	0x00000014
        /*0364*/ 	.word	0x00038840
        /*0368*/ 	.short	0x010a
        /*036a*/ 	.byte	0x3f
	.zero		1


	//   ....[34]....
        /*036c*/ 	.word	0x00009bf0
        /*0370*/ 	.word	0x00000014
        /*0374*/ 	.word	0x00038828
        /*0378*/ 	.short	0x010a
        /*037a*/ 	.byte	0x3f
	.zero		1


	//   ....[35]....
        /*037c*/ 	.word	0x00009c40
        /*0380*/ 	.word	0x00000014
        /*0384*/ 	.word	0x00038848
        /*0388*/ 	.short	0x010a
        /*038a*/ 	.byte	0x3f
	.zero		1


	//   ....[36]....
        /*038c*/ 	.word	0x00009ca0
        /*0390*/ 	.word	0x00000014
        /*0394*/ 	.word	0x00038820
        /*0398*/ 	.short	0x010a
        /*039a*/ 	.byte	0x3f
	.zero		1


	//   ....[37]....
        /*039c*/ 	.word	0x00009cf0
        /*03a0*/ 	.word	0x00000014
        /*03a4*/ 	.word	0x00038840
        /*03a8*/ 	.short	0x010a
        /*03aa*/ 	.byte	0x3f
	.zero		1


	//   ....[38]....
        /*03ac*/ 	.word	0x00009d40
        /*03b0*/ 	.word	0x00000014
        /*03b4*/ 	.word	0x00038828
        /*03b8*/ 	.short	0x010a
        /*03ba*/ 	.byte	0x3f
	.zero		1


	//   ....[39]....
        /*03bc*/ 	.word	0x00009d90
        /*03c0*/ 	.word	0x00000004
        /*03c4*/ 	.word	0x00038840
        /*03c8*/ 	.short	0x010a
        /*03ca*/ 	.byte	0x3f
	.zero		1


	//   ....[40]....
        /*03cc*/ 	.word	0x00009e70
        /*03d0*/ 	.word	0x00000007
        /*03d4*/ 	.word	0x00000000
        /*03d8*/ 	.short	0x010a
        /*03da*/ 	.byte	0x3f
	.zero		1


	//   ....[41]....
        /*03dc*/ 	.word	0x00009ec0
        /*03e0*/ 	.word	0x00000003
        /*03e4*/ 	.word	0x00000000
        /*03e8*/ 	.short	0x010a
        /*03ea*/ 	.byte	0x3f
	.zero		1


	//   ....[42]....
        /*03ec*/ 	.word	0x00009f10
        /*03f0*/ 	.word	0x00000005
        /*03f4*/ 	.word	0x00000000
        /*03f8*/ 	.short	0x010a
        /*03fa*/ 	.byte	0x3f
	.zero		1


	//----- nvinfo : EIATTR_NUM_MBARRIERS
	.align		4
.L_278:
        /*03fc*/ 	.byte	0x03, 0x38
        /*03fe*/ 	.short	0x0009


	//----- nvinfo : EIATTR_EXIT_INSTR_OFFSETS
	.align		4
        /*0400*/ 	.byte	0x04, 0x1c
        /*0402*/ 	.short	(.L_280 - .L_279)


	//   ....[0]....
.L_279:
        /*0404*/ 	.word	0x000099a0


	//----- nvinfo : EIATTR_MAX_THREADS
	.align		4
.L_280:
        /*0408*/ 	.byte	0x04, 0x05
        /*040a*/ 	.short	(.L_282 - .L_281)
.L_281:
        /*040c*/ 	.word	0x00000180
        /*0410*/ 	.word	0x00000001
        /*0414*/ 	.word	0x00000001


	//----- nvinfo : EIATTR_CRS_STACK_SIZE
	.align		4
.L_282:
        /*0418*/ 	.byte	0x04, 0x1e
        /*041a*/ 	.short	(.L_284 - .L_283)
.L_283:
        /*041c*/ 	.word	0x00000000


	//----- nvinfo : EIATTR_CBANK_PARAM_SIZE
	.align		4
.L_284:
        /*0420*/ 	.byte	0x03, 0x19
        /*0422*/ 	.short	0x06f0


	//----- nvinfo : EIATTR_PARAM_CBANK
	.align		4
        /*0424*/ 	.byte	0x04, 0x0a
        /*0426*/ 	.short	(.L_286 - .L_285)
	.align		4
.L_285:
        /*0428*/ 	.word	index@(.nv.constant0._ZN7cutlass13device_kernelIN5flash11enable_sm90INS1_16FlashAttnBwdSm90INS1_25CollectiveMainloopBwdSm90ILi2ELi2ELi2EN4cute5tupleIJNS5_1CILi1EEES8_S8_EEENS6_IJNS7_ILi80EEENS7_ILi128EEESB_EEENS_6half_tEfNS_4arch4Sm90ELb0ELb0ELb0ELb0ELb0ELb1ELb0ELb1ELi2ELi1ELi2ELi1ELb0EEENS1_24CollectiveEpilogueBwdGQAISC_fSF_Li256ELb0ELb0EEENS1_19SingleTileSchedulerILb0ELb0ELb0ELi128EEEEEEEEEvNT_6ParamsE)
        /*042c*/ 	.short	0x0210
        /*042e*/ 	.short	0x06f0


	//----- nvinfo : EIATTR_SW_WAR
	.align		4
.L_286:
        /*0430*/ 	.byte	0x04, 0x36
        /*0432*/ 	.short	(.L_288 - .L_287)
.L_287:
        /*0434*/ 	.word	0x00000008
.L_288:


//--------------------- .nv.info._ZN7cutlass13device_kernelIN5flash11enable_sm90INS1_16FlashAttnBwdSm90INS1_25CollectiveMainloopBwdSm90ILi2ELi2ELi2EN4cute5tupleIJNS5_1CILi1EEES8_S8_EEENS6_IJNS7_ILi80EEENS7_ILi128EEESB_EEENS_6half_tEfNS_4arch4Sm90ELb0ELb0ELb0ELb0ELb1ELb1ELb0ELb1ELi2ELi1ELi2ELi1ELb0EEENS1_24CollectiveEpilogueBwdGQAISC_fSF_Li256ELb0ELb1EEENS1_19SingleTileSchedulerILb0ELb0ELb0ELi128EEEEEEEEEvNT_6ParamsE --------------------------
	.section	.nv.info._ZN7cutlass13device_kernelIN5flash11enable_sm90INS1_16FlashAttnBwdSm90INS1_25CollectiveMainloopBwdSm90ILi2ELi2ELi2EN4cute5tupleIJNS5_1CILi1EEES8_S8_EEENS6_IJNS7_ILi80EEENS7_ILi128EEESB_EEENS_6half_tEfNS_4arch4Sm90ELb0ELb0ELb0ELb0ELb1ELb1ELb0ELb1ELi2ELi1ELi2ELi1ELb0EEENS1_24CollectiveEpilogueBwdGQAISC_fSF_Li256ELb0ELb1EEENS1_19SingleTileSchedulerILb0ELb0ELb0ELi128EEEEEEEEEvNT_6ParamsE,"",@"SHT_CUDA_INFO"
	.sectionflags	@""
	.align	4


	//----- nvinfo : EIATTR_CUDA_API_VERSION
	.align		4
        /*0000*/ 	.byte	0x04, 0x37
        /*0002*/ 	.short	(.L_290 - .L_289)
.L_289:
        /*0004*/ 	.word	0x00000082


	//----- nvinfo : EIATTR_KPARAM_INFO
	.align		4
.L_290:
        /*0008*/ 	.byte	0x04, 0x17
        /*000a*/ 	.short	(.L_292 - .L_291)
.L_291:
        /*000c*/ 	.word	0x00000000
        /*0010*/ 	.short	0x0000
        /*0012*/ 	.short	0x0070
        /*0014*/ 	.byte	0x00, 0xf0, 0x01, 0x1a


	//----- nvinfo : EIATTR_SPARSE_MMA_MASK
	.align		4
.L_292:
        /*0018*/ 	.byte	0x03, 0x50
        /*001a*/ 	.short	0x0000


	//----- nvinfo : EIATTR_MAXREG_COUNT
	.align		4
        /*001c*/ 	.byte	0x03, 0x1b
        /*001e*/ 	.short	0x00a8


	//----- nvinfo : EIATTR_NUM_BARRIERS
	.align		4
        /*0020*/ 	.byte	0x02, 0x4c
        /*0022*/ 	.byte	0x10
	.zero		1


	//----- nvinfo : EIATTR_EXTERNS
	.align		4
        /*0024*/ 	.byte	0x04, 0x0f
        /*0026*/ 	.short	(.L_294 - .L_293)


	//   ....[0]....
	.align		4
.L_293:
        /*0028*/ 	.word	index@(__assertfail)


	//----- nvinfo : EIATTR_ANNOTATIONS
	.align		4
.L_294:
        /*002c*/ 	.byte	0x04, 0x55
        /*002e*/ 	.short	(.L_296 - .L_295)


	//   ....[0]....
.L_295:
        /* <DEDUP_REMOVED lines=11> */


	//----- nvinfo : EIATTR_MERCURY_ISA_VERSION
	.align		4
.L_296:
        /*00c8*/ 	.byte	0x03, 0x5f
        /*00ca*/ 	.short	0x0101


	//----- nvinfo : EIATTR_INT_WARP_WIDE_INSTR_OFFSETS
	.align		4
        /*00cc*/ 	.byte	0x04, 0x31
        /*00ce*/ 	.short	(.L_298 - .L_297)


	//   ....[0]....
.L_297:
        /*00d0*/ 	.word	0x00000180


	//   ....[1]....
        /*00d4*/ 	.word	0x00000240


	//   ....[2]....
        /*00d8*/ 	.word	0x00007e20


	//   ....[3]....
        /*00dc*/ 	.word	0x00008290


	//   ....[4]....
        /*00e0*/ 	.word	0x00008860


	//----- nvinfo : EIATTR_COOP_GROUP_MASK_REGIDS
	.align		4
.L_298:
        /*00e4*/ 	.byte	0x04, 0x29
        /*00e6*/ 	.short	(.L_300 - .L_299)


	//   ....[0]....
.L_299:
        /*00e8*/ 	.word	0xffffffff


	//   ....[1]....
        /*00ec*/ 	.word	0xffffffff


	//   ....[2]....
        /*00f0*/ 	.word	0xffffffff


	//   ....[3]....
        /*00f4*/ 	.word	0xffffffff


	//   ....[4]....
        /*00f8*/ 	.word	0xffffffff


	//   ....[5]....
        /*00fc*/ 	.word	0xffffffff


	//   ....[6]....
        /*0100*/ 	.word	0xffffffff


	//   ....[7]....
        /*0104*/ 	.word	0xffffffff


	//   ....[8]....
        /*0108*/ 	.word	0xffffffff


	//   ....[9]....
        /*010c*/ 	.word	0xffffffff


	//   ....[10]....
        /*0110*/ 	.word	0xffffffff


	//   ....[11]....
        /*0114*/ 	.word	0xffffffff


	//   ....[12]....
        /*0118*/ 	.word	0xffffffff


	//   ....[13]....
        /*011c*/ 	.word	0xffffffff


	//   ....[14]....
        /*0120*/ 	.word	0xffffffff


	//   ....[15]....
        /*0124*/ 	.word	0xffffffff


	//   ....[16]....
        /*0128*/ 	.word	0xffffffff


	//   ....[17]....
        /*012c*/ 	.word	0x0500000f


	//   ....[18]....
        /*0130*/ 	.word	0x0500000f


	//   ....[19]....
        /*0134*/ 	.word	0x0500000f


	//   ....[20]....
        /*0138*/ 	.word	0x0500000f


	//   ....[21]....
        /*013c*/ 	.word	0x0500000f


	//   ....[22]....
        /*0140*/ 	.word	0x0500000f


	//----- nvinfo : EIATTR_COOP_GROUP_INSTR_OFFSETS
	.align		4
.L_300:
        /*0144*/ 	.byte	0x04, 0x28
        /*0146*/ 	.short	(.L_302 - .L_301)


	//   ....[0]....
.L_301:
        /*0148*/ 	.word	0x00000060


	//   ....[1]....
        /*014c*/ 	.word	0x00000190


	//   ....[2]....
        /*0150*/ 	.word	0x00000220


	//   ....[3]....
        /*0154*/ 	.word	0x000003a0


	//   ....[4]....
        /*0158*/ 	.word	0x00000600


	//   ....[5]....
        /*015c*/ 	.word	0x00000b60


	//   ....[6]....
        /*0160*/ 	.word	0x00006e30


	//   ....[7]....
        /*0164*/ 	.word	0x00007000


	//   ....[8]....
        /*0168*/ 	.word	0x000072d0


	//   ....[9]....
        /*016c*/ 	.word	0x000074a0


	//   ....[10]....
        /*0170*/ 	.word	0x000075c0


	//   ....[11]....
        /*0174*/ 	.word	0x00007ac0


	//   ....[12]....
        /*0178*/ 	.word	0x00007d50


	//   ....[13]....
        /*017c*/ 	.word	0x00007f90


	//   ....[14]....
        /*0180*/ 	.word	0x000081c0


	//   ....[15]....
        /*0184*/ 	.word	0x00008470


	//   ....[16]....
        /*0188*/ 	.word	0x000087a0


	//   ....[17]....
        /*018c*/ 	.word	0x0000a680


	//   ....[18]....
        /*0190*/ 	.word	0x0000a800


	//   ....[19]....
        /*0194*/ 	.word	0x0000a870


	//   ....[20]....
        /*0198*/ 	.word	0x0000a8e0


	//   ....[21]....
        /*019c*/ 	.word	0x0000a950


	//   ....[22]....
        /*01a0*/ 	.word	0x0000a9c0


	//----- nvinfo : EIATTR_REG_RECONFIG
	.align		4
.L_302:
        /*01a4*/ 	.byte	0x01, 0x54
	.zero		2


	//----- nvinfo : EIATTR_SYSCALL_OFFSETS
	.align		4
        /*01a8*/ 	.byte	0x04, 0x46
        /*01aa*/ 	.short	(.L_304 - .L_303)


	//   ....[0]....
.L_303:
        /*01ac*/ 	.word	0x00000790


	//   ....[1]....
        /*01b0*/ 	.word	0x00000880


	//   ....[2]....
        /*01b4*/ 	.word	0x000009f0


	//   ....[3]....
        /*01b8*/ 	.word	0x00000ae0


	//----- nvinfo : EIATTR_MBARRIER_INSTR_OFFSETS
	.align		4
.L_304:
        /*01bc*/ 	.byte	0x04, 0x39
        /*01be*/ 	.short	(.L_306 - .L_305)


	//   ....[0]....
.L_305:
        /*01c0*/ 	.word	0x00000260
        /*01c4*/ 	.word	0x000000ff
        /*01c8*/ 	.word	0x00038800
        /*01cc*/ 	.short	0x0100
        /*01ce*/ 	.byte	0x06
	.zero		1


	//   ....[1]....
        /*01d0*/ 	.word	0x00000350
        /*01d4*/ 	.word	0x000000ff
        /*01d8*/ 	.word	0x00038810
        /*01dc*/ 	.short	0x0100
        /*01de*/ 	.byte	0x08
	.zero		1


	//   ....[2]....
        /*01e0*/ 	.word	0x00000360
        /*01e4*/ 	.word	0x000000ff
        /*01e8*/ 	.word	0x00038820
        /*01ec*/ 	.short	0x0100
        /*01ee*/ 	.byte	0x08
	.zero		1


	//   ....[3]....
        /*01f0*/ 	.word	0x00000370
        /*01f4*/ 	.word	0x000000ff
        /*01f8*/ 	.word	0x00038818
        /*01fc*/ 	.short	0x0100
        /*01fe*/ 	.byte	0x08
	.zero		1


	//   ....[4]....
        /*0200*/ 	.word	0x00000380
        /*0204*/ 	.word	0x000000ff
        /*0208*/ 	.word	0x00038828
        /*020c*/ 	.short	0x0100
        /*020e*/ 	.byte	0x08
	.zero		1


	//   ....[5]....
        /*0210*/ 	.word	0x000004b0
        /*0214*/ 	.word	0x000000ff
        /*0218*/ 	.word	0x00038830
        /*021c*/ 	.short	0x0100
        /*021e*/ 	.byte	0x08
	.zero		1


	//   ....[6]....
        /*0220*/ 	.word	0x000004c0
        /*0224*/ 	.word	0x000000ff
        /*0228*/ 	.word	0x00038840
        /*022c*/ 	.short	0x0100
        /*022e*/ 	.byte	0x08
	.zero		1


	//   ....[7]....
        /*0230*/ 	.word	0x000004d0
        /*0234*/ 	.word	0x000000ff
        /*0238*/ 	.word	0x00038838
        /*023c*/ 	.short	0x0100
        /*023e*/ 	.byte	0x08
	.zero		1


	//   ....[8]....
        /*0240*/ 	.word	0x000004e0
        /*0244*/ 	.word	0x000000ff
        /*0248*/ 	.word	0x00038848
        /*024c*/ 	.short	0x0100
        /*024e*/ 	.byte	0x08
	.zero		1


	//   ....[9]....
        /*0250*/ 	.word	0x00000bc0
        /*0254*/ 	.word	0x00000010
        /*0258*/ 	.word	0x00038800
        /*025c*/ 	.short	0x010a
        /*025e*/ 	.byte	0x3f
	.zero		1


	//   ....[10]....
        /*0260*/ 	.word	0x00000d00
        /*0264*/ 	.word	0x00000010
        /*0268*/ 	.word	0x00038800
        /*026c*/ 	.short	0x010a
        /*026e*/ 	.byte	0x3f
	.zero		1


	//   ....[11]....
        /*0270*/ 	.word	0x00001860
        /*0274*/ 	.word	0x00000002
        /*0278*/ 	.word	0x00038810
        /*027c*/ 	.short	0x010a
        /*027e*/ 	.byte	0x3f
	.zero		1


	//   ....[12]....
        /*0280*/ 	.word	0x000018a0
        /*0284*/ 	.word	0x00000002
        /*0288*/ 	.word	0x00038810
        /*028c*/ 	.short	0x010a
        /*028e*/ 	.byte	0x3f
	.zero		1


	//   ....[13]....
        /*0290*/ 	.word	0x00002aa0
        /*0294*/ 	.word	0x00000002
        /*0298*/ 	.word	0x00038830
        /*029c*/ 	.short	0x010a
        /*029e*/ 	.byte	0x3f
	.zero		1


	//   ....[14]....
        /*02a0*/ 	.word	0x00002b20
        /*02a4*/ 	.word	0x00000002
        /*02a8*/ 	.word	0x00038830
        /*02ac*/ 	.short	0x010a
        /*02ae*/ 	.byte	0x3f
	.zero		1


	//   ....[15]....
        /*02b0*/ 	.word	0x00005fc0
        /*02b4*/ 	.word	0x00000003
        /*02b8*/ 	.word	0x00000000
        /*02bc*/ 	.short	0x0101
        /*02be*/ 	.byte	0x3f
	.zero		1


	//   ....[16]....
        /*02c0*/ 	.word	0x000063b0
        /*02c4*/ 	.word	0x00000002
        /*02c8*/ 	.word	0x00000000
        /*02cc*/ 	.short	0x0101
        /*02ce*/ 	.byte	0x3f
	.zero		1


	//   ....[17]....
        /*02d0*/ 	.word	0x00008c10
        /*02d4*/ 	.word	0x00000014
        /*02d8*/ 	.word	0x00038820
        /*02dc*/ 	.short	0x010a
        /*02de*/ 	.byte	0x3f
	.zero		1


	//   ....[18]....
        /*02e0*/ 	.word	0x00009220
        /*02e4*/ 	.word	0x00000014
        /*02e8*/ 	.word	0x00038840
        /*02ec*/ 	.short	0x010a
        /*02ee*/ 	.byte	0x3f
	.zero		1


	//   ....[19]....
        /*02f0*/ 	.word	0x000094c0
        /*02f4*/ 	.word	0x00000014
        /*02f8*/ 	.word	0x00038828
        /*02fc*/ 	.short	0x010a
        /*02fe*/ 	.byte	0x3f
	.zero		1


	//   ....[20]....
        /*0300*/ 	.word	0x000096d0
        /*0304*/ 	.word	0x00000014
        /*0308*/ 	.word	0x00038848
        /*030c*/ 	.short	0x010a
        /*030e*/ 	.byte	0x3f
	.zero		1


	//   ....[21]....
        /*0310*/ 	.word	0x00009950
        /*0314*/ 	.word	0x00000014
        /*0318*/ 	.word	0x00038820
        /*031c*/ 	.short	0x010a
        /*031e*/ 	.byte	0x3f
	.zero		1


	//   ....[22]....
        /*0320*/ 	.word	0x00009bc0
        /*0324*/ 	.word	0x00000014
        /*0328*/ 	.word	0x00038840
        /*032c*/ 	.short	0x010a
        /*032e*/ 	.byte	0x3f
	.zero		1


	//   ....[23]....
        /*0330*/ 	.word	0x00009e30
        /*0334*/ 	.word	0x00000014
        /*0338*/ 	.word	0x00038828
        /*033c*/ 	.short	0x010a
        /*033e*/ 	.byte	0x3f
	.zero		1


	//   ....[24]....
        /*0340*/ 	.word	0x0000a080
        /*0344*/ 	.word	0x00000004
        /*0348*/ 	.word	0x00038840
        /*034c*/ 	.short	0x010a
        /*034e*/ 	.byte	0x3f
	.zero		1


	//   ....[25]....
        /*0350*/ 	.word	0x0000a4f0
        /*0354*/ 	.word	0x00000007
        /*0358*/ 	.word	0x00000000
        /*035c*/ 	.short	0x010a
        /*035e*/ 	.byte	0x3f
	.zero		1


	//   ....[26]....
        /*0360*/ 	.word	0x0000a540
        /*0364*/ 	.word	0x00000003
        /*0368*/ 	.word	0x00000000
        /*036c*/ 	.short	0x010a
        /*036e*/ 	.byte	0x3f
	.zero		1


	//   ....[27]....
        /*0370*/ 	.word	0x0000a5a0
        /*0374*/ 	.word	0x00000005
        /*0378*/ 	.word	0x00000000
        /*037c*/ 	.short	0x010a
        /*037e*/ 	.byte	0x3f
	.zero		1


	//   ....[28]....
        /*0380*/ 	.word	0x0000a5d0
        /*0384*/ 	.word	0x00000003
        /*0388*/ 	.word	0x00000000
        /*038c*/ 	.short	0x010a
        /*038e*/ 	.byte	0x3f
	.zero		1


	//   ....[29]....
        /*0390*/ 	.word	0x0000a6e0
        /*0394*/ 	.word	0x00000000
        /*0398*/ 	.word	0x00038800
        /*039c*/ 	.short	0x010a
        /*039e*/ 	.byte	0x3f
	.zero		1


	//   ....[30]....
        /*03a0*/ 	.word	0x0000a730
        /*03a4*/ 	.word	0x00000002
        /*03a8*/ 	.word	0x00038810
        /*03ac*/ 	.short	0x010a
        /*03ae*/ 	.byte	0x3f
	.zero		1


	//   ....[31]....
        /*03b0*/ 	.word	0x0000a780
        /*03b4*/ 	.word	0x00000002
        /*03b8*/ 	.word	0x00038830
        /*03bc*/ 	.short	0x010a
        /*03be*/ 	.byte	0x3f
	.zero		1


	//   ....[32]....
        /*03c0*/ 	.word	0x0000aa00
        /*03c4*/ 	.word	0x00000014
        /*03c8*/ 	.word	0x00038820
        /*03cc*/ 	.short	0x010a
        /*03ce*/ 	.byte	0x3f
	.zero		1


	//   ....[33]....
        /*03d0*/ 	.word	0x0000aa50
        /*03d4*/ 	.word	0x00000014
        /*03d8*/ 	.word	0x00038840
        /*03dc*/ 	.short	0x010a
        /*03de*/ 	.byte	0x3f
	.zero		1


	//   ....[34]....
        /*03e0*/ 	.word	0x0000aaa0
        /*03e4*/ 	.word	0x00000014
        /*03e8*/ 	.word	0x00038828
        /*03ec*/ 	.short	0x010a
        /*03ee*/ 	.byte	0x3f
	.zero		1


	//   ....[35]....
        /*03f0*/ 	.word	0x0000aaf0
        /*03f4*/ 	.word	0x00000014
        /*03f8*/ 	.word	0x00038848
        /*03fc*/ 	.short	0x010a
        /*03fe*/ 	.byte	0x3f
	.zero		1


	//   ....[36]....
        /*0400*/ 	.word	0x0000ab50
        /*0404*/ 	.word	0x00000014
        /*0408*/ 	.word	0x00038820
        /*040c*/ 	.short	0x010a
        /*040e*/ 	.byte	0x3f
	.zero		1


	//   ....[37]....
        /*0410*/ 	.word	0x0000aba0
        /*0414*/ 	.word	0x00000014
        /*0418*/ 	.word	0x00038840
        /*041c*/ 	.short	0x010a
        /*041e*/ 	.byte	0x3f
	.zero		1


	//   ....[38]....
        /*0420*/ 	.word	0x0000abf0
        /*0424*/ 	.word	0x00000014
        /*0428*/ 	.word	0x00038828
        /*042c*/ 	.short	0x010a
        /*042e*/ 	.byte	0x3f
	.zero		1


	//   ....[39]....
        /*0430*/ 	.word	0x0000ac40
        /*0434*/ 	.word	0x00000004
        /*0438*/ 	.word	0x00038840
        /*043c*/ 	.short	0x010a
        /*043e*/ 	.byte	0x3f
	.zero		1


	//   ....[40]....
        /*0440*/ 	.word	0x0000ad20
        /*0444*/ 	.word	0x00000007
        /*0448*/ 	.word	0x00000000
        /*044c*/ 	.short	0x010a
        /*044e*/ 	.byte	0x3f
	.zero		1


	//   ....[41]....
        /*0450*/ 	.word	0x0000ad70
        /*0454*/ 	.word	0x00000003
        /*0458*/ 	.word	0x00000000
        /*045c*/ 	.short	0x010a
        /*045e*/ 	.byte	0x3f
	.zero		1


	//   ....[42]....
        /*0460*/ 	.word	0x0000adc0
        /*0464*/ 	.word	0x00000005
        /*0468*/ 	.word	0x00000000
        /*046c*/ 	.short	0x010a
        /*046e*/ 	.byte	0x3f
	.zero		1


	//----- nvinfo : EIATTR_NUM_MBARRIERS
	.align		4
.L_306:
        /*0470*/ 	.byte	0x03, 0x38
        /*0472*/ 	.short	0x0009


	//----- nvinfo : EIATTR_EXIT_INSTR_OFFSETS
	.align		4
        /*0474*/ 	.byte	0x04, 0x1c
        /*0476*/ 	.short	(.L_308 - .L_307)


	//   ....[0]....
.L_307:
        /*0478*/ 	.word	0x0000a620


	//----- nvinfo : EIATTR_MAX_THREADS
	.align		4
.L_308:
        /*047c*/ 	.byte	0x04, 0x05
        /*047e*/ 	.short	(.L_310 - .L_309)
.L_309:
        /*0480*/ 	.word	0x00000180
        /*0484*/ 	.word	0x00000001
        /*0488*/ 	.word	0x00000001


	//----- nvinfo : EIATTR_CRS_STACK_SIZE
	.align		4
.L_310:
        /*048c*/ 	.byte	0x04, 0x1e
        /*048e*/ 	.short	(.L_312 - .L_311)
.L_311:
        /*0490*/ 	.word	0x00000000


	//----- nvinfo : EIATTR_CBANK_PARAM_SIZE
	.align		4
.L_312:
        /*0494*/ 	.byte	0x03, 0x19
        /*0496*/ 	.short	0x06f0


	//----- nvinfo : EIATTR_PARAM_CBANK
	.align		4
        /*0498*/ 	.byte	0x04, 0x0a
        /*049a*/ 	.short	(.L_314 - .L_313)
	.align		4
.L_313:
        /*049c*/ 	.word	index@(.nv.constant0._ZN7cutlass13device_kernelIN5flash11enable_sm90INS1_16FlashAttnBwdSm90INS1_25CollectiveMainloopBwdSm90ILi2ELi2ELi2EN4cute5tupleIJNS5_1CILi1EEES8_S8_EEENS6_IJNS7_ILi80EEENS7_ILi128EEESB_EEENS_6half_tEfNS_4arch4Sm90ELb0ELb0ELb0ELb0ELb1ELb1ELb0ELb1ELi2ELi1ELi2ELi1ELb0EEENS1_24CollectiveEpilogueBwdGQAISC_fSF_Li256ELb0ELb1EEENS1_19SingleTileSchedulerILb0ELb0ELb0ELi128EEEEEEEEEvNT_6ParamsE)
        /*04a0*/ 	.short	0x0210
        /*04a2*/ 	.short	0x06f0


	//----- nvinfo : EIATTR_SW_WAR
	.align		4
.L_314:
        /*04a4*/ 	.byte	0x04, 0x36
        /*04a6*/ 	.short	(.L_316 - .L_315)
.L_315:
        /*04a8*/ 	.word	0x00000008
.L_316:


//--------------------- .nv.info._ZN7cutlass13device_kernelIN5flash22FlashAttnBwdPreprocessIN4cute5tupleIJNS3_1CILi80EEENS5_ILi128EEEEEENS_6half_tEfNS_4arch4Sm90ELb1ELb0EEEEEvNT_6ParamsE --------------------------
	.section	.nv.info._ZN7cutlass13device_kernelIN5flash22FlashAttnBwdPreprocessIN4cute5tupleIJNS3_1CILi80EEENS5_ILi128EEEEEENS_6half_tEfNS_4arch4Sm90ELb1ELb0EEEEEvNT_6ParamsE,"",@"SHT_CUDA_INFO"
	.sectionflags	@""
	.align	4


	//----- nvinfo : EIATTR_CUDA_API_VERSION
	.align		4
        /*0000*/ 	.byte	0x04, 0x37
        /*0002*/ 	.short	(.L_318 - .L_317)
.L_317:
        /*0004*/ 	.word	0x00000082


	//----- nvinfo : EIATTR_KPARAM_INFO
	.align		4
.L_318:
        /*0008*/ 	.byte	0x04, 0x17
        /*000a*/ 	.short	(.L_320 - .L_319)
.L_319:
        /*000c*/ 	.word	0x00000000
        /*0010*/ 	.short	0x0000
        /*0012*/ 	.short	0x0000
        /*0014*/ 	.byte	0x00, 0xf0, 0xc1, 0x03


	//----- nvinfo : EIATTR_SPARSE_MMA_MASK
	.align		4
.L_320:
        /*0018*/ 	.byte	0x03, 0x50
        /*001a*/ 	.short	0x0000


	//----- nvinfo : EIATTR_MAXREG_COUNT
	.align		4
        /*001c*/ 	.byte	0x03, 0x1b
        /*001e*/ 	.short	0x0080


	//----- nvinfo : EIATTR_MERCURY_ISA_VERSION
	.align		4
        /*0020*/ 	.byte	0x03, 0x5f
        /*0022*/ 	.short	0x0101


	//----- nvinfo : EIATTR_COOP_GROUP_MASK_REGIDS
	.align		4
        /*0024*/ 	.byte	0x04, 0x29
        /*0026*/ 	.short	(.L_322 - .L_321)


	//   ....[0]....
.L_321:
        /*0028*/ 	.word	0xffffffff


	//   ....[1]....
        /*002c*/ 	.word	0xffffffff


	//   ....[2]....
        /*0030*/ 	.word	0xffffffff


	//   ....[3]....
        /*0034*/ 	.word	0xffffffff


	//   ....[4]....
        /*0038*/ 	.word	0xffffffff


	//   ....[5]....
        /*003c*/ 	.word	0xffffffff


	//   ....[6]....
        /*0040*/ 	.word	0xffffffff


	//   ....[7]....
        /*0044*/ 	.word	0xffffffff


	//   ....[8]....
        /*0048*/ 	.word	0xffffffff


	//   ....[9]....
        /*004c*/ 	.word	0xffffffff


	//   ....[10]....
        /*0050*/ 	.word	0xffffffff


	//   ....[11]....
        /*0054*/ 	.word	0xffffffff


	//   ....[12]....
        /*0058*/ 	.word	0xffffffff


	//   ....[13]....
        /*005c*/ 	.word	0xffffffff


	//   ....[14]....
        /*0060*/ 	.word	0xffffffff


	//   ....[15]....
        /*0064*/ 	.word	0xffffffff


	//   ....[16]....
        /*0068*/ 	.word	0xffffffff


	//   ....[17]....
        /*006c*/ 	.word	0xffffffff


	//   ....[18]....
        /*0070*/ 	.word	0xffffffff


	//   ....[19]....
        /*0074*/ 	.word	0xffffffff


	//----- nvinfo : EIATTR_COOP_GROUP_INSTR_OFFSETS
	.align		4
.L_322:
        /*0078*/ 	.byte	0x04, 0x28
        /*007a*/ 	.short	(.L_324 - .L_323)


	//   ....[0]....
.L_323:
        /*007c*/ 	.word	0x000014b0


	//   ....[1]....
        /*0080*/ 	.word	0x000014d0


	//   ....[2]....
        /*0084*/ 	.word	0x000014e0


	//   ....[3]....
        /*0088*/ 	.word	0x000014f0


	//   ....[4]....
        /*008c*/ 	.word	0x00001500


	//   ....[5]....
        /*0090*/ 	.word	0x00001540


	//   ....[6]....
        /*0094*/ 	.word	0x00001560


	//   ....[7]....
        /*0098*/ 	.word	0x00001580


	//   ....[8]....
        /*009c*/ 	.word	0x00001590


	//   ....[9]....
        /*00a0*/ 	.word	0x000015a0


	//   ....[10]....
        /*00a4*/ 	.word	0x000015f0


	//   ....[11]....
        /*00a8*/ 	.word	0x00001610


	//   ....[12]....
        /*00ac*/ 	.word	0x00001630


	//   ....[13]....
        /*00b0*/ 	.word	0x00001650


	//   ....[14]....
        /*00b4*/ 	.word	0x00001660


	//   ....[15]....
        /*00b8*/ 	.word	0x00001740


	//   ....[16]....
        /*00bc*/ 	.word	0x00001760


	//   ....[17]....
        /*00c0*/ 	.word	0x00001770


	//   ....[18]....
        /*00c4*/ 	.word	0x00001780


	//   ....[19]....
        /*00c8*/ 	.word	0x00001790


	//----- nvinfo : EIATTR_EXIT_INSTR_OFFSETS
	.align		4
.L_324:
        /*00cc*/ 	.byte	0x04, 0x1c
        /*00ce*/ 	.short	(.L_326 - .L_325)


	//   ....[0]....
.L_325:
        /*00d0*/ 	.word	0x00001d60


	//   ....[1]....
        /*00d4*/ 	.word	0x00001de0


	//----- nvinfo : EIATTR_MAX_THREADS
	.align		4
.L_326:
        /*00d8*/ 	.byte	0x04, 0x05
        /*00da*/ 	.short	(.L_328 - .L_327)
.L_327:
        /*00dc*/ 	.word	0x00000100
        /*00e0*/ 	.word	0x00000001
        /*00e4*/ 	.word	0x00000001


	//----- nvinfo : EIATTR_CRS_STACK_SIZE
	.align		4
.L_328:
        /*00e8*/ 	.byte	0x04, 0x1e
        /*00ea*/ 	.short	(.L_330 - .L_329)
.L_329:
        /*00ec*/ 	.word	0x00000000


	//----- nvinfo : EIATTR_CBANK_PARAM_SIZE
	.align		4
.L_330:
        /*00f0*/ 	.byte	0x03, 0x19
        /*00f2*/ 	.short	0x00f0


	//----- nvinfo : EIATTR_PARAM_CBANK
	.align		4
        /*00f4*/ 	.byte	0x04, 0x0a
        /*00f6*/ 	.short	(.L_332 - .L_331)
	.align		4
.L_331:
        /*00f8*/ 	.word	index@(.nv.constant0._ZN7cutlass13device_kernelIN5flash22FlashAttnBwdPreprocessIN4cute5tupleIJNS3_1CILi80EEENS5_ILi128EEEEEENS_6half_tEfNS_4arch4Sm90ELb1ELb0EEEEEvNT_6ParamsE)
        /*00fc*/ 	.short	0x0210
        /*00fe*/ 	.short	0x00f0


	//----- nvinfo : EIATTR_SW_WAR
	.align		4
.L_332:
        /*0100*/ 	.byte	0x04, 0x36
        /*0102*/ 	.short	(.L_334 - .L_333)
.L_333:
        /*0104*/ 	.word	0x00000008
.L_334:


//--------------------- .nv.info._ZN7cutlass13device_kernelIN5flash11enable_sm90INS1_16FlashAttnBwdSm90INS1_25CollectiveMainloopBwdSm90ILi2ELi2ELi2EN4cute5tupleIJNS5_1CILi1EEES8_S8_EEENS6_IJNS7_ILi80EEENS7_ILi128EEESB_EEENS_6half_tEfNS_4arch4Sm90ELb0ELb0ELb0ELb1ELb0ELb1ELb0ELb1ELi2ELi1ELi2ELi1ELb0EEENS1_21CollectiveEpilogueBwdISC_SD_SF_Li256ELb1ELb0ELi1EEENS1_19SingleTileSchedulerILb1ELb0ELb0ELi128EEEEEEEEEvNT_6ParamsE --------------------------
	.section	.nv.info._ZN7cutlass13device_kernelIN5flash11enable_sm90INS1_16FlashAttnBwdSm90INS1_25CollectiveMainloopBwdSm90ILi2ELi2ELi2EN4cute5tupleIJNS5_1CILi1EEES8_S8_EEENS6_IJNS7_ILi80EEENS7_ILi128EEESB_EEENS_6half_tEfNS_4arch4Sm90ELb0ELb0ELb0ELb1ELb0ELb1ELb0ELb1ELi2ELi1ELi2ELi1ELb0EEENS1_21CollectiveEpilogueBwdISC_SD_SF_Li256ELb1ELb0ELi1EEENS1_19SingleTileSchedulerILb1ELb0ELb0ELi128EEEEEEEEEvNT_6ParamsE,"",@"SHT_CUDA_INFO"
	.sectionflags	@""
	.align	4


	//----- nvinfo : EIATTR_CUDA_API_VERSION
	.align		4
        /*0000*/ 	.byte	0x04, 0x37
        /*0002*/ 	.short	(.L_336 - .L_335)
.L_335:
        /*0004*/ 	.word	0x00000082


	//----- nvinfo : EIATTR_KPARAM_INFO
	.align		4
.L_336:
        /*0008*/ 	.byte	0x04, 0x17
        /*000a*/ 	.short	(.L_338 - .L_337)
.L_337:
        /*000c*/ 	.word	0x00000000
        /*0010*/ 	.short	0x0000
        /*0012*/ 	.short	0x0070
        /*0014*/ 	.byte	0x00, 0xf0, 0x01, 0x1a


	//----- nvinfo : EIATTR_SPARSE_MMA_MASK
	.align		4
.L_338:
        /*0018*/ 	.byte	0x03, 0x50
        /*001a*/ 	.short	0x0000


	//----- nvinfo : EIATTR_MAXREG_COUNT
	.align		4
        /*001c*/ 	.byte	0x03, 0x1b
        /*001e*/ 	.short	0x00a8


	//----- nvinfo : EIATTR_NUM_BARRIERS
	.align		4
        /*0020*/ 	.byte	0x02, 0x4c
        /*0022*/ 	.byte	0x10
	.zero		1


	//----- nvinfo : EIATTR_EXTERNS
	.align		4
        /*0024*/ 	.byte	0x04, 0x0f
        /*0026*/ 	.short	(.L_340 - .L_339)


	//   ....[0]....
	.align		4
.L_339:
        /*0028*/ 	.word	index@(__assertfail)


	//----- nvinfo : EIATTR_ANNOTATIONS
	.align		4
.L_340:
        /*002c*/ 	.byte	0x04, 0x55
        /*002e*/ 	.short	(.L_342 - .L_341)


	//   ....[0]....
.L_341:
        /* <DEDUP_REMOVED lines=14> */


	//----- nvinfo : EIATTR_MERCURY_ISA_VERSION
	.align		4
.L_342:
        /*00f8*/ 	.byte	0x03, 0x5f
        /*00fa*/ 	.short	0x0101


	//----- nvinfo : EIATTR_INT_WARP_WIDE_INSTR_OFFSETS
	.align		4
        /*00fc*/ 	.byte	0x04, 0x31
        /*00fe*/ 	.short	(.L_344 - .L_343)


	//   ....[0]....
.L_343:
        /*0100*/ 	.word	0x00000180


	//   ....[1]....
        /*0104*/ 	.word	0x00000240


	//   ....[2]....
        /*0108*/ 	.word	0x0000b300


	//----- nvinfo : EIATTR_COOP_GROUP_MASK_REGIDS
	.align		4
.L_344:
        /*010c*/ 	.byte	0x04, 0x29
        /*010e*/ 	.short	(.L_346 - .L_345)


	//   ....[0]....
.L_345:
        /*0110*/ 	.word	0xffffffff


	//   ....[1]....
        /*0114*/ 	.word	0xffffffff


	//   ....[2]....
        /*0118*/ 	.word	0xffffffff


	//   ....[3]....
        /*011c*/ 	.word	0xffffffff


	//   ....[4]....
        /*0120*/ 	.word	0xffffffff


	//   ....[5]....
        /*0124*/ 	.word	0xffffffff


	//   ....[6]....
        /*0128*/ 	.word	0xffffffff


	//   ....[7]....
        /*012c*/ 	.word	0x0500000f


	//----- nvinfo : EIATTR_COOP_GROUP_INSTR_OFFSETS
	.align		4
.L_346:
        /*0130*/ 	.byte	0x04, 0x28
        /*0132*/ 	.short	(.L_348 - .L_347)


	//   ....[0]....
.L_347:
        /*0134*/ 	.word	0x00000060


	//   ....[1]....
        /*0138*/ 	.word	0x00000190


	//   ....[2]....
        /*013c*/ 	.word	0x00000220


	//   ....[3]....
        /*0140*/ 	.word	0x000003a0


	//   ....[4]....
        /*0144*/ 	.word	0x00000610


	//   ....[5]....
        /*0148*/ 	.word	0x00001390


	//   ....[6]....
        /*014c*/ 	.word	0x0000a060


	//   ....[7]....
        /*0150*/ 	.word	0x0000d2e0


	//----- nvinfo : EIATTR_REG_RECONFIG
	.align		4
.L_348:
        /*0154*/ 	.byte	0x01, 0x54
	.zero		2


	//----- nvinfo : EIATTR_SYSCALL_OFFSETS
	.align		4
        /*0158*/ 	.byte	0x04, 0x46
        /*015a*/ 	.short	(.L_350 - .L_349)


	//   ....[0]....
.L_349:
        /*015c*/ 	.word	0x00000fc0


	//   ....[1]....
        /*0160*/ 	.word	0x000010b0


	//   ....[2]....
        /*0164*/ 	.word	0x00001220


	//   ....[3]....
        /*0168*/ 	.word	0x00001310


	//----- nvinfo : EIATTR_MBARRIER_INSTR_OFFSETS
	.align		4
.L_350:
        /*016c*/ 	.byte	0x04, 0x39
        /*016e*/ 	.short	(.L_352 - .L_351)


	//   ....[0]....
.L_351:
        /*0170*/ 	.word	0x00000260
        /*0174*/ 	.word	0x000000ff
        /*0178*/ 	.word	0x00038800
        /*017c*/ 	.short	0x0100
        /*017e*/ 	.byte	0x06
	.zero		1


	//   ....[1]....
        /*0180*/ 	.word	0x00000350
        /*0184*/ 	.word	0x000000ff
        /*0188*/ 	.word	0x00038810
        /*018c*/ 	.short	0x0100
        /*018e*/ 	.byte	0x08
	.zero		1


	//   ....[2]....
        /*0190*/ 	.word	0x00000360
        /*0194*/ 	.word	0x000000ff
        /*0198*/ 	.word	0x00038820
        /*019c*/ 	.short	0x0100
        /*019e*/ 	.byte	0x08
	.zero		1


	//   ....[3]....
        /*01a0*/ 	.word	0x00000370
        /*01a4*/ 	.word	0x000000ff
        /*01a8*/ 	.word	0x00038818
        /*01ac*/ 	.short	0x0100
        /*01ae*/ 	.byte	0x08
	.zero		1


	//   ....[4]....
        /*01b0*/ 	.word	0x00000380
        /*01b4*/ 	.word	0x000000ff
        /*01b8*/ 	.word	0x00038828
        /*01bc*/ 	.short	0x0100
        /*01be*/ 	.byte	0x08
	.zero		1


	//   ....[5]....
        /*01c0*/ 	.word	0x000004b0
        /*01c4*/ 	.word	0x000000ff
        /*01c8*/ 	.word	0x00038830
        /*01cc*/ 	.short	0x0100
        /*01ce*/ 	.byte	0x08
	.zero		1


	//   ....[6]....
        /*01d0*/ 	.word	0x000004c0
        /*01d4*/ 	.word	0x000000ff
        /*01d8*/ 	.word	0x00038840
        /*01dc*/ 	.short	0x0100
        /*01de*/ 	.byte	0x08
	.zero		1


	//   ....[7]....
        /*01e0*/ 	.word	0x000004d0
        /*01e4*/ 	.word	0x000000ff
        /*01e8*/ 	.word	0x00038838
        /*01ec*/ 	.short	0x0100
        /*01ee*/ 	.byte	0x08
	.zero		1


	//   ....[8]....
        /*01f0*/ 	.word	0x000004e0
        /*01f4*/ 	.word	0x000000ff
        /*01f8*/ 	.word	0x00038848
        /*01fc*/ 	.short	0x0100
        /*01fe*/ 	.byte	0x08
	.zero		1


	//   ....[9]....
        /*0200*/ 	.word	0x000013e0
        /*0204*/ 	.word	0x00000013
        /*0208*/ 	.word	0x00038800
        /*020c*/ 	.short	0x010a
        /*020e*/ 	.byte	0x3f
	.zero		1


	//   ....[10]....
        /*0210*/ 	.word	0x00001680
        /*0214*/ 	.word	0x00000013
        /*0218*/ 	.word	0x00038800
        /*021c*/ 	.short	0x010a
        /*021e*/ 	.byte	0x3f
	.zero		1


	//   ....[11]....
        /*0220*/ 	.word	0x00001c20
        /*0224*/ 	.word	0x00000003
        /*0228*/ 	.word	0x00038810
        /*022c*/ 	.short	0x010a
        /*022e*/ 	.byte	0x3f
	.zero		1


	//   ....[12]....
        /*0230*/ 	.word	0x00001c60
        /*0234*/ 	.word	0x00000003
        /*0238*/ 	.word	0x00038810
        /*023c*/ 	.short	0x010a
        /*023e*/ 	.byte	0x3f
	.zero		1


	//   ....[13]....
        /*0240*/ 	.word	0x00002e60
        /*0244*/ 	.word	0x00000003
        /*0248*/ 	.word	0x00038830
        /*024c*/ 	.short	0x010a
        /*024e*/ 	.byte	0x3f
	.zero		1


	//   ....[14]....
        /*0250*/ 	.word	0x00002ee0
        /*0254*/ 	.word	0x00000003
        /*0258*/ 	.word	0x00038830
        /*025c*/ 	.short	0x010a
        /*025e*/ 	.byte	0x3f
	.zero		1


	//   ....[15]....
        /*0260*/ 	.word	0x00006370
        /*0264*/ 	.word	0x00000005
        /*0268*/ 	.word	0x00000000
        /*026c*/ 	.short	0x0101
        /*026e*/ 	.byte	0x3f
	.zero		1


	//   ....[16]....
        /*0270*/ 	.word	0x000066e0
        /*0274*/ 	.word	0x00000003
        /*0278*/ 	.word	0x00000000
        /*027c*/ 	.short	0x0101
        /*027e*/ 	.byte	0x3f
	.zero		1


	//   ....[17]....
        /*0280*/ 	.word	0x0000b810
        /*0284*/ 	.word	0x0000000c
        /*0288*/ 	.word	0x00038820
        /*028c*/ 	.short	0x010a
        /*028e*/ 	.byte	0x3f
	.zero		1


	//   ....[18]....
        /*0290*/ 	.word	0x0000be10
        /*0294*/ 	.word	0x0000000c
        /*0298*/ 	.word	0x00038840
        /*029c*/ 	.short	0x010a
        /*029e*/ 	.byte	0x3f
	.zero		1


	//   ....[19]....
        /*02a0*/ 	.word	0x0000c0c0
        /*02a4*/ 	.word	0x0000000c
        /*02a8*/ 	.word	0x00038828
        /*02ac*/ 	.short	0x010a
        /*02ae*/ 	.byte	0x3f
	.zero		1


	//   ....[20]....
        /*02b0*/ 	.word	0x0000c2f0
        /*02b4*/ 	.word	0x0000000c
        /*02b8*/ 	.word	0x00038848
        /*02bc*/ 	.short	0x010a
        /*02be*/ 	.byte	0x3f
	.zero		1


	//   ....[21]....
        /*02c0*/ 	.word	0x0000c570
        /*02c4*/ 	.word	0x0000000c
        /*02c8*/ 	.word	0x00038820
        /*02cc*/ 	.short	0x010a
        /*02ce*/ 	.byte	0x3f
	.zero		1


	//   ....[22]....
        /*02d0*/ 	.word	0x0000c800
        /*02d4*/ 	.word	0x0000000c
        /*02d8*/ 	.word	0x00038840
        /*02dc*/ 	.short	0x010a
        /*02de*/ 	.byte	0x3f
	.zero		1


	//   ....[23]....
        /*02e0*/ 	.word	0x0000ca80
        /*02e4*/ 	.word	0x0000000c
        /*02e8*/ 	.word	0x00038828
        /*02ec*/ 	.short	0x010a
        /*02ee*/ 	.byte	0x3f
	.zero		1


	//   ....[24]....
        /*02f0*/ 	.word	0x0000cce0
        /*02f4*/ 	.word	0x00000004
        /*02f8*/ 	.word	0x00038840
        /*02fc*/ 	.short	0x010a
        /*02fe*/ 	.byte	0x3f
	.zero		1


	//   ....[25]....
        /*0300*/ 	.word	0x0000d160
        /*0304*/ 	.word	0x00000007
        /*0308*/ 	.word	0x00000000
        /*030c*/ 	.short	0x010a
        /*030e*/ 	.byte	0x3f
	.zero		1


	//   ....[26]....
        /*0310*/ 	.word	0x0000d1b0
        /*0314*/ 	.word	0x0000000b
        /*0318*/ 	.word	0x00000000
        /*031c*/ 	.short	0x010a
        /*031e*/ 	.byte	0x3f
	.zero		1


	//   ....[27]....
        /*0320*/ 	.word	0x0000d210
        /*0324*/ 	.word	0x00000009
        /*0328*/ 	.word	0x00000000
        /*032c*/ 	.short	0x010a
        /*032e*/ 	.byte	0x3f
	.zero		1


	//   ....[28]....
        /*0330*/ 	.word	0x0000d240
        /*0334*/ 	.word	0x00000003
        /*0338*/ 	.word	0x00000000
        /*033c*/ 	.short	0x010a
        /*033e*/ 	.byte	0x3f
	.zero		1


	//   ....[29]....
        /*0340*/ 	.word	0x0000d340
        /*0344*/ 	.word	0x00000003
        /*0348*/ 	.word	0x00038800
        /*034c*/ 	.short	0x010a
        /*034e*/ 	.byte	0x3f
	.zero		1


	//   ....[30]....
        /*0350*/ 	.word	0x0000d390
        /*0354*/ 	.word	0x00000003
        /*0358*/ 	.word	0x00038810
        /*035c*/ 	.short	0x010a
        /*035e*/ 	.byte	0x3f
	.zero		1


	//   ....[31]....
        /*0360*/ 	.word	0x0000d3e0
        /*0364*/ 	.word	0x00000003
        /*0368*/ 	.word	0x00038830
        /*036c*/ 	.short	0x010a
        /*036e*/ 	.byte	0x3f
	.zero		1


	//   ....[32]....
        /*0370*/ 	.word	0x0000d430
        /*0374*/ 	.word	0x0000000c
        /*0378*/ 	.word	0x00038820
        /*037c*/ 	.short	0x010a
        /*037e*/ 	.byte	0x3f
	.zero		1


	//   ....[33]....
        /*0380*/ 	.word	0x0000d480
        /*0384*/ 	.word	0x0000000c
        /*0388*/ 	.word	0x00038840
        /*038c*/ 	.short	0x010a
        /*038e*/ 	.byte	0x3f
	.zero		1


	//   ....[34]....
        /*0390*/ 	.word	0x0000d4d0
        /*0394*/ 	.word	0x0000000c
        /*0398*/ 	.word	0x00038828
        /*039c*/ 	.short	0x010a
        /*039e*/ 	.byte	0x3f
	.zero		1


	//   ....[35]....
        /*03a0*/ 	.word	0x0000d520
        /*03a4*/ 	.word	0x0000000c
        /*03a8*/ 	.word	0x00038848
        /*03ac*/ 	.short	0x010a
        /*03ae*/ 	.byte	0x3f
	.zero		1


	//   ....[36]....
        /*03b0*/ 	.word	0x0000d580
        /*03b4*/ 	.word	0x0000000c
        /*03b8*/ 	.word	0x00038820
        /*03bc*/ 	.short	0x010a
        /*03be*/ 	.byte	0x3f
	.zero		1


	//   ....[37]....
        /*03c0*/ 	.word	0x0000d5d0
        /*03c4*/ 	.word	0x0000000c
        /*03c8*/ 	.word	0x00038840
        /*03cc*/ 	.short	0x010a
        /*03ce*/ 	.byte	0x3f
	.zero		1


	//   ....[38]....
        /*03d0*/ 	.word	0x0000d620
        /*03d4*/ 	.word	0x0000000c
        /*03d8*/ 	.word	0x00038828
        /*03dc*/ 	.short	0x010a
        /*03de*/ 	.byte	0x3f
	.zero		1


	//   ....[39]....
        /*03e0*/ 	.word	0x0000d670
        /*03e4*/ 	.word	0x00000004
        /*03e8*/ 	.word	0x00038840
        /*03ec*/ 	.short	0x010a
        /*03ee*/ 	.byte	0x3f
	.zero		1


	//   ....[40]....
        /*03f0*/ 	.word	0x0000d740
        /*03f4*/ 	.word	0x00000007
        /*03f8*/ 	.word	0x00000000
        /*03fc*/ 	.short	0x010a
        /*03fe*/ 	.byte	0x3f
	.zero		1


	//   ....[41]....
        /*0400*/ 	.word	0x0000d790
        /*0404*/ 	.word	0x0000000b
        /*0408*/ 	.word	0x00000000
        /*040c*/ 	.short	0x010a
        /*040e*/ 	.byte	0x3f
	.zero		1


	//   ....[42]....
        /*0410*/ 	.word	0x0000d7e0
        /*0414*/ 	.word	0x00000009
        /*0418*/ 	.word	0x00000000
        /*041c*/ 	.short	0x010a
        /*041e*/ 	.byte	0x3f
	.zero		1


	//----- nvinfo : EIATTR_NUM_MBARRIERS
	.align		4
.L_352:
        /*0420*/ 	.byte	0x03, 0x38
        /*0422*/ 	.short	0x0009


	//----- nvinfo : EIATTR_EXIT_INSTR_OFFSETS
	.align		4
        /*0424*/ 	.byte	0x04, 0x1c
        /*0426*/ 	.short	(.L_354 - .L_353)


	//   ....[0]....
.L_353:
        /*0428*/ 	.word	0x0000d290


	//----- nvinfo : EIATTR_MAX_THREADS
	.align		4
.L_354:
        /*042c*/ 	.byte	0x04, 0x05
        /*042e*/ 	.short	(.L_356 - .L_355)
.L_355:
        /*0430*/ 	.word	0x00000180
        /*0434*/ 	.word	0x00000001
        /*0438*/ 	.word	0x00000001


	//----- nvinfo : EIATTR_CRS_STACK_SIZE
	.align		4
.L_356:
        /*043c*/ 	.byte	0x04, 0x1e
        /*043e*/ 	.short	(.L_358 - .L_357)
.L_357:
        /*0440*/ 	.word	0x00000000


	//----- nvinfo : EIATTR_CBANK_PARAM_SIZE
	.align		4
.L_358:
        /*0444*/ 	.byte	0x03, 0x19
        /*0446*/ 	.short	0x06f0


	//----- nvinfo : EIATTR_PARAM_CBANK
	.align		4
        /*0448*/ 	.byte	0x04, 0x0a
        /*044a*/ 	.short	(.L_360 - .L_359)
	.align		4
.L_359:
        /*044c*/ 	.word	index@(.nv.constant0._ZN7cutlass13device_kernelIN5flash11enable_sm90INS1_16FlashAttnBwdSm90INS1_25CollectiveMainloopBwdSm90ILi2ELi2ELi2EN4cute5tupleIJNS5_1CILi1EEES8_S8_EEENS6_IJNS7_ILi80EEENS7_ILi128EEESB_EEENS_6half_tEfNS_4arch4Sm90ELb0ELb0ELb0ELb1ELb0ELb1ELb0ELb1ELi2ELi1ELi2ELi1ELb0EEENS1_21CollectiveEpilogueBwdISC_SD_SF_Li256ELb1ELb0ELi1EEENS1_19SingleTileSchedulerILb1ELb0ELb0ELi128EEEEEEEEEvNT_6ParamsE)
        /*0450*/ 	.short	0x0210
        /*0452*/ 	.short	0x06f0


	//----- nvinfo : EIATTR_SW_WAR
	.align		4
.L_360:
        /*0454*/ 	.byte	0x04, 0x36
        /*0456*/ 	.short	(.L_362 - .L_361)
.L_361:
        /*0458*/ 	.word	0x00000008
.L_362:


//--------------------- .nv.info._ZN7cutlass13device_kernelIN5flash11enable_sm90INS1_16FlashAttnBwdSm90INS1_25CollectiveMainloopBwdSm90ILi2ELi2ELi2EN4cute5tupleIJNS5_1CILi1EEES8_S8_EEENS6_IJNS7_ILi80EEENS7_ILi128EEESB_EEENS_6half_tEfNS_4arch4Sm90ELb0ELb0ELb0ELb1ELb1ELb1ELb0ELb1ELi2ELi1ELi2ELi1ELb0EEENS1_21CollectiveEpilogueBwdISC_SD_SF_Li256ELb1ELb0ELi1EEENS1_19SingleTileSchedulerILb1ELb0ELb0ELi128EEEEEEEEEvNT_6ParamsE --------------------------
	.section	.nv.info._ZN7cutlass13device_kernelIN5flash11enable_sm90INS1_16FlashAttnBwdSm90INS1_25CollectiveMainloopBwdSm90ILi2ELi2ELi2EN4cute5tupleIJNS5_1CILi1EEES8_S8_EEENS6_IJNS7_ILi80EEENS7_ILi128EEESB_EEENS_6half_tEfNS_4arch4Sm90ELb0ELb0ELb0ELb1ELb1ELb1ELb0ELb1ELi2ELi1ELi2ELi1ELb0EEENS1_21CollectiveEpilogueBwdISC_SD_SF_Li256ELb1ELb0ELi1EEENS1_19SingleTileSchedulerILb1ELb0ELb0ELi128EEEEEEEEEvNT_6ParamsE,"",@"SHT_CUDA_INFO"
	.sectionflags	@""
	.align	4


	//----- nvinfo : EIATTR_CUDA_API_VERSION
	.align		4
        /*0000*/ 	.byte	0x04, 0x37
        /*0002*/ 	.short	(.L_364 - .L_363)
.L_363:
        /*0004*/ 	.word	0x00000082


	//----- nvinfo : EIATTR_KPARAM_INFO
	.align		4
.L_364:
        /*0008*/ 	.byte	0x04, 0x17
        /*000a*/ 	.short	(.L_366 - .L_365)
.L_365:
        /*000c*/ 	.word	0x00000000
        /*0010*/ 	.short	0x0000
        /*0012*/ 	.short	0x0070
        /*0014*/ 	.byte	0x00, 0xf0, 0x01, 0x1a


	//----- nvinfo : EIATTR_SPARSE_MMA_MASK
	.align		4
.L_366:
        /*0018*/ 	.byte	0x03, 0x50
        /*001a*/ 	.short	0x0000


	//----- nvinfo : EIATTR_MAXREG_COUNT
	.align		4
        /*001c*/ 	.byte	0x03, 0x1b
        /*001e*/ 	.short	0x00a8


	//----- nvinfo : EIATTR_NUM_BARRIERS
	.align		4
        /*0020*/ 	.byte	0x02, 0x4c
        /*0022*/ 	.byte	0x10
	.zero		1


	//----- nvinfo : EIATTR_EXTERNS
	.align		4
        /*0024*/ 	.byte	0x04, 0x0f
        /*0026*/ 	.short	(.L_368 - .L_367)


	//   ....[0]....
	.align		4
.L_367:
        /*0028*/ 	.word	index@(__assertfail)


	//----- nvinfo : EIATTR_ANNOTATIONS
	.align		4
.L_368:
        /*002c*/ 	.byte	0x04, 0x55
        /*002e*/ 	.short	(.L_370 - .L_369)


	//   ....[0]....
.L_369:
        /* <DEDUP_REMOVED lines=14> */


	//----- nvinfo : EIATTR_MERCURY_ISA_VERSION
	.align		4
.L_370:
        /*00f8*/ 	.byte	0x03, 0x5f
        /*00fa*/ 	.short	0x0101


	//----- nvinfo : EIATTR_INT_WARP_WIDE_INSTR_OFFSETS
	.align		4
        /*00fc*/ 	.byte	0x04, 0x31
        /*00fe*/ 	.short	(.L_372 - .L_371)


	//   ....[0]....
.L_371:
        /*0100*/ 	.word	0x00000180


	//   ....[1]....
        /*0104*/ 	.word	0x00000240


	//   ....[2]....
        /*0108*/ 	.word	0x0000ad40


	//   ....[3]....
        /*010c*/ 	.word	0x0000b1b0


	//   ....[4]....
        /*0110*/ 	.word	0x0000b780


	//   ....[5]....
        /*0114*/ 	.word	0x0000bb00


	//----- nvinfo : EIATTR_COOP_GROUP_MASK_REGIDS
	.align		4
.L_372:
        /*0118*/ 	.byte	0x04, 0x29
        /*011a*/ 	.short	(.L_374 - .L_373)


	//   ....[0]....
.L_373:
        /*011c*/ 	.word	0xffffffff


	//   ....[1]....
        /*0120*/ 	.word	0xffffffff


	//   ....[2]....
        /*0124*/ 	.word	0xffffffff


	//   ....[3]....
        /*0128*/ 	.word	0xffffffff


	//   ....[4]....
        /*012c*/ 	.word	0xffffffff


	//   ....[5]....
        /*0130*/ 	.word	0xffffffff


	//   ....[6]....
        /*0134*/ 	.word	0xffffffff


	//   ....[7]....
        /*0138*/ 	.word	0xffffffff


	//   ....[8]....
        /*013c*/ 	.word	0xffffffff


	//   ....[9]....
        /*0140*/ 	.word	0xffffffff


	//   ....[10]....
        /*0144*/ 	.word	0xffffffff


	//   ....[11]....
        /*0148*/ 	.word	0xffffffff


	//   ....[12]....
        /*014c*/ 	.word	0xffffffff


	//   ....[13]....
        /*0150*/ 	.word	0x0500000f


	//   ....[14]....
        /*0154*/ 	.word	0x0500000f


	//   ....[15]....
        /*0158*/ 	.word	0x0500000f


	//   ....[16]....
        /*015c*/ 	.word	0x0500000f


	//----- nvinfo : EIATTR_COOP_GROUP_INSTR_OFFSETS
	.align		4
.L_374:
        /*0160*/ 	.byte	0x04, 0x28
        /*0162*/ 	.short	(.L_376 - .L_375)


	//   ....[0]....
.L_375:
        /*0164*/ 	.word	0x00000060


	//   ....[1]....
        /*0168*/ 	.word	0x00000190


	//   ....[2]....
        /*016c*/ 	.word	0x00000220


	//   ....[3]....
        /*0170*/ 	.word	0x000003a0


	//   ....[4]....
        /*0174*/ 	.word	0x00000610


	//   ....[5]....
        /*0178*/ 	.word	0x00001390


	//   ....[6]....
        /*017c*/ 	.word	0x0000a060


	//   ....[7]....
        /*0180*/ 	.word	0x0000a9e0


	//   ....[8]....
        /*0184*/ 	.word	0x0000ac70


	//   ....[9]....
        /*0188*/ 	.word	0x0000aeb0


	//   ....[10]....
        /*018c*/ 	.word	0x0000b0e0


	//   ....[11]....
        /*0190*/ 	.word	0x0000b390


	//   ....[12]....
        /*0194*/ 	.word	0x0000b6c0


	//   ....[13]....
        /*0198*/ 	.word	0x0000dae0


	//   ....[14]....
        /*019c*/ 	.word	0x0000dc60


	//   ....[15]....
        /*01a0*/ 	.word	0x0000dcd0


	//   ....[16]....
        /*01a4*/ 	.word	0x0000dd40


	//----- nvinfo : EIATTR_REG_RECONFIG
	.align		4
.L_376:
        /*01a8*/ 	.byte	0x01, 0x54
	.zero		2


	//----- nvinfo : EIATTR_SYSCALL_OFFSETS
	.align		4
        /*01ac*/ 	.byte	0x04, 0x46
        /*01ae*/ 	.short	(.L_378 - .L_377)


	//   ....[0]....
.L_377:
        /*01b0*/ 	.word	0x00000fc0


	//   ....[1]....
        /*01b4*/ 	.word	0x000010b0


	//   ....[2]....
        /*01b8*/ 	.word	0x00001220


	//   ....[3]....
        /*01bc*/ 	.word	0x00001310


	//----- nvinfo : EIATTR_MBARRIER_INSTR_OFFSETS
	.align		4
.L_378:
        /*01c0*/ 	.byte	0x04, 0x39
        /*01c2*/ 	.short	(.L_380 - .L_379)


	//   ....[0]....
.L_379:
        /*01c4*/ 	.word	0x00000260
        /*01c8*/ 	.word	0x000000ff
        /*01cc*/ 	.word	0x00038800
        /*01d0*/ 	.short	0x0100
        /*01d2*/ 	.byte	0x06
	.zero		1


	//   ....[1]....
        /*01d4*/ 	.word	0x00000350
        /*01d8*/ 	.word	0x000000ff
        /*01dc*/ 	.word	0x00038810
        /*01e0*/ 	.short	0x0100
        /*01e2*/ 	.byte	0x08
	.zero		1


	//   ....[2]....
        /*01e4*/ 	.word	0x00000360
        /*01e8*/ 	.word	0x000000ff
        /*01ec*/ 	.word	0x00038820
        /*01f0*/ 	.short	0x0100
        /*01f2*/ 	.byte	0x08
	.zero		1


	//   ....[3]....
        /*01f4*/ 	.word	0x00000370
        /*01f8*/ 	.word	0x000000ff
        /*01fc*/ 	.word	0x00038818
        /*0200*/ 	.short	0x0100
        /*0202*/ 	.byte	0x08
	.zero		1


	//   ....[4]....
        /*0204*/ 	.word	0x00000380
        /*0208*/ 	.word	0x000000ff
        /*020c*/ 	.word	0x00038828
        /*0210*/ 	.short	0x0100
        /*0212*/ 	.byte	0x08
	.zero		1


	//   ....[5]....
        /*0214*/ 	.word	0x000004b0
        /*0218*/ 	.word	0x000000ff
        /*021c*/ 	.word	0x00038830
        /*0220*/ 	.short	0x0100
        /*0222*/ 	.byte	0x08
	.zero		1


	//   ....[6]....
        /*0224*/ 	.word	0x000004c0
        /*0228*/ 	.word	0x000000ff
        /*022c*/ 	.word	0x00038840
        /*0230*/ 	.short	0x0100
        /*0232*/ 	.byte	0x08
	.zero		1


	//   ....[7]....
        /*0234*/ 	.word	0x000004d0
        /*0238*/ 	.word	0x000000ff
        /*023c*/ 	.word	0x00038838
        /*0240*/ 	.short	0x0100
        /*0242*/ 	.byte	0x08
	.zero		1


	//   ....[8]....
        /*0244*/ 	.word	0x000004e0
        /*0248*/ 	.word	0x000000ff
        /*024c*/ 	.word	0x00038848
        /*0250*/ 	.short	0x0100
        /*0252*/ 	.byte	0x08
	.zero		1


	//   ....[9]....
        /*0254*/ 	.word	0x000013e0
        /*0258*/ 	.word	0x00000013
        /*025c*/ 	.word	0x00038800
        /*0260*/ 	.short	0x010a
        /*0262*/ 	.byte	0x3f
	.zero		1


	//   ....[10]....
        /*0264*/ 	.word	0x00001680
        /*0268*/ 	.word	0x00000013
        /*026c*/ 	.word	0x00038800
        /*0270*/ 	.short	0x010a
        /*0272*/ 	.byte	0x3f
	.zero		1


	//   ....[11]....
        /*0274*/ 	.word	0x00001c20
        /*0278*/ 	.word	0x00000003
        /*027c*/ 	.word	0x00038810
        /*0280*/ 	.short	0x010a
        /*0282*/ 	.byte	0x3f
	.zero		1


	//   ....[12]....
        /*0284*/ 	.word	0x00001c60
        /*0288*/ 	.word	0x00000003
        /*028c*/ 	.word	0x00038810
        /*0290*/ 	.short	0x010a
        /*0292*/ 	.byte	0x3f
	.zero		1


	//   ....[13]....
        /*0294*/ 	.word	0x00002e60
        /*0298*/ 	.word	0x00000003
        /*029c*/ 	.word	0x00038830
        /*02a0*/ 	.short	0x010a
        /*02a2*/ 	.byte	0x3f
	.zero		1


	//   ....[14]....
        /*02a4*/ 	.word	0x00002ee0
        /*02a8*/ 	.word	0x00000003
        /*02ac*/ 	.word	0x00038830
        /*02b0*/ 	.short	0x010a
        /*02b2*/ 	.byte	0x3f
	.zero		1


	//   ....[15]....
        /*02b4*/ 	.word	0x00006370
        /*02b8*/ 	.word	0x00000005
        /*02bc*/ 	.word	0x00000000
        /*02c0*/ 	.short	0x0101
        /*02c2*/ 	.byte	0x3f
	.zero		1


	//   ....[16]....
        /*02c4*/ 	.word	0x000066e0
        /*02c8*/ 	.word	0x00000003
        /*02cc*/ 	.word	0x00000000
        /*02d0*/ 	.short	0x0101
        /*02d2*/ 	.byte	0x3f
	.zero		1


	//   ....[17]....
        /*02d4*/ 	.word	0x0000c010
        /*02d8*/ 	.word	0x0000000c
        /*02dc*/ 	.word	0x00038820
        /*02e0*/ 	.short	0x010a
        /*02e2*/ 	.byte	0x3f
	.zero		1


	//   ....[18]....
        /*02e4*/ 	.word	0x0000c610
        /*02e8*/ 	.word	0x0000000c
        /*02ec*/ 	.word	0x00038840
        /*02f0*/ 	.short	0x010a
        /*02f2*/ 	.byte	0x3f
	.zero		1


	//   ....[19]....
        /*02f4*/ 	.word	0x0000c8c0
        /*02f8*/ 	.word	0x0000000c
        /*02fc*/ 	.word	0x00038828
        /*0300*/ 	.short	0x010a
        /*0302*/ 	.byte	0x3f
	.zero		1


	//   ....[20]....
        /*0304*/ 	.word	0x0000caf0
        /*0308*/ 	.word	0x0000000c
        /*030c*/ 	.word	0x00038848
        /*0310*/ 	.short	0x010a
        /*0312*/ 	.byte	0x3f
	.zero		1


	//   ....[21]....
        /*0314*/ 	.word	0x0000cd70
        /*0318*/ 	.word	0x0000000c
        /*031c*/ 	.word	0x00038820
        /*0320*/ 	.short	0x010a
        /*0322*/ 	.byte	0x3f
	.zero		1


	//   ....[22]....
        /*0324*/ 	.word	0x0000d000
        /*0328*/ 	.word	0x0000000c
        /*032c*/ 	.word	0x00038840
        /*0330*/ 	.short	0x010a
        /*0332*/ 	.byte	0x3f
	.zero		1


	//   ....[23]....
        /*0334*/ 	.word	0x0000d280
        /*0338*/ 	.word	0x0000000c
        /*033c*/ 	.word	0x00038828
        /*0340*/ 	.short	0x010a
        /*0342*/ 	.byte	0x3f
	.zero		1


	//   ....[24]....
        /*0344*/ 	.word	0x0000d4e0
        /*0348*/ 	.word	0x00000004
        /*034c*/ 	.word	0x00038840
        /*0350*/ 	.short	0x010a
        /*0352*/ 	.byte	0x3f
	.zero		1


	//   ....[25]....
        /*0354*/ 	.word	0x0000d960
        /*0358*/ 	.word	0x00000007
        /*035c*/ 	.word	0x00000000
        /*0360*/ 	.short	0x010a
        /*0362*/ 	.byte	0x3f
	.zero		1


	//   ....[26]....
        /*0364*/ 	.word	0x0000d9b0
        /*0368*/ 	.word	0x0000000b
        /*036c*/ 	.word	0x00000000
        /*0370*/ 	.short	0x010a
        /*0372*/ 	.byte	0x3f
	.zero		1


	//   ....[27]....
        /*0374*/ 	.word	0x0000da10
        /*0378*/ 	.word	0x00000009
        /*037c*/ 	.word	0x00000000
        /*0380*/ 	.short	0x010a
        /*0382*/ 	.byte	0x3f
	.zero		1


	//   ....[28]....
        /*0384*/ 	.word	0x0000da40
        /*0388*/ 	.word	0x00000003
        /*038c*/ 	.word	0x00000000
        /*0390*/ 	.short	0x010a
        /*0392*/ 	.byte	0x3f
	.zero		1


	//   ....[29]....
        /*0394*/ 	.word	0x0000db40
        /*0398*/ 	.word	0x00000003
        /*039c*/ 	.word	0x00038800
        /*03a0*/ 	.short	0x010a
        /*03a2*/ 	.byte	0x3f
	.zero		1


	//   ....[30]....
        /*03a4*/ 	.word	0x0000db90
        /*03a8*/ 	.word	0x00000003
        /*03ac*/ 	.word	0x00038810
        /*03b0*/ 	.short	0x010a
        /*03b2*/ 	.byte	0x3f
	.zero		1


	//   ....[31]....
        /*03b4*/ 	.word	0x0000dbe0
        /*03b8*/ 	.word	0x00000003
        /*03bc*/ 	.word	0x00038830
        /*03c0*/ 	.short	0x010a
        /*03c2*/ 	.byte	0x3f
	.zero		1


	//   ....[32]....
        /*03c4*/ 	.word	0x0000dd80
        /*03c8*/ 	.word	0x0000000c
        /*03cc*/ 	.word	0x00038820
        /*03d0*/ 	.short	0x010a
        /*03d2*/ 	.byte	0x3f
	.zero		1


	//   ....[33]....
        /*03d4*/ 	.word	0x0000ddd0
        /*03d8*/ 	.word	0x0000000c
        /*03dc*/ 	.word	0x00038840
        /*03e0*/ 	.short	0x010a
        /*03e2*/ 	.byte	0x3f
	.zero		1


	//   ....[34]....
        /*03e4*/ 	.word	0x0000de20
        /*03e8*/ 	.word	0x0000000c
        /*03ec*/ 	.word	0x00038828
        /*03f0*/ 	.short	0x010a
        /*03f2*/ 	.byte	0x3f
	.zero		1


	//   ....[35]....
        /*03f4*/ 	.word	0x0000de70
        /*03f8*/ 	.word	0x0000000c
        /*03fc*/ 	.word	0x00038848
        /*0400*/ 	.short	0x010a
        /*0402*/ 	.byte	0x3f
	.zero		1


	//   ....[36]....
        /*0404*/ 	.word	0x0000ded0
        /*0408*/ 	.word	0x0000000c
        /*040c*/ 	.word	0x00038820
        /*0410*/ 	.short	0x010a
        /*0412*/ 	.byte	0x3f
	.zero		1


	//   ....[37]....
        /*0414*/ 	.word	0x0000df20
        /*0418*/ 	.word	0x0000000c
        /*041c*/ 	.word	0x00038840
        /*0420*/ 	.short	0x010a
        /*0422*/ 	.byte	0x3f
	.zero		1


	//   ....[38]....
        /*0424*/ 	.word	0x0000df70
        /*0428*/ 	.word	0x0000000c
        /*042c*/ 	.word	0x00038828
        /*0430*/ 	.short	0x010a
        /*0432*/ 	.byte	0x3f
	.zero		1


	//   ....[39]....
        /*0434*/ 	.word	0x0000dfc0
        /*0438*/ 	.word	0x00000004
        /*043c*/ 	.word	0x00038840
        /*0440*/ 	.short	0x010a
        /*0442*/ 	.byte	0x3f
	.zero		1


	//   ....[40]....
        /*0444*/ 	.word	0x0000e090
        /*0448*/ 	.word	0x00000007
        /*044c*/ 	.word	0x00000000
        /*0450*/ 	.short	0x010a
        /*0452*/ 	.byte	0x3f
	.zero		1


	//   ....[41]....
        /*0454*/ 	.word	0x0000e0e0
        /*0458*/ 	.word	0x0000000b
        /*045c*/ 	.word	0x00000000
        /*0460*/ 	.short	0x010a
        /*0462*/ 	.byte	0x3f
	.zero		1


	//   ....[42]....
        /*0464*/ 	.word	0x0000e130
        /*0468*/ 	.word	0x00000009
        /*046c*/ 	.word	0x00000000
        /*0470*/ 	.short	0x010a
        /*0472*/ 	.byte	0x3f
	.zero		1


	//----- nvinfo : EIATTR_NUM_MBARRIERS
	.align		4
.L_380:
        /*0474*/ 	.byte	0x03, 0x38
        /*0476*/ 	.short	0x0009


	//----- nvinfo : EIATTR_EXIT_INSTR_OFFSETS
	.align		4
        /*0478*/ 	.byte	0x04, 0x1c
        /*047a*/ 	.short	(.L_382 - .L_381)


	//   ....[0]....
.L_381:
        /*047c*/ 	.word	0x0000da90


	//----- nvinfo : EIATTR_MAX_THREADS
	.align		4
.L_382:
        /*0480*/ 	.byte	0x04, 0x05
        /*0482*/ 	.short	(.L_384 - .L_383)
.L_383:
        /*0484*/ 	.word	0x00000180
        /*0488*/ 	.word	0x00000001
        /*048c*/ 	.word	0x00000001


	//----- nvinfo : EIATTR_CRS_STACK_SIZE
	.align		4
.L_384:
        /*0490*/ 	.byte	0x04, 0x1e
        /*0492*/ 	.short	(.L_386 - .L_385)
.L_385:
        /*0494*/ 	.word	0x00000000


	//----- nvinfo : EIATTR_CBANK_PARAM_SIZE
	.align		4
.L_386:
        /*0498*/ 	.byte	0x03, 0x19
        /*049a*/ 	.short	0x06f0


	//----- nvinfo : EIATTR_PARAM_CBANK
	.align		4
        /*049c*/ 	.byte	0x04, 0x0a
        /*049e*/ 	.short	(.L_388 - .L_387)
	.align		4
.L_387:
        /*04a0*/ 	.word	index@(.nv.constant0._ZN7cutlass13device_kernelIN5flash11enable_sm90INS1_16FlashAttnBwdSm90INS1_25CollectiveMainloopBwdSm90ILi2ELi2ELi2EN4cute5tupleIJNS5_1CILi1EEES8_S8_EEENS6_IJNS7_ILi80EEENS7_ILi128EEESB_EEENS_6half_tEfNS_4arch4Sm90ELb0ELb0ELb0ELb1ELb1ELb1ELb0ELb1ELi2ELi1ELi2ELi1ELb0EEENS1_21CollectiveEpilogueBwdISC_SD_SF_Li256ELb1ELb0ELi1EEENS1_19SingleTileSchedulerILb1ELb0ELb0ELi128EEEEEEEEEvNT_6ParamsE)
        /*04a4*/ 	.short	0x0210
        /*04a6*/ 	.short	0x06f0


	//----- nvinfo : EIATTR_SW_WAR
	.align		4
.L_388:
        /*04a8*/ 	.byte	0x04, 0x36
        /*04aa*/ 	.short	(.L_390 - .L_389)
.L_389:
        /*04ac*/ 	.word	0x00000008
.L_390:


//--------------------- .nv.info._ZN7cutlass13device_kernelIN5flash11enable_sm90INS1_16FlashAttnBwdSm90INS1_25CollectiveMainloopBwdSm90ILi2ELi2ELi2EN4cute5tupleIJNS5_1CILi1EEES8_S8_EEENS6_IJNS7_ILi80EEENS7_ILi128EEESB_EEENS_6half_tEfNS_4arch4Sm90ELb0ELb0ELb0ELb1ELb0ELb1ELb0ELb1ELi2ELi1ELi2ELi1ELb0EEENS1_24CollectiveEpilogueBwdGQAISC_fSF_Li256ELb1ELb0EEENS1_19SingleTileSchedulerILb1ELb0ELb0ELi128EEEEEEEEEvNT_6ParamsE --------------------------
	.section	.nv.info._ZN7cutlass13device_kernelIN5flash11enable_sm90INS1_16FlashAttnBwdSm90INS1_25CollectiveMainloopBwdSm90ILi2ELi2ELi2EN4cute5tupleIJNS5_1CILi1EEES8_S8_EEENS6_IJNS7_ILi80EEENS7_ILi128EEESB_EEENS_6half_tEfNS_4arch4Sm90ELb0ELb0ELb0ELb1ELb0ELb1ELb0ELb1ELi2ELi1ELi2ELi1ELb0EEENS1_24CollectiveEpilogueBwdGQAISC_fSF_Li256ELb1ELb0EEENS1_19SingleTileSchedulerILb1ELb0ELb0ELi128EEEEEEEEEvNT_6ParamsE,"",@"SHT_CUDA_INFO"
	.sectionflags	@""
	.align	4


	//----- nvinfo : EIATTR_CUDA_API_VERSION
	.align		4
        /*0000*/ 	.byte	0x04, 0x37
        /*0002*/ 	.short	(.L_392 - .L_391)
.L_391:
        /*0004*/ 	.word	0x00000082


	//----- nvinfo : EIATTR_KPARAM_INFO
	.align		4
.L_392:
        /*0008*/ 	.byte	0x04, 0x17
        /*000a*/ 	.short	(.L_394 - .L_393)
.L_393:
        /*000c*/ 	.word	0x00000000
        /*0010*/ 	.short	0x0000
        /*0012*/ 	.short	0x0070
        /*0014*/ 	.byte	0x00, 0xf0, 0x01, 0x1a


	//----- nvinfo : EIATTR_SPARSE_MMA_MASK
	.align		4
.L_394:
        /*0018*/ 	.byte	0x03, 0x50
        /*001a*/ 	.short	0x0000


	//----- nvinfo : EIATTR_MAXREG_COUNT
	.align		4
        /*001c*/ 	.byte	0x03, 0x1b
        /*001e*/ 	.short	0x00a8


	//----- nvinfo : EIATTR_NUM_BARRIERS
	.align		4
        /*0020*/ 	.byte	0x02, 0x4c
        /*0022*/ 	.byte	0x10
	.zero		1


	//----- nvinfo : EIATTR_EXTERNS
	.align		4
        /*0024*/ 	.byte	0x04, 0x0f
        /*0026*/ 	.short	(.L_396 - .L_395)


	//   ....[0]....
	.align		4
.L_395:
        /*0028*/ 	.word	index@(__assertfail)


	//----- nvinfo : EIATTR_ANNOTATIONS
	.align		4
.L_396:
        /*002c*/ 	.byte	0x04, 0x55
        /*002e*/ 	.short	(.L_398 - .L_397)


	//   ....[0]....
.L_397:
        /* <DEDUP_REMOVED lines=12> */
        /*00e4*/ 	.byte	0x30, 0x9c, 0x00, 0x00, 0x01, 0x00, 0x00, 0x00, 0xe0, 0xa4, 0x00, 0x00


	//----- nvinfo : EIATTR_MERCURY_ISA_VERSION
	.align		4
.L_398:
        /*00f0*/ 	.byte	0x03, 0x5f
        /*00f2*/ 	.short	0x0101


	//----- nvinfo : EIATTR_INT_WARP_WIDE_INSTR_OFFSETS
	.align		4
        /*00f4*/ 	.byte	0x04, 0x31
        /*00f6*/ 	.short	(.L_400 - .L_399)


	//   ....[0]....
.L_399:
        /*00f8*/ 	.word	0x00000180


	//   ....[1]....
        /*00fc*/ 	.word	0x00000240


	//   ....[2]....
        /*0100*/ 	.word	0x00008770


	//----- nvinfo : EIATTR_COOP_GROUP_MASK_REGIDS
	.align		4
.L_400:
        /*0104*/ 	.byte	0x04, 0x29
        /*0106*/ 	.short	(.L_402 - .L_401)


	//   ....[0]....
.L_401:
        /*0108*/ 	.word	0xffffffff


	//   ....[1]....
        /*010c*/ 	.word	0xffffffff


	//   ....[2]....
        /*0110*/ 	.word	0xffffffff


	//   ....[3]....
        /*0114*/ 	.word	0xffffffff


	//   ....[4]....
        /*0118*/ 	.word	0xffffffff


	//   ....[5]....
        /*011c*/ 	.word	0xffffffff


	//   ....[6]....
        /*0120*/ 	.word	0xffffffff


	//   ....[7]....
        /*0124*/ 	.word	0x0500000f


	//----- nvinfo : EIATTR_COOP_GROUP_INSTR_OFFSETS
	.align		4
.L_402:
        /*0128*/ 	.byte	0x04, 0x28
        /*012a*/ 	.short	(.L_404 - .L_403)


	//   ....[0]....
.L_403:
        /*012c*/ 	.word	0x00000060


	//   ....[1]....
        /*0130*/ 	.word	0x00000190


	//   ....[2]....
        /*0134*/ 	.word	0x00000220


	//   ....[3]....
        /*0138*/ 	.word	0x000003a0


	//   ....[4]....
        /*013c*/ 	.word	0x00000610


	//   ....[5]....
        /*0140*/ 	.word	0x00001370


	//   ....[6]....
        /*0144*/ 	.word	0x000074d0


	//   ....[7]....
        /*0148*/ 	.word	0x0000a750


	//----- nvinfo : EIATTR_REG_RECONFIG
	.align		4
.L_404:
        /*014c*/ 	.byte	0x01, 0x54
	.zero		2


	//----- nvinfo : EIATTR_SYSCALL_OFFSETS
	.align		4
        /*0150*/ 	.byte	0x04, 0x46
        /*0152*/ 	.short	(.L_406 - .L_405)


	//   ....[0]....
.L_405:
        /*0154*/ 	.word	0x00000fa0


	//   ....[1]....
        /*0158*/ 	.word	0x00001090


	//   ....[2]....
        /*015c*/ 	.word	0x00001200


	//   ....[3]....
        /*0160*/ 	.word	0x000012f0


	//----- nvinfo : EIATTR_MBARRIER_INSTR_OFFSETS
	.align		4
.L_406:
        /*0164*/ 	.byte	0x04, 0x39
        /*0166*/ 	.short	(.L_408 - .L_407)


	//   ....[0]....
.L_407:
        /*0168*/ 	.word	0x00000260
        /*016c*/ 	.word	0x000000ff
        /*0170*/ 	.word	0x00038800
        /*0174*/ 	.short	0x0100
        /*0176*/ 	.byte	0x06
	.zero		1


	//   ....[1]....
        /*0178*/ 	.word	0x00000350
        /*017c*/ 	.word	0x000000ff
        /*0180*/ 	.word	0x00038810
        /*0184*/ 	.short	0x0100
        /*0186*/ 	.byte	0x08
	.zero		1


	//   ....[2]....
        /*0188*/ 	.word	0x00000360
        /*018c*/ 	.word	0x000000ff
        /*0190*/ 	.word	0x00038820
        /*0194*/ 	.short	0x0100
        /*0196*/ 	.byte	0x08
	.zero		1


	//   ....[3]....
        /*0198*/ 	.word	0x00000370
        /*019c*/ 	.word	0x000000ff
        /*01a0*/ 	.word	0x00038818
        /*01a4*/ 	.short	0x0100
        /*01a6*/ 	.byte	0x08
	.zero		1


	//   ....[4]....
        /*01a8*/ 	.word	0x00000380
        /*01ac*/ 	.word	0x000000ff
        /*01b0*/ 	.word	0x00038828
        /*01b4*/ 	.short	0x0100
        /*01b6*/ 	.byte	0x08
	.zero		1


	//   ....[5]....
        /*01b8*/ 	.word	0x000004b0
        /*01bc*/ 	.word	0x000000ff
        /*01c0*/ 	.word	0x00038830
        /*01c4*/ 	.short	0x0100
        /*01c6*/ 	.byte	0x08
	.zero		1


	//   ....[6]....
        /*01c8*/ 	.word	0x000004c0
        /*01cc*/ 	.word	0x000000ff
        /*01d0*/ 	.word	0x00038840
        /*01d4*/ 	.short	0x0100
        /*01d6*/ 	.byte	0x08
	.zero		1


	//   ....[7]....
        /*01d8*/ 	.word	0x000004d0
        /*01dc*/ 	.word	0x000000ff
        /*01e0*/ 	.word	0x00038838
        /*01e4*/ 	.short	0x0100
        /*01e6*/ 	.byte	0x08
	.zero		1


	//   ....[8]....
        /*01e8*/ 	.word	0x000004e0
        /*01ec*/ 	.word	0x000000ff
        /*01f0*/ 	.word	0x00038848
        /*01f4*/ 	.short	0x0100
        /*01f6*/ 	.byte	0x08
	.zero		1


	//   ....[9]....
        /*01f8*/ 	.word	0x000013c0
        /*01fc*/ 	.word	0x00000013
        /*0200*/ 	.word	0x00038800
        /*0204*/ 	.short	0x010a
        /*0206*/ 	.byte	0x3f
	.zero		1


	//   ....[10]....
        /*0208*/ 	.word	0x00001660
        /*020c*/ 	.word	0x00000013
        /*0210*/ 	.word	0x00038800
        /*0214*/ 	.short	0x010a
        /*0216*/ 	.byte	0x3f
	.zero		1


	//   ....[11]....
        /*0218*/ 	.word	0x00001c00
        /*021c*/ 	.word	0x00000003
        /*0220*/ 	.word	0x00038810
        /*0224*/ 	.short	0x010a
        /*0226*/ 	.byte	0x3f
	.zero		1


	//   ....[12]....
        /*0228*/ 	.word	0x00001c40
        /*022c*/ 	.word	0x00000003
        /*0230*/ 	.word	0x00038810
        /*0234*/ 	.short	0x010a
        /*0236*/ 	.byte	0x3f
	.zero		1


	//   ....[13]....
        /*0238*/ 	.word	0x00002e40
        /*023c*/ 	.word	0x00000003
        /*0240*/ 	.word	0x00038830
        /*0244*/ 	.short	0x010a
        /*0246*/ 	.byte	0x3f
	.zero		1


	//   ....[14]....
        /*0248*/ 	.word	0x00002ec0
        /*024c*/ 	.word	0x00000003
        /*0250*/ 	.word	0x00038830
        /*0254*/ 	.short	0x010a
        /*0256*/ 	.byte	0x3f
	.zero		1


	//   ....[15]....
        /*0258*/ 	.word	0x00006350
        /*025c*/ 	.word	0x00000005
        /*0260*/ 	.word	0x00000000
        /*0264*/ 	.short	0x0101
        /*0266*/ 	.byte	0x3f
	.zero		1


	//   ....[16]....
        /*0268*/ 	.word	0x000066c0
        /*026c*/ 	.word	0x00000003
        /*0270*/ 	.word	0x00000000
        /*0274*/ 	.short	0x0101
        /*0276*/ 	.byte	0x3f
	.zero		1


	//   ....[17]....
        /*0278*/ 	.word	0x00008c80
        /*027c*/ 	.word	0x0000000c
        /*0280*/ 	.word	0x00038820
        /*0284*/ 	.short	0x010a
        /*0286*/ 	.byte	0x3f
	.zero		1


	//   ....[18]....
        /*0288*/ 	.word	0x00009280
        /*028c*/ 	.word	0x0000000c
        /*0290*/ 	.word	0x00038840
        /*0294*/ 	.short	0x010a
        /*0296*/ 	.byte	0x3f
	.zero		1


	//   ....[19]....
        /*0298*/ 	.word	0x00009530
        /*029c*/ 	.word	0x0000000c
        /*02a0*/ 	.word	0x00038828
        /*02a4*/ 	.short	0x010a
        /*02a6*/ 	.byte	0x3f
	.zero		1


	//   ....[20]....
        /*02a8*/ 	.word	0x00009760
        /*02ac*/ 	.word	0x0000000c
        /*02b0*/ 	.word	0x00038848
        /*02b4*/ 	.short	0x010a
        /*02b6*/ 	.byte	0x3f
	.zero		1


	//   ....[21]....
        /*02b8*/ 	.word	0x000099e0
        /*02bc*/ 	.word	0x0000000c
        /*02c0*/ 	.word	0x00038820
        /*02c4*/ 	.short	0x010a
        /*02c6*/ 	.byte	0x3f
	.zero		1


	//   ....[22]....
        /*02c8*/ 	.word	0x00009c70
        /*02cc*/ 	.word	0x0000000c
        /*02d0*/ 	.word	0x00038840
        /*02d4*/ 	.short	0x010a
        /*02d6*/ 	.byte	0x3f
	.zero		1


	//   ....[23]....
        /*02d8*/ 	.word	0x00009ef0
        /*02dc*/ 	.word	0x0000000c
        /*02e0*/ 	.word	0x00038828
        /*02e4*/ 	.short	0x010a
        /*02e6*/ 	.byte	0x3f
	.zero		1


	//   ....[24]....
        /*02e8*/ 	.word	0x0000a150
        /*02ec*/ 	.word	0x00000004
        /*02f0*/ 	.word	0x00038840
        /*02f4*/ 	.short	0x010a
        /*02f6*/ 	.byte	0x3f
	.zero		1


	//   ....[25]....
        /*02f8*/ 	.word	0x0000a5d0
        /*02fc*/ 	.word	0x00000007
        /*0300*/ 	.word	0x00000000
        /*0304*/ 	.short	0x010a
        /*0306*/ 	.byte	0x3f
	.zero		1


	//   ....[26]....
        /*0308*/ 	.word	0x0000a620
        /*030c*/ 	.word	0x0000000b
        /*0310*/ 	.word	0x00000000
        /*0314*/ 	.short	0x010a
        /*0316*/ 	.byte	0x3f
	.zero		1


	//   ....[27]....
        /*0318*/ 	.word	0x0000a680
        /*031c*/ 	.word	0x00000009
        /*0320*/ 	.word	0x00000000
        /*0324*/ 	.short	0x010a
        /*0326*/ 	.byte	0x3f
	.zero		1


	//   ....[28]....
        /*0328*/ 	.word	0x0000a6b0
        /*032c*/ 	.word	0x00000003
        /*0330*/ 	.word	0x00000000
        /*0334*/ 	.short	0x010a
        /*0336*/ 	.byte	0x3f
	.zero		1


	//   ....[29]....
        /*0338*/ 	.word	0x0000a7b0
        /*033c*/ 	.word	0x00000003
        /*0340*/ 	.word	0x00038800
        /*0344*/ 	.short	0x010a
        /*0346*/ 	.byte	0x3f
	.zero		1


	//   ....[30]....
        /*0348*/ 	.word	0x0000a800
        /*034c*/ 	.word	0x00000003
        /*0350*/ 	.word	0x00038810
        /*0354*/ 	.short	0x010a
        /*0356*/ 	.byte	0x3f
	.zero		1


	//   ....[31]....
        /*0358*/ 	.word	0x0000a850
        /*035c*/ 	.word	0x00000003
        /*0360*/ 	.word	0x00038830
        /*0364*/ 	.short	0x010a
        /*0366*/ 	.byte	0x3f
	.zero		1


	//   ....[32]....
        /*0368*/ 	.word	0x0000a8a0
        /*036c*/ 	.word	0x0000000c
        /*0370*/ 	.word	0x00038820
        /*0374*/ 	.short	0x010a
        /*0376*/ 	.byte	0x3f
	.zero		1


	//   ....[33]....
        /*0378*/ 	.word	0x0000a8f0
        /*037c*/ 	.word	0x0000000c
        /*0380*/ 	.word	0x00038840
        /*0384*/ 	.short	0x010a
        /*0386*/ 	.byte	0x3f
	.zero		1


	//   ....[34]....
        /*0388*/ 	.word	0x0000a940
        /*038c*/ 	.word	0x0000000c
        /*0390*/ 	.word	0x00038828
        /*0394*/ 	.short	0x010a
        /*0396*/ 	.byte	0x3f
	.zero		1


	//   ....[35]....
        /*0398*/ 	.word	0x0000a990
        /*039c*/ 	.word	0x0000000c
        /*03a0*/ 	.word	0x00038848
        /*03a4*/ 	.short	0x010a
        /*03a6*/ 	.byte	0x3f
	.zero		1


	//   ....[36]....
        /*03a8*/ 	.word	0x0000a9f0
        /*03ac*/ 	.word	0x0000000c
        /*03b0*/ 	.word	0x00038820
        /*03b4*/ 	.short	0x010a
        /*03b6*/ 	.byte	0x3f
	.zero		1


	//   ....[37]....
        /*03b8*/ 	.word	0x0000aa40
        /*03bc*/ 	.word	0x0000000c
        /*03c0*/ 	.word	0x00038840
        /*03c4*/ 	.short	0x010a
        /*03c6*/ 	.byte	0x3f
	.zero		1


	//   ....[38]....
        /*03c8*/ 	.word	0x0000aa90
        /*03cc*/ 	.word	0x0000000c
        /*03d0*/ 	.word	0x00038828
        /*03d4*/ 	.short	0x010a
        /*03d6*/ 	.byte	0x3f
	.zero		1


	//   ....[39]....
        /*03d8*/ 	.word	0x0000aae0
        /*03dc*/ 	.word	0x00000004
        /*03e0*/ 	.word	0x00038840
        /*03e4*/ 	.short	0x010a
        /*03e6*/ 	.byte	0x3f
	.zero		1


	//   ....[40]....
        /*03e8*/ 	.word	0x0000abc0
        /*03ec*/ 	.word	0x00000007
        /*03f0*/ 	.word	0x00000000
        /*03f4*/ 	.short	0x010a
        /*03f6*/ 	.byte	0x3f
	.zero		1


	//   ....[41]....
        /*03f8*/ 	.word	0x0000ac10
        /*03fc*/ 	.word	0x0000000b
        /*0400*/ 	.word	0x00000000
        /*0404*/ 	.short	0x010a
        /*0406*/ 	.byte	0x3f
	.zero		1


	//   ....[42]....
        /*0408*/ 	.word	0x0000ac60
        /*040c*/ 	.word	0x00000009
        /*0410*/ 	.word	0x00000000
        /*0414*/ 	.short	0x010a
        /*0416*/ 	.byte	0x3f
	.zero		1


	//----- nvinfo : EIATTR_NUM_MBARRIERS
	.align		4
.L_408:
        /*0418*/ 	.byte	0x03, 0x38
        /*041a*/ 	.short	0x0009


	//----- nvinfo : EIATTR_EXIT_INSTR_OFFSETS
	.align		4
        /*041c*/ 	.byte	0x04, 0x1c
        /*041e*/ 	.short	(.L_410 - .L_409)


	//   ....[0]....
.L_409:
        /*0420*/ 	.word	0x0000a700


	//----- nvinfo : EIATTR_MAX_THREADS
	.align		4
.L_410:
        /*0424*/ 	.byte	0x04, 0x05
        /*0426*/ 	.short	(.L_412 - .L_411)
.L_411:
        /*0428*/ 	.word	0x00000180
        /*042c*/ 	.word	0x00000001
        /*0430*/ 	.word	0x00000001


	//----- nvinfo : EIATTR_CRS_STACK_SIZE
	.align		4
.L_412:
        /*0434*/ 	.byte	0x04, 0x1e
        /*0436*/ 	.short	(.L_414 - .L_413)
.L_413:
        /*0438*/ 	.word	0x00000000


	//----- nvinfo : EIATTR_CBANK_PARAM_SIZE
	.align		4
.L_414:
        /*043c*/ 	.byte	0x03, 0x19
        /*043e*/ 	.short	0x06f0


	//----- nvinfo : EIATTR_PARAM_CBANK
	.align		4
        /*0440*/ 	.byte	0x04, 0x0a
        /*0442*/ 	.short	(.L_416 - .L_415)
	.align		4
.L_415:
        /*0444*/ 	.word	index@(.nv.constant0._ZN7cutlass13device_kernelIN5flash11enable_sm90INS1_16FlashAttnBwdSm90INS1_25CollectiveMainloopBwdSm90ILi2ELi2ELi2EN4cute5tupleIJNS5_1CILi1EEES8_S8_EEENS6_IJNS7_ILi80EEENS7_ILi128EEESB_EEENS_6half_tEfNS_4arch4Sm90ELb0ELb0ELb0ELb1ELb0ELb1ELb0ELb1ELi2ELi1ELi2ELi1ELb0EEENS1_24CollectiveEpilogueBwdGQAISC_fSF_Li256ELb1ELb0EEENS1_19SingleTileSchedulerILb1ELb0ELb0ELi128EEEEEEEEEvNT_6ParamsE)
        /*0448*/ 	.short	0x0210
        /*044a*/ 	.short	0x06f0


	//----- nvinfo : EIATTR_SW_WAR
	.align		4
.L_416:
        /*044c*/ 	.byte	0x04, 0x36
        /*044e*/ 	.short	(.L_418 - .L_417)
.L_417:
        /*0450*/ 	.word	0x00000008
.L_418:


//--------------------- .nv.info._ZN7cutlass13device_kernelIN5flash32FlashAttnBwdPostprocessConvertdQIN4cute5tupleIJNS3_1CILi80EEENS5_ILi128EEEEEENS_6half_tEfNS_4arch4Sm90ELi256ENS3_8TiledMMAINS3_8MMA_AtomIJNS3_4SM904GMMA25MMA_64x16x16_F32F16F16_SSILNSF_5MajorE1ELSH_0ELNSF_7ScaleInE1ELSI_1EEEEEENS3_6LayoutINS4_IJNS5_ILi2EEENS5_ILi1EEESN_EEENS4_IJSN_NS5_ILi0EEESP_EEEEENS4_IJNS3_10UnderscoreESS_SS_EEEEELb1EEEEEvNT_6ParamsE --------------------------
	.section	.nv.info._ZN7cutlass13device_kernelIN5flash32FlashAttnBwdPostprocessConvertdQIN4cute5tupleIJNS3_1CILi80EEENS5_ILi128EEEEEENS_6half_tEfNS_4arch4Sm90ELi256ENS3_8TiledMMAINS3_8MMA_AtomIJNS3_4SM904GMMA25MMA_64x16x16_F32F16F16_SSILNSF_5MajorE1ELSH_0ELNSF_7ScaleInE1ELSI_1EEEEEENS3_6LayoutINS4_IJNS5_ILi2EEENS5_ILi1EEESN_EEENS4_IJSN_NS5_ILi0EEESP_EEEEENS4_IJNS3_10UnderscoreESS_SS_EEEEELb1EEEEEvNT_6ParamsE,"",@"SHT_CUDA_INFO"
	.sectionflags	@""
	.align	4


	//----- nvinfo : EIATTR_CUDA_API_VERSION
	.align		4
        /*0000*/ 	.byte	0x04, 0x37
        /*0002*/ 	.short	(.L_420 - .L_419)
.L_419:
        /*0004*/ 	.word	0x00000082


	//----- nvinfo : EIATTR_KPARAM_INFO
	.align		4
.L_420:
        /*0008*/ 	.byte	0x04, 0x17
        /*000a*/ 	.short	(.L_422 - .L_421)
.L_421:
        /*000c*/ 	.word	0x00000000
        /*0010*/ 	.short	0x0000
        /*0012*/ 	.short	0x0000
        /*0014*/ 	.byte	0x00, 0xf0, 0xc1, 0x01


	//----- nvinfo : EIATTR_SPARSE_MMA_MASK
	.align		4
.L_422:
        /*0018*/ 	.byte	0x03, 0x50
        /*001a*/ 	.short	0x0000


	//----- nvinfo : EIATTR_MAXREG_COUNT
	.align		4
        /*001c*/ 	.byte	0x03, 0x1b
        /*001e*/ 	.short	0x0080


	//----- nvinfo : EIATTR_NUM_BARRIERS
	.align		4
        /*0020*/ 	.byte	0x02, 0x4c
        /*0022*/ 	.byte	0x01
	.zero		1


	//----- nvinfo : EIATTR_MERCURY_ISA_VERSION
	.align		4
        /*0024*/ 	.byte	0x03, 0x5f
        /*0026*/ 	.short	0x0101


	//----- nvinfo : EIATTR_MBARRIER_INSTR_OFFSETS
	.align		4
        /*0028*/ 	.byte	0x04, 0x39
        /*002a*/ 	.short	(.L_424 - .L_423)


	//   ....[0]....
.L_423:
        /*002c*/ 	.word	0x00000490
        /*0030*/ 	.word	0x000000ff
        /*0034*/ 	.word	0x0000f000
        /*0038*/ 	.short	0x0100
        /*003a*/ 	.byte	0x06
	.zero		1


	//   ....[1]....
        /*003c*/ 	.word	0x000005a0
        /*0040*/ 	.word	0x00000002
        /*0044*/ 	.word	0x0000f000
        /*0048*/ 	.short	0x010a
        /*004a*/ 	.byte	0x3f
	.zero		1


	//----- nvinfo : EIATTR_NUM_MBARRIERS
	.align		4
.L_424:
        /*004c*/ 	.byte	0x03, 0x38
        /*004e*/ 	.short	0x0001


	//----- nvinfo : EIATTR_EXIT_INSTR_OFFSETS
	.align		4
        /*0050*/ 	.byte	0x04, 0x1c
        /*0052*/ 	.short	(.L_426 - .L_425)


	//   ....[0]....
.L_425:
        /*0054*/ 	.word	0x000001a0


	//   ....[1]....
        /*0058*/ 	.word	0x000013c0


	//   ....[2]....
        /*005c*/ 	.word	0x000014a0


	//----- nvinfo : EIATTR_MAX_THREADS
	.align		4
.L_426:
        /*0060*/ 	.byte	0x04, 0x05
        /*0062*/ 	.short	(.L_428 - .L_427)
.L_427:
        /*0064*/ 	.word	0x00000100
        /*0068*/ 	.word	0x00000001
        /*006c*/ 	.word	0x00000001


	//----- nvinfo : EIATTR_CRS_STACK_SIZE
	.align		4
.L_428:
        /*0070*/ 	.byte	0x04, 0x1e
        /*0072*/ 	.short	(.L_430 - .L_429)
.L_429:
        /*0074*/ 	.word	0x00000000


	//----- nvinfo : EIATTR_CBANK_PARAM_SIZE
	.align		4
.L_430:
        /*0078*/ 	.byte	0x03, 0x19
        /*007a*/ 	.short	0x0070


	//----- nvinfo : EIATTR_PARAM_CBANK
	.align		4
        /*007c*/ 	.byte	0x04, 0x0a
        /*007e*/ 	.short	(.L_432 - .L_431)
	.align		4
.L_431:
        /*0080*/ 	.word	index@(.nv.constant0._ZN7cutlass13device_kernelIN5flash32FlashAttnBwdPostprocessConvertdQIN4cute5tupleIJNS3_1CILi80EEENS5_ILi128EEEEEENS_6half_tEfNS_4arch4Sm90ELi256ENS3_8TiledMMAINS3_8MMA_AtomIJNS3_4SM904GMMA25MMA_64x16x16_F32F16F16_SSILNSF_5MajorE1ELSH_0ELNSF_7ScaleInE1ELSI_1EEEEEENS3_6LayoutINS4_IJNS5_ILi2EEENS5_ILi1EEESN_EEENS4_IJSN_NS5_ILi0EEESP_EEEEENS4_IJNS3_10UnderscoreESS_SS_EEEEELb1EEEEEvNT_6ParamsE)
        /*0084*/ 	.short	0x0210
        /*0086*/ 	.short	0x0070


	//----- nvinfo : EIATTR_SW_WAR
	.align		4
.L_432:
        /*0088*/ 	.byte	0x04, 0x36
        /*008a*/ 	.short	(.L_434 - .L_433)
.L_433:
        /*008c*/ 	.word	0x00000008
.L_434:


//--------------------- .nv.info._ZN7cutlass13device_kernelIN5flash11enable_sm90INS1_16FlashAttnBwdSm90INS1_25CollectiveMainloopBwdSm90ILi2ELi2ELi2EN4cute5tupleIJNS5_1CILi1EEES8_S8_EEENS6_IJNS7_ILi80EEENS7_ILi128EEESB_EEENS_6half_tEfNS_4arch4Sm90ELb0ELb0ELb0ELb1ELb1ELb1ELb0ELb1ELi2ELi1ELi2ELi1ELb0EEENS1_24CollectiveEpilogueBwdGQAISC_fSF_Li256ELb1ELb1EEENS1_19SingleTileSchedulerILb1ELb0ELb0ELi128EEEEEEEEEvNT_6ParamsE --------------------------
	.section	.nv.info._ZN7cutlass13device_kernelIN5flash11enable_sm90INS1_16FlashAttnBwdSm90INS1_25CollectiveMainloopBwdSm90ILi2ELi2ELi2EN4cute5tupleIJNS5_1CILi1EEES8_S8_EEENS6_IJNS7_ILi80EEENS7_ILi128EEESB_EEENS_6half_tEfNS_4arch4Sm90ELb0ELb0ELb0ELb1ELb1ELb1ELb0ELb1ELi2ELi1ELi2ELi1ELb0EEENS1_24CollectiveEpilogueBwdGQAISC_fSF_Li256ELb1ELb1EEENS1_19SingleTileSchedulerILb1ELb0ELb0ELi128EEEEEEEEEvNT_6ParamsE,"",@"SHT_CUDA_INFO"
	.sectionflags	@""
	.align	4


	//----- nvinfo : EIATTR_CUDA_API_VERSION
	.align		4
        /*0000*/ 	.byte	0x04, 0x37
        /*0002*/ 	.short	(.L_436 - .L_435)
.L_435:
        /*0004*/ 	.word	0x00000082


	//----- nvinfo : EIATTR_KPARAM_INFO
	.align		4
.L_436:
        /*0008*/ 	.byte	0x04, 0x17
        /*000a*/ 	.short	(.L_438 - .L_437)
.L_437:
        /*000c*/ 	.word	0x00000000
        /*0010*/ 	.short	0x0000
        /*0012*/ 	.short	0x0070
        /*0014*/ 	.byte	0x00, 0xf0, 0x01, 0x1a


	//----- nvinfo : EIATTR_SPARSE_MMA_MASK
	.align		4
.L_438:
        /*0018*/ 	.byte	0x03, 0x50
        /*001a*/ 	.short	0x0000


	//----- nvinfo : EIATTR_MAXREG_COUNT
	.align		4
        /*001c*/ 	.byte	0x03, 0x1b
        /*001e*/ 	.short	0x00a8


	//----- nvinfo : EIATTR_NUM_BARRIERS
	.align		4
        /*0020*/ 	.byte	0x02, 0x4c
        /*0022*/ 	.byte	0x10
	.zero		1


	//----- nvinfo : EIATTR_EXTERNS
	.align		4
        /*0024*/ 	.byte	0x04, 0x0f
        /*0026*/ 	.short	(.L_440 - .L_439)


	//   ....[0]....
	.align		4
.L_439:
        /*0028*/ 	.word	index@(__assertfail)


	//----- nvinfo : EIATTR_ANNOTATIONS
	.align		4
.L_440:
        /*002c*/ 	.byte	0x04, 0x55
        /*002e*/ 	.short	(.L_442 - .L_441)


	//   ....[0]....
.L_441:
        /* <DEDUP_REMOVED lines=13> */


	//----- nvinfo : EIATTR_MERCURY_ISA_VERSION
	.align		4
.L_442:
        /*00f0*/ 	.byte	0x03, 0x5f
        /*00f2*/ 	.short	0x0101


	//----- nvinfo : EIATTR_INT_WARP_WIDE_INSTR_OFFSETS
	.align		4
        /*00f4*/ 	.byte	0x04, 0x31
        /*00f6*/ 	.short	(.L_444 - .L_443)


	//   ....[0]....
.L_443:
        /*00f8*/ 	.word	0x00000180


	//   ....[1]....
        /*00fc*/ 	.word	0x00000240


	//   ....[2]....
        /*0100*/ 	.word	0x00008660


	//   ....[3]....
        /*0104*/ 	.word	0x00008ad0


	//   ....[4]....
        /*0108*/ 	.word	0x000090a0


	//   ....[5]....
        /*010c*/ 	.word	0x00009420


	//----- nvinfo : EIATTR_COOP_GROUP_MASK_REGIDS
	.align		4
.L_444:
        /*0110*/ 	.byte	0x04, 0x29
        /*0112*/ 	.short	(.L_446 - .L_445)


	//   ....[0]....
.L_445:
        /*0114*/ 	.word	0xffffffff


	//   ....[1]....
        /*0118*/ 	.word	0xffffffff


	//   ....[2]....
        /*011c*/ 	.word	0xffffffff


	//   ....[3]....
        /*0120*/ 	.word	0xffffffff


	//   ....[4]....
        /*0124*/ 	.word	0xffffffff


	//   ....[5]....
        /*0128*/ 	.word	0xffffffff


	//   ....[6]....
        /*012c*/ 	.word	0xffffffff


	//   ....[7]....
        /*0130*/ 	.word	0xffffffff


	//   ....[8]....
        /*0134*/ 	.word	0xffffffff


	//   ....[9]....
        /*0138*/ 	.word	0xffffffff


	//   ....[10]....
        /*013c*/ 	.word	0xffffffff


	//   ....[11]....
        /*0140*/ 	.word	0xffffffff


	//   ....[12]....
        /*0144*/ 	.word	0xffffffff


	//   ....[13]....
        /*0148*/ 	.word	0xffffffff


	//   ....[14]....
        /*014c*/ 	.word	0xffffffff


	//   ....[15]....
        /*0150*/ 	.word	0xffffffff


	//   ....[16]....
        /*0154*/ 	.word	0xffffffff


	//   ....[17]....
        /*0158*/ 	.word	0x0500000f


	//   ....[18]....
        /*015c*/ 	.word	0x0500000f


	//   ....[19]....
        /*0160*/ 	.word	0x0500000f


	//   ....[20]....
        /*0164*/ 	.word	0x0500000f


	//   ....[21]....
        /*0168*/ 	.word	0x0500000f


	//   ....[22]....
        /*016c*/ 	.word	0x0500000f


	//----- nvinfo : EIATTR_COOP_GROUP_INSTR_OFFSETS
	.align		4
.L_446:
        /*0170*/ 	.byte	0x04, 0x28
        /*0172*/ 	.short	(.L_448 - .L_447)


	//   ....[0]....
.L_447:
        /*0174*/ 	.word	0x00000060


	//   ....[1]....
        /*0178*/ 	.word	0x00000190


	//   ....[2]....
        /*017c*/ 	.word	0x00000220


	//   ....[3]....
        /*0180*/ 	.word	0x000003a0


	//   ....[4]....
        /*0184*/ 	.word	0x00000610


	//   ....[5]....
        /*0188*/ 	.word	0x00001370


	//   ....[6]....
        /*018c*/ 	.word	0x00007270


	//   ....[7]....
        /*0190*/ 	.word	0x00007400


	//   ....[8]....
        /*0194*/ 	.word	0x000076d0


	//   ....[9]....
        /*0198*/ 	.word	0x00007860


	//   ....[10]....
        /*019c*/ 	.word	0x00007970


	//   ....[11]....
        /*01a0*/ 	.word	0x00008300


	//   ....[12]....
        /*01a4*/ 	.word	0x00008590


	//   ....[13]....
        /*01a8*/ 	.word	0x000087d0


	//   ....[14]....
        /*01ac*/ 	.word	0x00008a00


	//   ....[15]....
        /*01b0*/ 	.word	0x00008cb0


	//   ....[16]....
        /*01b4*/ 	.word	0x00008fe0


	//   ....[17]....
        /*01b8*/ 	.word	0x0000b400


	//   ....[18]....
        /*01bc*/ 	.word	0x0000b580


	//   ....[19]....
        /*01c0*/ 	.word	0x0000b5f0


	//   ....[20]....
        /*01c4*/ 	.word	0x0000b660


	//   ....[21]....
        /*01c8*/ 	.word	0x0000b6d0


	//   ....[22]....
        /*01cc*/ 	.word	0x0000b740


	//----- nvinfo : EIATTR_REG_RECONFIG
	.align		4
.L_448:
        /*01d0*/ 	.byte	0x01, 0x54
	.zero		2


	//----- nvinfo : EIATTR_SYSCALL_OFFSETS
	.align		4
        /*01d4*/ 	.byte	0x04, 0x46
        /*01d6*/ 	.short	(.L_450 - .L_449)


	//   ....[0]....
.L_449:
        /*01d8*/ 	.word	0x00000fa0


	//   ....[1]....
        /*01dc*/ 	.word	0x00001090


	//   ....[2]....
        /*01e0*/ 	.word	0x00001200


	//   ....[3]....
        /*01e4*/ 	.word	0x000012f0


	//----- nvinfo : EIATTR_MBARRIER_INSTR_OFFSETS
	.align		4
.L_450:
        /*01e8*/ 	.byte	0x04, 0x39
        /*01ea*/ 	.short	(.L_452 - .L_451)


	//   ....[0]....
.L_451:
        /*01ec*/ 	.word	0x00000260
        /*01f0*/ 	.word	0x000000ff
        /*01f4*/ 	.word	0x00038800
        /*01f8*/ 	.short	0x0100
        /*01fa*/ 	.byte	0x06
	.zero		1


	//   ....[1]....
        /*01fc*/ 	.word	0x00000350
        /*0200*/ 	.word	0x000000ff
        /*0204*/ 	.word	0x00038810
        /*0208*/ 	.short	0x0100
        /*020a*/ 	.byte	0x08
	.zero		1


	//   ....[2]....
        /*020c*/ 	.word	0x00000360
        /*0210*/ 	.word	0x000000ff
        /*0214*/ 	.word	0x00038820
        /*0218*/ 	.short	0x0100
        /*021a*/ 	.byte	0x08
	.zero		1


	//   ....[3]....
        /*021c*/ 	.word	0x00000370
        /*0220*/ 	.word	0x000000ff
        /*0224*/ 	.word	0x00038818
        /*0228*/ 	.short	0x0100
        /*022a*/ 	.byte	0x08
	.zero		1


	//   ....[4]....
        /*022c*/ 	.word	0x00000380
        /*0230*/ 	.word	0x000000ff
        /*0234*/ 	.word	0x00038828
        /*0238*/ 	.short	0x0100
        /*023a*/ 	.byte	0x08
	.zero		1


	//   ....[5]....
        /*023c*/ 	.word	0x000004b0
        /*0240*/ 	.word	0x000000ff
        /*0244*/ 	.word	0x00038830
        /*0248*/ 	.short	0x0100
        /*024a*/ 	.byte	0x08
	.zero		1


	//   ....[6]....
        /*024c*/ 	.word	0x000004c0
        /*0250*/ 	.word	0x000000ff
        /*0254*/ 	.word	0x00038840
        /*0258*/ 	.short	0x0100
        /*025a*/ 	.byte	0x08
	.zero		1


	//   ....[7]....
        /*025c*/ 	.word	0x000004d0
        /*0260*/ 	.word	0x000000ff
        /*0264*/ 	.word	0x00038838
        /*0268*/ 	.short	0x0100
        /*026a*/ 	.byte	0x08
	.zero		1


	//   ....[8]....
        /*026c*/ 	.word	0x000004e0
        /*0270*/ 	.word	0x000000ff
        /*0274*/ 	.word	0x00038848
        /*0278*/ 	.short	0x0100
        /*027a*/ 	.byte	0x08
	.zero		1


	//   ....[9]....
        /*027c*/ 	.word	0x000013c0
        /*0280*/ 	.word	0x00000013
        /*0284*/ 	.word	0x00038800
        /*0288*/ 	.short	0x010a
        /*028a*/ 	.byte	0x3f
	.zero		1


	//   ....[10]....
        /*028c*/ 	.word	0x00001660
        /*0290*/ 	.word	0x00000013
        /*0294*/ 	.word	0x00038800
        /*0298*/ 	.short	0x010a
        /*029a*/ 	.byte	0x3f
	.zero		1


	//   ....[11]....
        /*029c*/ 	.word	0x00001c00
        /*02a0*/ 	.word	0x00000003
        /*02a4*/ 	.word	0x00038810
        /*02a8*/ 	.short	0x010a
        /*02aa*/ 	.byte	0x3f
	.zero		1


	//   ....[12]....
        /*02ac*/ 	.word	0x00001c40
        /*02b0*/ 	.word	0x00000003
        /*02b4*/ 	.word	0x00038810
        /*02b8*/ 	.short	0x010a
        /*02ba*/ 	.byte	0x3f
	.zero		1


	//   ....[13]....
        /*02bc*/ 	.word	0x00002e40
        /*02c0*/ 	.word	0x00000003
        /*02c4*/ 	.word	0x00038830
        /*02c8*/ 	.short	0x010a
        /*02ca*/ 	.byte	0x3f
	.zero		1


	//   ....[14]....
        /*02cc*/ 	.word	0x00002ec0
        /*02d0*/ 	.word	0x00000003
        /*02d4*/ 	.word	0x00038830
        /*02d8*/ 	.short	0x010a
        /*02da*/ 	.byte	0x3f
	.zero		1


	//   ....[15]....
        /*02dc*/ 	.word	0x00006350
        /*02e0*/ 	.word	0x00000005
        /*02e4*/ 	.word	0x00000000
        /*02e8*/ 	.short	0x0101
        /*02ea*/ 	.byte	0x3f
	.zero		1


	//   ....[16]....
        /*02ec*/ 	.word	0x000066c0
        /*02f0*/ 	.word	0x00000003
        /*02f4*/ 	.word	0x00000000
        /*02f8*/ 	.short	0x0101
        /*02fa*/ 	.byte	0x3f
	.zero		1


	//   ....[17]....
        /*02fc*/ 	.word	0x00009930
        /*0300*/ 	.word	0x0000000c
        /*0304*/ 	.word	0x00038820
        /*0308*/ 	.short	0x010a
        /*030a*/ 	.byte	0x3f
	.zero		1


	//   ....[18]....
        /*030c*/ 	.word	0x00009f30
        /*0310*/ 	.word	0x0000000c
        /*0314*/ 	.word	0x00038840
        /*0318*/ 	.short	0x010a
        /*031a*/ 	.byte	0x3f
	.zero		1


	//   ....[19]....
        /*031c*/ 	.word	0x0000a1e0
        /*0320*/ 	.word	0x0000000c
        /*0324*/ 	.word	0x00038828
        /*0328*/ 	.short	0x010a
        /*032a*/ 	.byte	0x3f
	.zero		1


	//   ....[20]....
        /*032c*/ 	.word	0x0000a410
        /*0330*/ 	.word	0x0000000c
        /*0334*/ 	.word	0x00038848
        /*0338*/ 	.short	0x010a
        /*033a*/ 	.byte	0x3f
	.zero		1


	//   ....[21]....
        /*033c*/ 	.word	0x0000a690
        /*0340*/ 	.word	0x0000000c
        /*0344*/ 	.word	0x00038820
        /*0348*/ 	.short	0x010a
        /*034a*/ 	.byte	0x3f
	.zero		1


	//   ....[22]....
        /*034c*/ 	.word	0x0000a920
        /*0350*/ 	.word	0x0000000c
        /*0354*/ 	.word	0x00038840
        /*0358*/ 	.short	0x010a
        /*035a*/ 	.byte	0x3f
	.zero		1


	//   ....[23]....
        /*035c*/ 	.word	0x0000aba0
        /*0360*/ 	.word	0x0000000c
        /*0364*/ 	.word	0x00038828
        /*0368*/ 	.short	0x010a
        /*036a*/ 	.byte	0x3f
	.zero		1


	//   ....[24]....
        /*036c*/ 	.word	0x0000ae00
        /*0370*/ 	.word	0x00000004
        /*0374*/ 	.word	0x00038840
        /*0378*/ 	.short	0x010a
        /*037a*/ 	.byte	0x3f
	.zero		1


	//   ....[25]....
        /*037c*/ 	.word	0x0000b280
        /*0380*/ 	.word	0x00000007
        /*0384*/ 	.word	0x00000000
        /*0388*/ 	.short	0x010a
        /*038a*/ 	.byte	0x3f
	.zero		1


	//   ....[26]....
        /*038c*/ 	.word	0x0000b2d0
        /*0390*/ 	.word	0x0000000b
        /*0394*/ 	.word	0x00000000
        /*0398*/ 	.short	0x010a
        /*039a*/ 	.byte	0x3f
	.zero		1


	//   ....[27]....
        /*039c*/ 	.word	0x0000b330
        /*03a0*/ 	.word	0x00000009
        /*03a4*/ 	.word	0x00000000
        /*03a8*/ 	.short	0x010a
        /*03aa*/ 	.byte	0x3f
	.zero		1


	//   ....[28]....
        /*03ac*/ 	.word	0x0000b360
        /*03b0*/ 	.word	0x00000003
        /*03b4*/ 	.word	0x00000000
        /*03b8*/ 	.short	0x010a
        /*03ba*/ 	.byte	0x3f
	.zero		1


	//   ....[29]....
        /*03bc*/ 	.word	0x0000b460
        /*03c0*/ 	.word	0x00000003
        /*03c4*/ 	.word	0x00038800
        /*03c8*/ 	.short	0x010a
        /*03ca*/ 	.byte	0x3f
	.zero		1


	//   ....[30]....
        /*03cc*/ 	.word	0x0000b4b0
        /*03d0*/ 	.word	0x00000003
        /*03d4*/ 	.word	0x00038810
        /*03d8*/ 	.short	0x010a
        /*03da*/ 	.byte	0x3f
	.zero		1


	//   ....[31]....
        /*03dc*/ 	.word	0x0000b500
        /*03e0*/ 	.word	0x00000003
        /*03e4*/ 	.word	0x00038830
        /*03e8*/ 	.short	0x010a
        /*03ea*/ 	.byte	0x3f
	.zero		1


	//   ....[32]....
        /*03ec*/ 	.word	0x0000b780
        /*03f0*/ 	.word	0x0000000c
        /*03f4*/ 	.word	0x00038820
        /*03f8*/ 	.short	0x010a
        /*03fa*/ 	.byte	0x3f
	.zero		1


	//   ....[33]....
        /*03fc*/ 	.word	0x0000b7d0
        /*0400*/ 	.word	0x0000000c
        /*0404*/ 	.word	0x00038840
        /*0408*/ 	.short	0x010a
        /*040a*/ 	.byte	0x3f
	.zero		1


	//   ....[34]....
        /*040c*/ 	.word	0x0000b820
        /*0410*/ 	.word	0x0000000c
        /*0414*/ 	.word	0x00038828
        /*0418*/ 	.short	0x010a
        /*041a*/ 	.byte	0x3f
	.zero		1


	//   ....[35]....
        /*041c*/ 	.word	0x0000b870
        /*0420*/ 	.word	0x0000000c
        /*0424*/ 	.word	0x00038848
        /*0428*/ 	.short	0x010a
        /*042a*/ 	.byte	0x3f
	.zero		1


	//   ....[36]....
        /*042c*/ 	.word	0x0000b8d0
        /*0430*/ 	.word	0x0000000c
        /*0434*/ 	.word	0x00038820
        /*0438*/ 	.short	0x010a
        /*043a*/ 	.byte	0x3f
	.zero		1


	//   ....[37]....
        /*043c*/ 	.word	0x0000b920
        /*0440*/ 	.word	0x0000000c
        /*0444*/ 	.word	0x00038840
        /*0448*/ 	.short	0x010a
        /*044a*/ 	.byte	0x3f
	.zero		1


	//   ....[38]....
        /*044c*/ 	.word	0x0000b970
        /*0450*/ 	.word	0x0000000c
        /*0454*/ 	.word	0x00038828
        /*0458*/ 	.short	0x010a
        /*045a*/ 	.byte	0x3f
	.zero		1


	//   ....[39]....
        /*045c*/ 	.word	0x0000b9c0
        /*0460*/ 	.word	0x00000004
        /*0464*/ 	.word	0x00038840
        /*0468*/ 	.short	0x010a
        /*046a*/ 	.byte	0x3f
	.zero		1


	//   ....[40]....
        /*046c*/ 	.word	0x0000baa0
        /*0470*/ 	.word	0x00000007
        /*0474*/ 	.word	0x00000000
        /*0478*/ 	.short	0x010a
        /*047a*/ 	.byte	0x3f
	.zero		1


	//   ....[41]....
        /*047c*/ 	.word	0x0000baf0
        /*0480*/ 	.word	0x0000000b
        /*0484*/ 	.word	0x00000000
        /*0488*/ 	.short	0x010a
        /*048a*/ 	.byte	0x3f
	.zero		1


	//   ....[42]....
        /*048c*/ 	.word	0x0000bb40
        /*0490*/ 	.word	0x00000009
        /*0494*/ 	.word	0x00000000
        /*0498*/ 	.short	0x010a
        /*049a*/ 	.byte	0x3f
	.zero		1


	//----- nvinfo : EIATTR_NUM_MBARRIERS
	.align		4
.L_452:
        /*049c*/ 	.byte	0x03, 0x38
        /*049e*/ 	.short	0x0009


	//----- nvinfo : EIATTR_EXIT_INSTR_OFFSETS
	.align		4
        /*04a0*/ 	.byte	0x04, 0x1c
        /*04a2*/ 	.short	(.L_454 - .L_453)


	//   ....[0]....
.L_453:
        /*04a4*/ 	.word	0x0000b3b0


	//----- nvinfo : EIATTR_MAX_THREADS
	.align		4
.L_454:
        /*04a8*/ 	.byte	0x04, 0x05
        /*04aa*/ 	.short	(.L_456 - .L_455)
.L_455:
        /*04ac*/ 	.word	0x00000180
        /*04b0*/ 	.word	0x00000001
        /*04b4*/ 	.word	0x00000001


	//----- nvinfo : EIATTR_CRS_STACK_SIZE
	.align		4
.L_456:
        /*04b8*/ 	.byte	0x04, 0x1e
        /*04ba*/ 	.short	(.L_458 - .L_457)
.L_457:
        /*04bc*/ 	.word	0x00000000


	//----- nvinfo : EIATTR_CBANK_PARAM_SIZE
	.align		4
.L_458:
        /*04c0*/ 	.byte	0x03, 0x19
        /*04c2*/ 	.short	0x06f0


	//----- nvinfo : EIATTR_PARAM_CBANK
	.align		4
        /*04c4*/ 	.byte	0x04, 0x0a
        /*04c6*/ 	.short	(.L_460 - .L_459)
	.align		4
.L_459:
        /*04c8*/ 	.word	index@(.nv.constant0._ZN7cutlass13device_kernelIN5flash11enable_sm90INS1_16FlashAttnBwdSm90INS1_25CollectiveMainloopBwdSm90ILi2ELi2ELi2EN4cute5tupleIJNS5_1CILi1EEES8_S8_EEENS6_IJNS7_ILi80EEENS7_ILi128EEESB_EEENS_6half_tEfNS_4arch4Sm90ELb0ELb0ELb0ELb1ELb1ELb1ELb0ELb1ELi2ELi1ELi2ELi1ELb0EEENS1_24CollectiveEpilogueBwdGQAISC_fSF_Li256ELb1ELb1EEENS1_19SingleTileSchedulerILb1ELb0ELb0ELi128EEEEEEEEEvNT_6ParamsE)
        /*04cc*/ 	.short	0x0210
        /*04ce*/ 	.short	0x06f0


	//----- nvinfo : EIATTR_SW_WAR
	.align		4
.L_460:
        /*04d0*/ 	.byte	0x04, 0x36
        /*04d2*/ 	.short	(.L_462 - .L_461)
.L_461:
        /*04d4*/ 	.word	0x00000008
.L_462:


//--------------------- .nv.info._ZN7cutlass13device_kernelIN5flash22FlashAttnBwdPreprocessIN4cute5tupleIJNS3_1CILi80EEENS5_ILi128EEEEEENS_6half_tEfNS_4arch4Sm90ELb1ELb1EEEEEvNT_6ParamsE --------------------------
	.section	.nv.info._ZN7cutlass13device_kernelIN5flash22FlashAttnBwdPreprocessIN4cute5tupleIJNS3_1CILi80EEENS5_ILi128EEEEEENS_6half_tEfNS_4arch4Sm90ELb1ELb1EEEEEvNT_6ParamsE,"",@"SHT_CUDA_INFO"
	.sectionflags	@""
	.align	4


	//----- nvinfo : EIATTR_CUDA_API_VERSION
	.align		4
        /*0000*/ 	.byte	0x04, 0x37
        /*0002*/ 	.short	(.L_464 - .L_463)
.L_463:
        /*0004*/ 	.word	0x00000082


	//----- nvinfo : EIATTR_KPARAM_INFO
	.align		4
.L_464:
        /*0008*/ 	.byte	0x04, 0x17
        /*000a*/ 	.short	(.L_466 - .L_465)
.L_465:
        /*000c*/ 	.word	0x00000000
        /*0010*/ 	.short	0x0000
        /*0012*/ 	.short	0x0000
        /*0014*/ 	.byte	0x00, 0xf0, 0xc1, 0x03


	//----- nvinfo : EIATTR_SPARSE_MMA_MASK
	.align		4
.L_466:
        /*0018*/ 	.byte	0x03, 0x50
        /*001a*/ 	.short	0x0000


	//----- nvinfo : EIATTR_MAXREG_COUNT
	.align		4
        /*001c*/ 	.byte	0x03, 0x1b
        /*001e*/ 	.short	0x0080


	//----- nvinfo : EIATTR_MERCURY_ISA_VERSION
	.align		4
        /*0020*/ 	.byte	0x03, 0x5f
        /*0022*/ 	.short	0x0101


	//----- nvinfo : EIATTR_COOP_GROUP_MASK_REGIDS
	.align		4
        /*0024*/ 	.byte	0x04, 0x29
        /*0026*/ 	.short	(.L_468 - .L_467)


	//   ....[0]....
.L_467:
        /*0028*/ 	.word	0xffffffff


	//   ....[1]....
        /*002c*/ 	.word	0xffffffff


	//   ....[2]....
        /*0030*/ 	.word	0xffffffff


	//   ....[3]....
        /*0034*/ 	.word	0xffffffff


	//   ....[4]....
        /*0038*/ 	.word	0xffffffff


	//   ....[5]....
        /*003c*/ 	.word	0xffffffff


	//   ....[6]....
        /*0040*/ 	.word	0xffffffff


	//   ....[7]....
        /*0044*/ 	.word	0xffffffff


	//   ....[8]....
        /*0048*/ 	.word	0xffffffff


	//   ....[9]....
        /*004c*/ 	.word	0xffffffff


	//   ....[10]....
        /*0050*/ 	.word	0xffffffff


	//   ....[11]....
        /*0054*/ 	.word	0xffffffff


	//   ....[12]....
        /*0058*/ 	.word	0xffffffff


	//   ....[13]....
        /*005c*/ 	.word	0xffffffff


	//   ....[14]....
        /*0060*/ 	.word	0xffffffff


	//   ....[15]....
        /*0064*/ 	.word	0xffffffff


	//   ....[16]....
        /*0068*/ 	.word	0xffffffff


	//   ....[17]....
        /*006c*/ 	.word	0xffffffff


	//   ....[18]....
        /*0070*/ 	.word	0xffffffff


	//   ....[19]....
        /*0074*/ 	.word	0xffffffff


	//----- nvinfo : EIATTR_COOP_GROUP_INSTR_OFFSETS
	.align		4
.L_468:
        /*0078*/ 	.byte	0x04, 0x28
        /*007a*/ 	.short	(.L_470 - .L_469)


	//   ....[0]....
.L_469:
        /*007c*/ 	.word	0x00001680


	//   ....[1]....
        /*0080*/ 	.word	0x00001690


	//   ....[2]....
        /*0084*/ 	.word	0x000016a0


	//   ....[3]....
        /*0088*/ 	.word	0x000016b0


	//   ....[4]....
        /*008c*/ 	.word	0x000016c0


	//   ....[5]....
        /*0090*/ 	.word	0x00001720


	//   ....[6]....
        /*0094*/ 	.word	0x00001730


	//   ....[7]....
        /*0098*/ 	.word	0x00001740


	//   ....[8]....
        /*009c*/ 	.word	0x00001750


	//   ....[9]....
        /*00a0*/ 	.word	0x00001760


	//   ....[10]....
        /*00a4*/ 	.word	0x000017c0


	//   ....[11]....
        /*00a8*/ 	.word	0x000017d0


	//   ....[12]....
        /*00ac*/ 	.word	0x000017e0


	//   ....[13]....
        /*00b0*/ 	.word	0x000017f0


	//   ....[14]....
        /*00b4*/ 	.word	0x00001800


	//   ....[15]....
        /*00b8*/ 	.word	0x00001860


	//   ....[16]....
        /*00bc*/ 	.word	0x00001890


	//   ....[17]....
        /*00c0*/ 	.word	0x000018a0


	//   ....[18]....
        /*00c4*/ 	.word	0x000018b0


	//   ....[19]....
        /*00c8*/ 	.word	0x000018c0


	//----- nvinfo : EIATTR_EXIT_INSTR_OFFSETS
	.align		4
.L_470:
        /*00cc*/ 	.byte	0x04, 0x1c
        /*00ce*/ 	.short	(.L_472 - .L_471)


	//   ....[0]....
.L_471:
        /*00d0*/ 	.word	0x000001c0


	//   ....[1]....
        /*00d4*/ 	.word	0x00001ff0


	//   ....[2]....
        /*00d8*/ 	.word	0x00002070


	//----- nvinfo : EIATTR_MAX_THREADS
	.align		4
.L_472:
        /*00dc*/ 	.byte	0x04, 0x05
        /*00de*/ 	.short	(.L_474 - .L_473)
.L_473:
        /*00e0*/ 	.word	0x00000100
        /*00e4*/ 	.word	0x00000001
        /*00e8*/ 	.word	0x00000001


	//----- nvinfo : EIATTR_CRS_STACK_SIZE
	.align		4
.L_474:
        /*00ec*/ 	.byte	0x04, 0x1e
        /*00ee*/ 	.short	(.L_476 - .L_475)
.L_475:
        /*00f0*/ 	.word	0x00000000


	//----- nvinfo : EIATTR_CBANK_PARAM_SIZE
	.align		4
.L_476:
        /*00f4*/ 	.byte	0x03, 0x19
        /*00f6*/ 	.short	0x00f0


	//----- nvinfo : EIATTR_PARAM_CBANK
	.align		4
        /*00f8*/ 	.byte	0x04, 0x0a
        /*00fa*/ 	.short	(.L_478 - .L_477)
	.align		4
.L_477:
        /*00fc*/ 	.word	index@(.nv.constant0._ZN7cutlass13device_kernelIN5flash22FlashAttnBwdPreprocessIN4cute5tupleIJNS3_1CILi80EEENS5_ILi128EEEEEENS_6half_tEfNS_4arch4Sm90ELb1ELb1EEEEEvNT_6ParamsE)
        /*0100*/ 	.short	0x0210
        /*0102*/ 	.short	0x00f0


	//----- nvinfo : EIATTR_SW_WAR
	.align		4
.L_478:
        /*0104*/ 	.byte	0x04, 0x36
        /*0106*/ 	.short	(.L_480 - .L_479)
.L_479:
        /*0108*/ 	.word	0x00000008
.L_480:


//--------------------- .nv.info._ZN7cutlass13device_kernelIN5flash11enable_sm90INS1_16FlashAttnBwdSm90INS1_25CollectiveMainloopBwdSm90ILi2ELi2ELi2EN4cute5tupleIJNS5_1CILi1EEES8_S8_EEENS6_IJNS7_ILi64EEENS7_ILi128EEESB_EEENS_6half_tEfNS_4arch4Sm90ELb0ELb1ELb0ELb0ELb0ELb1ELb0ELb0ELi2ELi1ELi2ELi1ELb0EEENS1_21CollectiveEpilogueBwdISC_SD_SF_Li256ELb0ELb0ELi1EEENS1_19SingleTileSchedulerILb0ELb0ELb0ELi128EEEEEEEEEvNT_6ParamsE --------------------------
	.section	.nv.info._ZN7cutlass13device_kernelIN5flash11enable_sm90INS1_16FlashAttnBwdSm90INS1_25CollectiveMainloopBwdSm90ILi2ELi2ELi2EN4cute5tupleIJNS5_1CILi1EEES8_S8_EEENS6_IJNS7_ILi64EEENS7_ILi128EEESB_EEENS_6half_tEfNS_4arch4Sm90ELb0ELb1ELb0ELb0ELb0ELb1ELb0ELb0ELi2ELi1ELi2ELi1ELb0EEENS1_21CollectiveEpilogueBwdISC_SD_SF_Li256ELb0ELb0ELi1EEENS1_19SingleTileSchedulerILb0ELb0ELb0ELi128EEEEEEEEEvNT_6ParamsE,"",@"SHT_CUDA_INFO"
	.sectionflags	@""
	.align	4


	//----- nvinfo : EIATTR_CUDA_API_VERSION
	.align		4
        /*0000*/ 	.byte	0x04, 0x37
        /*0002*/ 	.short	(.L_482 - .L_481)
.L_481:
        /*0004*/ 	.word	0x00000082


	//----- nvinfo : EIATTR_KPARAM_INFO
	.align		4
.L_482:
        /*0008*/ 	.byte	0x04, 0x17
        /*000a*/ 	.short	(.L_484 - .L_483)
.L_483:
        /*000c*/ 	.word	0x00000000
        /*0010*/ 	.short	0x0000
        /*0012*/ 	.short	0x0070
        /*0014*/ 	.byte	0x00, 0xf0, 0x01, 0x24


	//----- nvinfo : EIATTR_SPARSE_MMA_MASK
	.align		4
.L_484:
        /*0018*/ 	.byte	0x03, 0x50
        /*001a*/ 	.short	0x0000


	//----- nvinfo : EIATTR_MAXREG_COUNT
	.align		4
        /*001c*/ 	.byte	0x03, 0x1b
        /*001e*/ 	.short	0x00a8


	//----- nvinfo : EIATTR_NUM_BARRIERS
	.align		4
        /*0020*/ 	.byte	0x02, 0x4c
        /*0022*/ 	.byte	0x10
	.zero		1


	//----- nvinfo : EIATTR_EXTERNS
	.align		4
        /*0024*/ 	.byte	0x04, 0x0f
        /*0026*/ 	.short	(.L_486 - .L_485)


	//   ....[0]....
	.align		4
.L_485:
        /*0028*/ 	.word	index@(__assertfail)


	//----- nvinfo : EIATTR_ANNOTATIONS
	.align		4
.L_486:
        /*002c*/ 	.byte	0x04, 0x55
        /*002e*/ 	.short	(.L_488 - .L_487)


	//   ....[0]....
.L_487:
        /*0030*/ 	.word	0x00000001
        /*0034*/ 	.byte	0xf0, 0x7c, 0x00, 0x00, 0x01, 0x00, 0x00, 0x00, 0xe0, 0x7e, 0x00, 0x00, 0x01, 0x00, 0x00, 0x00
        /*0044*/ 	.byte	0xd0, 0x89, 0x00, 0x00, 0x01, 0x00, 0x00, 0x00, 0xf0, 0x89, 0x00, 0x00, 0x01, 0x00, 0x00, 0x00
        /*0054*/ 	.byte	0x90, 0x8e, 0x00, 0x00


	//----- nvinfo : EIATTR_MERCURY_ISA_VERSION
	.align		4
.L_488:
        /*0058*/ 	.byte	0x03, 0x5f
        /*005a*/ 	.short	0x0101


	//----- nvinfo : EIATTR_INT_WARP_WIDE_INSTR_OFFSETS
	.align		4
        /*005c*/ 	.byte	0x04, 0x31
        /*005e*/ 	.short	(.L_490 - .L_489)


	//   ....[0]....
.L_489:
        /*0060*/ 	.word	0x000001f0


	//   ....[1]....
        /*0064*/ 	.word	0x00000220


	//----- nvinfo : EIATTR_COOP_GROUP_MASK_REGIDS
	.align		4
.L_490:
        /*0068*/ 	.byte	0x04, 0x29
        /*006a*/ 	.short	(.L_492 - .L_491)


	//   ....[0]....
.L_491:
        /*006c*/ 	.word	0xffffffff


	//   ....[1]....
        /*0070*/ 	.word	0xffffffff


	//   ....[2]....
        /*0074*/ 	.word	0xffffffff


	//   ....[3]....
        /*0078*/ 	.word	0xffffffff


	//   ....[4]....
        /*007c*/ 	.word	0xffffffff


	//   ....[5]....
        /*0080*/ 	.word	0xffffffff


	//   ....[6]....
        /*0084*/ 	.word	0xffffffff


	//   ....[7]....
        /*0088*/ 	.word	0xffffffff


	//   ....[8]....
        /*008c*/ 	.word	0x0500000f


	//----- nvinfo : EIATTR_COOP_GROUP_INSTR_OFFSETS
	.align		4
.L_492:
        /*0090*/ 	.byte	0x04, 0x28
        /*0092*/ 	.short	(.L_494 - .L_493)


	//   ....[0]....
.L_493:
        /*0094*/ 	.word	0x00000070


	//   ....[1]....
        /*0098*/ 	.word	0x00000200


	//   ....[2]....
        /*009c*/ 	.word	0x00000250


	//   ....[3]....
        /*00a0*/ 	.word	0x00000440


	//   ....[4]....
        /*00a4*/ 	.word	0x00000660


	//   ....[5]....
        /*00a8*/ 	.word	0x000011d0


	//   ....[6]....
        /*00ac*/ 	.word	0x00004b90


	//   ....[7]....
        /*00b0*/ 	.word	0x000066e0


	//   ....[8]....
        /*00b4*/ 	.word	0x00009550


	//----- nvinfo : EIATTR_REG_RECONFIG
	.align		4
.L_494:
        /*00b8*/ 	.byte	0x01, 0x54
	.zero		2


	//----- nvinfo : EIATTR_SYSCALL_OFFSETS
	.align		4
        /*00bc*/ 	.byte	0x04, 0x46
        /*00be*/ 	.short	(.L_496 - .L_495)


	//   ....[0]....
.L_495:
        /*00c0*/ 	.word	0x00000e10


	//   ....[1]....
        /*00c4*/ 	.word	0x00000f00


	//   ....[2]....
        /*00c8*/ 	.word	0x00001060


	//   ....[3]....
        /*00cc*/ 	.word	0x00001150


	//   ....[4]....
        /*00d0*/ 	.word	0x00004500


	//   ....[5]....
        /*00d4*/ 	.word	0x00004640


	//   ....[6]....
        /*00d8*/ 	.word	0x00004760


	//   ....[7]....
        /*00dc*/ 	.word	0x00004880


	//----- nvinfo : EIATTR_MBARRIER_INSTR_OFFSETS
	.align		4
.L_496:
        /*00e0*/ 	.byte	0x04, 0x39
        /*00e2*/ 	.short	(.L_498 - .L_497)


	//   ....[0]....
.L_497:
        /*00e4*/ 	.word	0x000002f0
        /*00e8*/ 	.word	0x000000ff
        /*00ec*/ 	.word	0x00030800
        /*00f0*/ 	.short	0x0100
        /*00f2*/ 	.byte	0x06
	.zero		1


	//   ....[1]....
        /*00f4*/ 	.word	0x000003f0
        /*00f8*/ 	.word	0x000000ff
        /*00fc*/ 	.word	0x00030810
        /*0100*/ 	.short	0x0100
        /*0102*/ 	.byte	0x08
	.zero		1


	//   ....[2]....
        /*0104*/ 	.word	0x00000400
        /*0108*/ 	.word	0x000000ff
        /*010c*/ 	.word	0x00030820
        /*0110*/ 	.short	0x0100
        /*0112*/ 	.byte	0x08
	.zero		1


	//   ....[3]....
        /*0114*/ 	.word	0x00000410
        /*0118*/ 	.word	0x000000ff
        /*011c*/ 	.word	0x00030818
        /*0120*/ 	.short	0x0100
        /*0122*/ 	.byte	0x08
	.zero		1


	//   ....[4]....
        /*0124*/ 	.word	0x00000420
        /*0128*/ 	.word	0x000000ff
        /*012c*/ 	.word	0x00030828
        /*0130*/ 	.short	0x0100
        /*0132*/ 	.byte	0x08
	.zero		1


	//   ....[5]....
        /*0134*/ 	.word	0x00000550
        /*0138*/ 	.word	0x000000ff
        /*013c*/ 	.word	0x00030830
        /*0140*/ 	.short	0x0100
        /*0142*/ 	.byte	0x08
	.zero		1


	//   ....[6]....
        /*0144*/ 	.word	0x00000560
        /*0148*/ 	.word	0x000000ff
        /*014c*/ 	.word	0x00030840
        /*0150*/ 	.short	0x0100
        /*0152*/ 	.byte	0x08
	.zero		1


	//   ....[7]....
        /*0154*/ 	.word	0x00000570
        /*0158*/ 	.word	0x000000ff
        /*015c*/ 	.word	0x00030838
        /*0160*/ 	.short	0x0100
        /*0162*/ 	.byte	0x08
	.zero		1


	//   ....[8]....
        /*0164*/ 	.word	0x00000580
        /*0168*/ 	.word	0x000000ff
        /*016c*/ 	.word	0x00030848
        /*0170*/ 	.short	0x0100
        /*0172*/ 	.byte	0x08
	.zero		1


	//   ....[9]....
        /*0174*/ 	.word	0x00001200
        /*0178*/ 	.word	0x000000e5
        /*017c*/ 	.word	0x00030800
        /*0180*/ 	.short	0x010a
        /*0182*/ 	.byte	0x3f
	.zero		1


	//   ....[10]....
        /*0184*/ 	.word	0x00001330
        /*0188*/ 	.word	0x000000e5
        /*018c*/ 	.word	0x00030800
        /*0190*/ 	.short	0x010a
        /*0192*/ 	.byte	0x3f
	.zero		1


	//   ....[11]....
        /*0194*/ 	.word	0x000019c0
        /*0198*/ 	.word	0x00000000
        /*019c*/ 	.word	0x00030810
        /*01a0*/ 	.short	0x010a
        /*01a2*/ 	.byte	0x3f
	.zero		1


	//   ....[12]....
        /*01a4*/ 	.word	0x00001a00
        /*01a8*/ 	.word	0x00000000
        /*01ac*/ 	.word	0x00030810
        /*01b0*/ 	.short	0x010a
        /*01b2*/ 	.byte	0x3f
	.zero		1


	//   ....[13]....
        /*01b4*/ 	.word	0x00001f30
        /*01b8*/ 	.word	0x00000000
        /*01bc*/ 	.word	0x00030830
        /*01c0*/ 	.short	0x010a
        /*01c2*/ 	.byte	0x3f
	.zero		1


	//   ....[14]....
        /*01c4*/ 	.word	0x00001fb0
        /*01c8*/ 	.word	0x00000000
        /*01cc*/ 	.word	0x00030830
        /*01d0*/ 	.short	0x010a
        /*01d2*/ 	.byte	0x3f
	.zero		1


	//   ....[15]....
        /*01d4*/ 	.word	0x00003c10
        /*01d8*/ 	.word	0x00000005
        /*01dc*/ 	.word	0x00000000
        /*01e0*/ 	.short	0x0101
        /*01e2*/ 	.byte	0x3f
	.zero		1


	//   ....[16]....
        /*01e4*/ 	.word	0x00003f30
        /*01e8*/ 	.word	0x00000000
        /*01ec*/ 	.word	0x00000000
        /*01f0*/ 	.short	0x0101
        /*01f2*/ 	.byte	0x3f
	.zero		1


	//   ....[17]....
        /*01f4*/ 	.word	0x00007830
        /*01f8*/ 	.word	0x00000010
        /*01fc*/ 	.word	0x00030820
        /*0200*/ 	.short	0x010a
        /*0202*/ 	.byte	0x3f
	.zero		1


	//   ....[18]....
        /*0204*/ 	.word	0x00007f70
        /*0208*/ 	.word	0x00000010
        /*020c*/ 	.word	0x00030840
        /*0210*/ 	.short	0x010a
        /*0212*/ 	.byte	0x3f
	.zero		1


	//   ....[19]....
        /*0214*/ 	.word	0x00008210
        /*0218*/ 	.word	0x00000010
        /*021c*/ 	.word	0x00030828
        /*0220*/ 	.short	0x010a
        /*0222*/ 	.byte	0x3f
	.zero		1


	//   ....[20]....
        /*0224*/ 	.word	0x000084b0
        /*0228*/ 	.word	0x00000010
        /*022c*/ 	.word	0x00030848
        /*0230*/ 	.short	0x010a
        /*0232*/ 	.byte	0x3f
	.zero		1


	//   ....[21]....
        /*0234*/ 	.word	0x00008700
        /*0238*/ 	.word	0x00000010
        /*023c*/ 	.word	0x00030820
        /*0240*/ 	.short	0x010a
        /*0242*/ 	.byte	0x3f
	.zero		1


	//   ....[22]....
        /*0244*/ 	.word	0x00008a20
        /*0248*/ 	.word	0x00000010
        /*024c*/ 	.word	0x00030840
        /*0250*/ 	.short	0x010a
        /*0252*/ 	.byte	0x3f
	.zero		1


	//   ....[23]....
        /*0254*/ 	.word	0x00008c90
        /*0258*/ 	.word	0x00000010
        /*025c*/ 	.word	0x00030828
        /*0260*/ 	.short	0x010a
        /*0262*/ 	.byte	0x3f
	.zero		1


	//   ....[24]....
        /*0264*/ 	.word	0x00008f80
        /*0268*/ 	.word	0x00000003
        /*026c*/ 	.word	0x00030840
        /*0270*/ 	.short	0x010a
        /*0272*/ 	.byte	0x3f
	.zero		1


	//   ....[25]....
        /*0274*/ 	.word	0x000093c0
        /*0278*/ 	.word	0x00000006
        /*027c*/ 	.word	0x00000000
        /*0280*/ 	.short	0x010a
        /*0282*/ 	.byte	0x3f
	.zero		1


	//   ....[26]....
        /*0284*/ 	.word	0x00009420
        /*0288*/ 	.word	0x00000003
        /*028c*/ 	.word	0x00000000
        /*0290*/ 	.short	0x010a
        /*0292*/ 	.byte	0x3f
	.zero		1


	//   ....[27]....
        /*0294*/ 	.word	0x00009480
        /*0298*/ 	.word	0x00000000
        /*029c*/ 	.word	0x00000000
        /*02a0*/ 	.short	0x010a
        /*02a2*/ 	.byte	0x3f
	.zero		1


	//   ....[28]....
        /*02a4*/ 	.word	0x000094b0
        /*02a8*/ 	.word	0x00000003
        /*02ac*/ 	.word	0x00000000
        /*02b0*/ 	.short	0x010a
        /*02b2*/ 	.byte	0x3f
	.zero		1


	//   ....[29]....
        /*02b4*/ 	.word	0x00009580
        /*02b8*/ 	.word	0x000000e5
        /*02bc*/ 	.word	0x00030800
        /*02c0*/ 	.short	0x010a
        /*02c2*/ 	.byte	0x3f
	.zero		1


	//   ....[30]....
        /*02c4*/ 	.word	0x000095d0
        /*02c8*/ 	.word	0x00000000
        /*02cc*/ 	.word	0x00030810
        /*02d0*/ 	.short	0x010a
        /*02d2*/ 	.byte	0x3f
	.zero		1


	//   ....[31]....
        /*02d4*/ 	.word	0x00009620
        /*02d8*/ 	.word	0x00000000
        /*02dc*/ 	.word	0x00030830
        /*02e0*/ 	.short	0x010a
        /*02e2*/ 	.byte	0x3f
	.zero		1


	//   ....[32]....
        /*02e4*/ 	.word	0x00009670
        /*02e8*/ 	.word	0x00000010
        /*02ec*/ 	.word	0x00030820
        /*02f0*/ 	.short	0x010a
        /*02f2*/ 	.byte	0x3f
	.zero		1


	//   ....[33]....
        /*02f4*/ 	.word	0x000096c0
        /*02f8*/ 	.word	0x00000010
        /*02fc*/ 	.word	0x00030840
        /*0300*/ 	.short	0x010a
        /*0302*/ 	.byte	0x3f
	.zero		1


	//   ....[34]....
        /*0304*/ 	.word	0x00009710
        /*0308*/ 	.word	0x00000010
        /*030c*/ 	.word	0x00030828
        /*0310*/ 	.short	0x010a
        /*0312*/ 	.byte	0x3f
	.zero		1


	//   ....[35]....
        /*0314*/ 	.word	0x00009760
        /*0318*/ 	.word	0x00000010
        /*031c*/ 	.word	0x00030848
        /*0320*/ 	.short	0x010a
        /*0322*/ 	.byte	0x3f
	.zero		1


	//   ....[36]....
        /*0324*/ 	.word	0x000097c0
        /*0328*/ 	.word	0x00000010
        /*032c*/ 	.word	0x00030820
        /*0330*/ 	.short	0x010a
        /*0332*/ 	.byte	0x3f
	.zero		1


	//   ....[37]....
        /*0334*/ 	.word	0x00009810
        /*0338*/ 	.word	0x00000010
        /*033c*/ 	.word	0x00030840
        /*0340*/ 	.short	0x010a
        /*0342*/ 	.byte	0x3f
	.zero		1


	//   ....[38]....
        /*0344*/ 	.word	0x00009860
        /*0348*/ 	.word	0x00000010
        /*034c*/ 	.word	0x00030828
        /*0350*/ 	.short	0x010a
        /*0352*/ 	.byte	0x3f
	.zero		1


	//   ....[39]....
        /*0354*/ 	.word	0x000098b0
        /*0358*/ 	.word	0x00000003
        /*035c*/ 	.word	0x00030840
        /*0360*/ 	.short	0x010a
        /*0362*/ 	.byte	0x3f
	.zero		1


	//   ....[40]....
        /*0364*/ 	.word	0x00009980
        /*0368*/ 	.word	0x00000006
        /*036c*/ 	.word	0x00000000
        /*0370*/ 	.short	0x010a
        /*0372*/ 	.byte	0x3f
	.zero		1


	//   ....[41]....
        /*0374*/ 	.word	0x000099d0
        /*0378*/ 	.word	0x00000003
        /*037c*/ 	.word	0x00000000
        /*0380*/ 	.short	0x010a
        /*0382*/ 	.byte	0x3f
	.zero		1


	//   ....[42]....
        /*0384*/ 	.word	0x00009a20
        /*0388*/ 	.word	0x00000000
        /*038c*/ 	.word	0x00000000
        /*0390*/ 	.short	0x010a
        /*0392*/ 	.byte	0x3f
	.zero		1


	//----- nvinfo : EIATTR_NUM_MBARRIERS
	.align		4
.L_498:
        /*0394*/ 	.byte	0x03, 0x38
        /*0396*/ 	.short	0x0009


	//----- nvinfo : EIATTR_EXIT_INSTR_OFFSETS
	.align		4
        /*0398*/ 	.byte	0x04, 0x1c
        /*039a*/ 	.short	(.L_500 - .L_499)


	//   ....[0]....
.L_499:
        /*039c*/ 	.word	0x00009500


	//----- nvinfo : EIATTR_MAX_THREADS
	.align		4
.L_500:
        /*03a0*/ 	.byte	0x04, 0x05
        /*03a2*/ 	.short	(.L_502 - .L_501)
.L_501:
        /*03a4*/ 	.word	0x00000180
        /*03a8*/ 	.word	0x00000001
        /*03ac*/ 	.word	0x00000001


	//----- nvinfo : EIATTR_CRS_STACK_SIZE
	.align		4
.L_502:
        /*03b0*/ 	.byte	0x04, 0x1e
        /*03b2*/ 	.short	(.L_504 - .L_503)
.L_503:
        /*03b4*/ 	.word	0x00000000


	//----- nvinfo : EIATTR_CBANK_PARAM_SIZE
	.align		4
.L_504:
        /*03b8*/ 	.byte	0x03, 0x19
        /*03ba*/ 	.short	0x0970


	//----- nvinfo : EIATTR_PARAM_CBANK
	.align		4
        /*03bc*/ 	.byte	0x04, 0x0a
        /*03be*/ 	.short	(.L_506 - .L_505)
	.align		4
.L_505:
        /*03c0*/ 	.word	index@(.nv.constant0._ZN7cutlass13device_kernelIN5flash11enable_sm90INS1_16FlashAttnBwdSm90INS1_25CollectiveMainloopBwdSm90ILi2ELi2ELi2EN4cute5tupleIJNS5_1CILi1EEES8_S8_EEENS6_IJNS7_ILi64EEENS7_ILi128EEESB_EEENS_6half_tEfNS_4arch4Sm90ELb0ELb1ELb0ELb0ELb0ELb1ELb0ELb0ELi2ELi1ELi2ELi1ELb0EEENS1_21CollectiveEpilogueBwdISC_SD_SF_Li256ELb0ELb0ELi1EEENS1_19SingleTileSchedulerILb0ELb0ELb0ELi128EEEEEEEEEvNT_6ParamsE)
        /*03c4*/ 	.short	0x0210
        /*03c6*/ 	.short	0x0970


	//----- nvinfo : EIATTR_SW_WAR
	.align		4
.L_506:
        /*03c8*/ 	.byte	0x04, 0x36
        /*03ca*/ 	.short	(.L_508 - .L_507)
.L_507:
        /*03cc*/ 	.word	0x00000008
.L_508:


//--------------------- .nv.info._ZN7cutlass13device_kernelIN5flash11enable_sm90INS1_16FlashAttnBwdSm90INS1_25CollectiveMainloopBwdSm90ILi2ELi2ELi2EN4cute5tupleIJNS5_1CILi1EEES8_S8_EEENS6_IJNS7_ILi64EEENS7_ILi128EEESB_EEENS_6half_tEfNS_4arch4Sm90ELb0ELb1ELb0ELb0ELb1ELb1ELb0ELb0ELi2ELi1ELi2ELi1ELb0EEENS1_21CollectiveEpilogueBwdISC_SD_SF_Li256ELb0ELb0ELi1EEENS1_19SingleTileSchedulerILb0ELb0ELb0ELi128EEEEEEEEEvNT_6ParamsE --------------------------
	.section	.nv.info._ZN7cutlass13device_kernelIN5flash11enable_sm90INS1_16FlashAttnBwdSm90INS1_25CollectiveMainloopBwdSm90ILi2ELi2ELi2EN4cute5tupleIJNS5_1CILi1EEES8_S8_EEENS6_IJNS7_ILi64EEENS7_ILi128EEESB_EEENS_6half_tEfNS_4arch4Sm90ELb0ELb1ELb0ELb0ELb1ELb1ELb0ELb0ELi2ELi1ELi2ELi1ELb0EEENS1_21CollectiveEpilogueBwdISC_SD_SF_Li256ELb0ELb0ELi1EEENS1_19SingleTileSchedulerILb0ELb0ELb0ELi128EEEEEEEEEvNT_6ParamsE,"",@"SHT_CUDA_INFO"
	.sectionflags	@""
	.align	4


	//----- nvinfo : EIATTR_CUDA_API_VERSION
	.align		4
        /*0000*/ 	.byte	0x04, 0x37
        /*0002*/ 	.short	(.L_510 - .L_509)
.L_509:
        /*0004*/ 	.word	0x00000082


	//----- nvinfo : EIATTR_KPARAM_INFO
	.align		4
.L_510:
        /*0008*/ 	.byte	0x04, 0x17
        /*000a*/ 	.short	(.L_512 - .L_511)
.L_511:
        /*000c*/ 	.word	0x00000000
        /*0010*/ 	.short	0x0000
        /*0012*/ 	.short	0x0070
        /*0014*/ 	.byte	0x00, 0xf0, 0x01, 0x24


	//----- nvinfo : EIATTR_SPARSE_MMA_MASK
	.align		4
.L_512:
        /*0018*/ 	.byte	0x03, 0x50
        /*001a*/ 	.short	0x0000


	//----- nvinfo : EIATTR_MAXREG_COUNT
	.align		4
        /*001c*/ 	.byte	0x03, 0x1b
        /*001e*/ 	.short	0x00a8


	//----- nvinfo : EIATTR_NUM_BARRIERS
	.align		4
        /*0020*/ 	.byte	0x02, 0x4c
        /*0022*/ 	.byte	0x10
	.zero		1


	//----- nvinfo : EIATTR_EXTERNS
	.align		4
        /*0024*/ 	.byte	0x04, 0x0f
        /*0026*/ 	.short	(.L_514 - .L_513)


	//   ....[0]....
	.align		4
.L_513:
        /*0028*/ 	.word	index@(__assertfail)


	//----- nvinfo : EIATTR_ANNOTATIONS
	.align		4
.L_514:
        /*002c*/ 	.byte	0x04, 0x55
        /*002e*/ 	.short	(.L_516 - .L_515)


	//   ....[0]....
.L_515:
        /*0030*/ 	.word	0x00000001
        /*0034*/ 	.byte	0xf0, 0x8b, 0x00, 0x00, 0x01, 0x00, 0x00, 0x00, 0xe0, 0x8d, 0x00, 0x00, 0x01, 0x00, 0x00, 0x00
        /*0044*/ 	.byte	0xd0, 0x98, 0x00, 0x00, 0x01, 0x00, 0x00, 0x00, 0xf0, 0x98, 0x00, 0x00, 0x01, 0x00, 0x00, 0x00
        /*0054*/ 	.byte	0x90, 0x9d, 0x00, 0x00


	//----- nvinfo : EIATTR_MERCURY_ISA_VERSION
	.align		4
.L_516:
        /*0058*/ 	.byte	0x03, 0x5f
        /*005a*/ 	.short	0x0101


	//----- nvinfo : EIATTR_INT_WARP_WIDE_INSTR_OFFSETS
	.align		4
        /*005c*/ 	.byte	0x04, 0x31
        /*005e*/ 	.short	(.L_518 - .L_517)


	//   ....[0]....
.L_517:
        /*0060*/ 	.word	0x000001f0


	//   ....[1]....
        /*0064*/ 	.word	0x00000220


	//   ....[2]....
        /*0068*/ 	.word	0x00007040


	//   ....[3]....
        /*006c*/ 	.word	0x00007640


	//   ....[4]....
        /*0070*/ 	.word	0x00007af0


	//   ....[5]....
        /*0074*/ 	.word	0x00007dc0


	//   ....[6]....
        /*0078*/ 	.word	0x00008020


	//   ....[7]....
        /*007c*/ 	.word	0x000081b0


	//----- nvinfo : EIATTR_COOP_GROUP_MASK_REGIDS
	.align		4
.L_518:
        /*0080*/ 	.byte	0x04, 0x29
        /*0082*/ 	.short	(.L_520 - .L_519)


	//   ....[0]....
.L_519:
        /*0084*/ 	.word	0xffffffff


	//   ....[1]....
        /*0088*/ 	.word	0xffffffff


	//   ....[2]....
        /*008c*/ 	.word	0xffffffff


	//   ....[3]....
        /*0090*/ 	.word	0xffffffff


	//   ....[4]....
        /*0094*/ 	.word	0xffffffff


	//   ....[5]....
        /*0098*/ 	.word	0xffffffff


	//   ....[6]....
        /*009c*/ 	.word	0xffffffff


	//   ....[7]....
        /*00a0*/ 	.word	0xffffffff


	//   ....[8]....
        /*00a4*/ 	.word	0xffffffff


	//   ....[9]....
        /*00a8*/ 	.word	0xffffffff


	//   ....[10]....
        /*00ac*/ 	.word	0xffffffff


	//   ....[11]....
        /*00b0*/ 	.word	0xffffffff


	//   ....[12]....
        /*00b4*/ 	.word	0xffffffff


	//   ....[13]....
        /*00b8*/ 	.word	0xffffffff


	//   ....[14]....
        /*00bc*/ 	.word	0xffffffff


	//   ....[15]....
        /*00c0*/ 	.word	0xffffffff


	//   ....[16]....
        /*00c4*/ 	.word	0xffffffff


	//   ....[17]....
        /*00c8*/ 	.word	0x0500000f


	//   ....[18]....
        /*00cc*/ 	.word	0x0500000f


	//   ....[19]....
        /*00d0*/ 	.word	0x0500000f


	//   ....[20]....
        /*00d4*/ 	.word	0x0500000f


	//----- nvinfo : EIATTR_COOP_GROUP_INSTR_OFFSETS
	.align		4
.L_520:
        /*00d8*/ 	.byte	0x04, 0x28
        /*00da*/ 	.short	(.L_522 - .L_521)


	//   ....[0]....
.L_521:
        /*00dc*/ 	.word	0x00000070


	//   ....[1]....
        /*00e0*/ 	.word	0x00000200


	//   ....[2]....
        /*00e4*/ 	.word	0x00000250


	//   ....[3]....
        /*00e8*/ 	.word	0x00000440


	//   ....[4]....
        /*00ec*/ 	.word	0x00000670


	//   ....[5]....
        /*00f0*/ 	.word	0x000011e0


	//   ....[6]....
        /*00f4*/ 	.word	0x00004ba0


	//   ....[7]....
        /*00f8*/ 	.word	0x000066e0


	//   ....[8]....
        /*00fc*/ 	.word	0x00006c40


	//   ....[9]....
        /*0100*/ 	.word	0x00006f70


	//   ....[10]....
        /*0104*/ 	.word	0x000072c0


	//   ....[11]....
        /*0108*/ 	.word	0x00007570


	//   ....[12]....
        /*010c*/ 	.word	0x000077b0


	//   ....[13]....
        /*0110*/ 	.word	0x00007a20


	//   ....[14]....
        /*0114*/ 	.word	0x00007d00


	//   ....[15]....
        /*0118*/ 	.word	0x00007f20


	//   ....[16]....
        /*011c*/ 	.word	0x000080b0


	//   ....[17]....
        /*0120*/ 	.word	0x0000a450


	//   ....[18]....
        /*0124*/ 	.word	0x0000a5a0


	//   ....[19]....
        /*0128*/ 	.word	0x0000a610


	//   ....[20]....
        /*012c*/ 	.word	0x0000a680


	//----- nvinfo : EIATTR_REG_RECONFIG
	.align		4
.L_522:
        /*0130*/ 	.byte	0x01, 0x54
	.zero		2


	//----- nvinfo : EIATTR_SYSCALL_OFFSETS
	.align		4
        /*0134*/ 	.byte	0x04, 0x46
        /*0136*/ 	.short	(.L_524 - .L_523)


	//   ....[0]....
.L_523:
        /*0138*/ 	.word	0x00000e20


	//   ....[1]....
        /*013c*/ 	.word	0x00000f10


	//   ....[2]....
        /*0140*/ 	.word	0x00001070


	//   ....[3]....
        /*0144*/ 	.word	0x00001160


	//   ....[4]....
        /*0148*/ 	.word	0x00004510


	//   ....[5]....
        /*014c*/ 	.word	0x00004650


	//   ....[6]....
        /*0150*/ 	.word	0x00004770


	//   ....[7]....
        /*0154*/ 	.word	0x00004890


	//----- nvinfo : EIATTR_MBARRIER_INSTR_OFFSETS
	.align		4
.L_524:
        /*0158*/ 	.byte	0x04, 0x39
        /*015a*/ 	.short	(.L_526 - .L_525)


	//   ....[0]....
.L_525:
        /*015c*/ 	.word	0x000002f0
        /*0160*/ 	.word	0x000000ff
        /*0164*/ 	.word	0x00030800
        /*0168*/ 	.short	0x0100
        /*016a*/ 	.byte	0x06
	.zero		1


	//   ....[1]....
        /*016c*/ 	.word	0x000003f0
        /*0170*/ 	.word	0x000000ff
        /*0174*/ 	.word	0x00030810
        /*0178*/ 	.short	0x0100
        /*017a*/ 	.byte	0x08
	.zero		1


	//   ....[2]....
        /*017c*/ 	.word	0x00000400
        /*0180*/ 	.word	0x000000ff
        /*0184*/ 	.word	0x00030820
        /*0188*/ 	.short	0x0100
        /*018a*/ 	.byte	0x08
	.zero		1


	//   ....[3]....
        /*018c*/ 	.word	0x00000410
        /*0190*/ 	.word	0x000000ff
        /*0194*/ 	.word	0x00030818
        /*0198*/ 	.short	0x0100
        /*019a*/ 	.byte	0x08
	.zero		1


	//   ....[4]....
        /*019c*/ 	.word	0x00000420
        /*01a0*/ 	.word	0x000000ff
        /*01a4*/ 	.word	0x00030828
        /*01a8*/ 	.short	0x0100
        /*01aa*/ 	.byte	0x08
	.zero		1


	//   ....[5]....
        /*01ac*/ 	.word	0x00000550
        /*01b0*/ 	.word	0x000000ff
        /*01b4*/ 	.word	0x00030830
        /*01b8*/ 	.short	0x0100
        /*01ba*/ 	.byte	0x08
	.zero		1


	//   ....[6]....
        /*01bc*/ 	.word	0x00000560
        /*01c0*/ 	.word	0x000000ff
        /*01c4*/ 	.word	0x00030840
        /*01c8*/ 	.short	0x0100
        /*01ca*/ 	.byte	0x08
	.zero		1


	//   ....[7]....
        /*01cc*/ 	.word	0x00000570
        /*01d0*/ 	.word	0x000000ff
        /*01d4*/ 	.word	0x00030838
        /*01d8*/ 	.short	0x0100
        /*01da*/ 	.byte	0x08
	.zero		1


	//   ....[8]....
        /*01dc*/ 	.word	0x00000580
        /*01e0*/ 	.word	0x000000ff
        /*01e4*/ 	.word	0x00030848
        /*01e8*/ 	.short	0x0100
        /*01ea*/ 	.byte	0x08
	.zero		1


	//   ....[9]....
        /*01ec*/ 	.word	0x00001210
        /*01f0*/ 	.word	0x000000e7
        /*01f4*/ 	.word	0x00030800
        /*01f8*/ 	.short	0x010a
        /*01fa*/ 	.byte	0x3f
	.zero		1


	//   ....[10]....
        /*01fc*/ 	.word	0x00001340
        /*0200*/ 	.word	0x000000e7
        /*0204*/ 	.word	0x00030800
        /*0208*/ 	.short	0x010a
        /*020a*/ 	.byte	0x3f
	.zero		1


	//   ....[11]....
        /*020c*/ 	.word	0x000019d0
        /*0210*/ 	.word	0x00000000
        /*0214*/ 	.word	0x00030810
        /*0218*/ 	.short	0x010a
        /*021a*/ 	.byte	0x3f
	.zero		1


	//   ....[12]....
        /*021c*/ 	.word	0x00001a10
        /*0220*/ 	.word	0x00000000
        /*0224*/ 	.word	0x00030810
        /*0228*/ 	.short	0x010a
        /*022a*/ 	.byte	0x3f
	.zero		1


	//   ....[13]....
        /*022c*/ 	.word	0x00001f40
        /*0230*/ 	.word	0x00000000
        /*0234*/ 	.word	0x00030830
        /*0238*/ 	.short	0x010a
        /*023a*/ 	.byte	0x3f
	.zero		1


	//   ....[14]....
        /*023c*/ 	.word	0x00001fc0
        /*0240*/ 	.word	0x00000000
        /*0244*/ 	.word	0x00030830
        /*0248*/ 	.short	0x010a
        /*024a*/ 	.byte	0x3f
	.zero		1


	//   ....[15]....
        /*024c*/ 	.word	0x00003c20
        /*0250*/ 	.word	0x00000005
        /*0254*/ 	.word	0x00000000
        /*0258*/ 	.short	0x0101
        /*025a*/ 	.byte	0x3f
	.zero		1


	//   ....[16]....
        /*025c*/ 	.word	0x00003f50
        /*0260*/ 	.word	0x00000000
        /*0264*/ 	.word	0x00000000
        /*0268*/ 	.short	0x0101
        /*026a*/ 	.byte	0x3f
	.zero		1


	//   ....[17]....
        /*026c*/ 	.word	0x00008730
        /*0270*/ 	.word	0x00000010
        /*0274*/ 	.word	0x00030820
        /*0278*/ 	.short	0x010a
        /*027a*/ 	.byte	0x3f
	.zero		1


	//   ....[18]....
        /*027c*/ 	.word	0x00008e70
        /*0280*/ 	.word	0x00000010
        /*0284*/ 	.word	0x00030840
        /*0288*/ 	.short	0x010a
        /*028a*/ 	.byte	0x3f
	.zero		1


	//   ....[19]....
        /*028c*/ 	.word	0x00009110
        /*0290*/ 	.word	0x00000010
        /*0294*/ 	.word	0x00030828
        /*0298*/ 	.short	0x010a
        /*029a*/ 	.byte	0x3f
	.zero		1


	//   ....[20]....
        /*029c*/ 	.word	0x000093b0
        /*02a0*/ 	.word	0x00000010
        /*02a4*/ 	.word	0x00030848
        /*02a8*/ 	.short	0x010a
        /*02aa*/ 	.byte	0x3f
	.zero		1


	//   ....[21]....
        /*02ac*/ 	.word	0x00009600
        /*02b0*/ 	.word	0x00000010
        /*02b4*/ 	.word	0x00030820
        /*02b8*/ 	.short	0x010a
        /*02ba*/ 	.byte	0x3f
	.zero		1


	//   ....[22]....
        /*02bc*/ 	.word	0x00009920
        /*02c0*/ 	.word	0x00000010
        /*02c4*/ 	.word	0x00030840
        /*02c8*/ 	.short	0x010a
        /*02ca*/ 	.byte	0x3f
	.zero		1


	//   ....[23]....
        /*02cc*/ 	.word	0x00009b90
        /*02d0*/ 	.word	0x00000010
        /*02d4*/ 	.word	0x00030828
        /*02d8*/ 	.short	0x010a
        /*02da*/ 	.byte	0x3f
	.zero		1


	//   ....[24]....
        /*02dc*/ 	.word	0x00009e80
        /*02e0*/ 	.word	0x00000003
        /*02e4*/ 	.word	0x00030840
        /*02e8*/ 	.short	0x010a
        /*02ea*/ 	.byte	0x3f
	.zero		1


	//   ....[25]....
        /*02ec*/ 	.word	0x0000a2c0
        /*02f0*/ 	.word	0x00000006
        /*02f4*/ 	.word	0x00000000
        /*02f8*/ 	.short	0x010a
        /*02fa*/ 	.byte	0x3f
	.zero		1


	//   ....[26]....
        /*02fc*/ 	.word	0x0000a320
        /*0300*/ 	.word	0x00000003
        /*0304*/ 	.word	0x00000000
        /*0308*/ 	.short	0x010a
        /*030a*/ 	.byte	0x3f
	.zero		1


	//   ....[27]....
        /*030c*/ 	.word	0x0000a380
        /*0310*/ 	.word	0x00000000
        /*0314*/ 	.word	0x00000000
        /*0318*/ 	.short	0x010a
        /*031a*/ 	.byte	0x3f
	.zero		1


	//   ....[28]....
        /*031c*/ 	.word	0x0000a3b0
        /*0320*/ 	.word	0x00000003
        /*0324*/ 	.word	0x00000000
        /*0328*/ 	.short	0x010a
        /*032a*/ 	.byte	0x3f
	.zero		1


	//   ....[29]....
        /*032c*/ 	.word	0x0000a480
        /*0330*/ 	.word	0x000000e7
        /*0334*/ 	.word	0x00030800
        /*0338*/ 	.short	0x010a
        /*033a*/ 	.byte	0x3f
	.zero		1


	//   ....[30]....
        /*033c*/ 	.word	0x0000a4d0
        /*0340*/ 	.word	0x00000000
        /*0344*/ 	.word	0x00030810
        /*0348*/ 	.short	0x010a
        /*034a*/ 	.byte	0x3f
	.zero		1


	//   ....[31]....
        /*034c*/ 	.word	0x0000a520
        /*0350*/ 	.word	0x00000000
        /*0354*/ 	.word	0x00030830
        /*0358*/ 	.short	0x010a
        /*035a*/ 	.byte	0x3f
	.zero		1


	//   ....[32]....
        /*035c*/ 	.word	0x0000a6c0
        /*0360*/ 	.word	0x00000010
        /*0364*/ 	.word	0x00030820
        /*0368*/ 	.short	0x010a
        /*036a*/ 	.byte	0x3f
	.zero		1


	//   ....[33]....
        /*036c*/ 	.word	0x0000a710
        /*0370*/ 	.word	0x00000010
        /*0374*/ 	.word	0x00030840
        /*0378*/ 	.short	0x010a
        /*037a*/ 	.byte	0x3f
	.zero		1


	//   ....[34]....
        /*037c*/ 	.word	0x0000a760
        /*0380*/ 	.word	0x00000010
        /*0384*/ 	.word	0x00030828
        /*0388*/ 	.short	0x010a
        /*038a*/ 	.byte	0x3f
	.zero		1


	//   ....[35]....
        /*038c*/ 	.word	0x0000a7b0
        /*0390*/ 	.word	0x00000010
        /*0394*/ 	.word	0x00030848
        /*0398*/ 	.short	0x010a
        /*039a*/ 	.byte	0x3f
	.zero		1


	//   ....[36]....
        /*039c*/ 	.word	0x0000a810
        /*03a0*/ 	.word	0x00000010
        /*03a4*/ 	.word	0x00030820
        /*03a8*/ 	.short	0x010a
        /*03aa*/ 	.byte	0x3f
	.zero		1


	//   ....[37]....
        /*03ac*/ 	.word	0x0000a860
        /*03b0*/ 	.word	0x00000010
        /*03b4*/ 	.word	0x00030840
        /*03b8*/ 	.short	0x010a
        /*03ba*/ 	.byte	0x3f
	.zero		1


	//   ....[38]....
        /*03bc*/ 	.word	0x0000a8b0
        /*03c0*/ 	.word	0x00000010
        /*03c4*/ 	.word	0x00030828
        /*03c8*/ 	.short	0x010a
        /*03ca*/ 	.byte	0x3f
	.zero		1


	//   ....[39]....
        /*03cc*/ 	.word	0x0000a900
        /*03d0*/ 	.word	0x00000003
        /*03d4*/ 	.word	0x00030840
        /*03d8*/ 	.short	0x010a
        /*03da*/ 	.byte	0x3f
	.zero		1


	//   ....[40]....
        /*03dc*/ 	.word	0x0000a9d0
        /*03e0*/ 	.word	0x00000006
        /*03e4*/ 	.word	0x00000000
        /*03e8*/ 	.short	0x010a
        /*03ea*/ 	.byte	0x3f
	.zero		1


	//   ....[41]....
        /*03ec*/ 	.word	0x0000aa20
        /*03f0*/ 	.word	0x00000003
        /*03f4*/ 	.word	0x00000000
        /*03f8*/ 	.short	0x010a
        /*03fa*/ 	.byte	0x3f
	.zero		1


	//   ....[42]....
        /*03fc*/ 	.word	0x0000aa70
        /*0400*/ 	.word	0x00000000
        /*0404*/ 	.word	0x00000000
        /*0408*/ 	.short	0x010a
        /*040a*/ 	.byte	0x3f
	.zero		1


	//----- nvinfo : EIATTR_NUM_MBARRIERS
	.align		4
.L_526:
        /*040c*/ 	.byte	0x03, 0x38
        /*040e*/ 	.short	0x0009


	//----- nvinfo : EIATTR_EXIT_INSTR_OFFSETS
	.align		4
        /*0410*/ 	.byte	0x04, 0x1c
        /*0412*/ 	.short	(.L_528 - .L_527)


	//   ....[0]....
.L_527:
        /*0414*/ 	.word	0x0000a400


	//----- nvinfo : EIATTR_MAX_THREADS
	.align		4
.L_528:
        /*0418*/ 	.byte	0x04, 0x05
        /*041a*/ 	.short	(.L_530 - .L_529)
.L_529:
        /*041c*/ 	.word	0x00000180
        /*0420*/ 	.word	0x00000001
        /*0424*/ 	.word	0x00000001


	//----- nvinfo : EIATTR_CRS_STACK_SIZE
	.align		4
.L_530:
        /*0428*/ 	.byte	0x04, 0x1e
        /*042a*/ 	.short	(.L_532 - .L_531)
.L_531:
        /*042c*/ 	.word	0x00000000


	//----- nvinfo : EIATTR_CBANK_PARAM_SIZE
	.align		4
.L_532:
        /*0430*/ 	.byte	0x03, 0x19
        /*0432*/ 	.short	0x0970


	//----- nvinfo : EIATTR_PARAM_CBANK
	.align		4
        /*0434*/ 	.byte	0x04, 0x0a
        /*0436*/ 	.short	(.L_534 - .L_533)
	.align		4
.L_533:
        /*0438*/ 	.word	index@(.nv.constant0._ZN7cutlass13device_kernelIN5flash11enable_sm90INS1_16FlashAttnBwdSm90INS1_25CollectiveMainloopBwdSm90ILi2ELi2ELi2EN4cute5tupleIJNS5_1CILi1EEES8_S8_EEENS6_IJNS7_ILi64EEENS7_ILi128EEESB_EEENS_6half_tEfNS_4arch4Sm90ELb0ELb1ELb0ELb0ELb1ELb1ELb0ELb0ELi2ELi1ELi2ELi1ELb0EEENS1_21CollectiveEpilogueBwdISC_SD_SF_Li256ELb0ELb0ELi1EEENS1_19SingleTileSchedulerILb0ELb0ELb0ELi128EEEEEEEEEvNT_6ParamsE)
        /*043c*/ 	.short	0x0210
        /*043e*/ 	.short	0x0970


	//----- nvinfo : EIATTR_SW_WAR
	.align		4
.L_534:
        /*0440*/ 	.byte	0x04, 0x36
        /*0442*/ 	.short	(.L_536 - .L_535)
.L_535:
        /*0444*/ 	.word	0x00000008
.L_536:


//--------------------- .nv.info._ZN7cutlass13device_kernelIN5flash11enable_sm90INS1_16FlashAttnBwdSm90INS1_25CollectiveMainloopBwdSm90ILi2ELi2ELi2EN4cute5tupleIJNS5_1CILi1EEES8_S8_EEENS6_IJNS7_ILi64EEENS7_ILi128EEESB_EEENS_6half_tEfNS_4arch4Sm90ELb0ELb1ELb0ELb0ELb0ELb1ELb0ELb0ELi2ELi1ELi2ELi1ELb0EEENS1_24CollectiveEpilogueBwdGQAISC_fSF_Li256ELb0ELb0EEENS1_19SingleTileSchedulerILb0ELb0ELb0ELi128EEEEEEEEEvNT_6ParamsE --------------------------
	.section	.nv.info._ZN7cutlass13device_kernelIN5flash11enable_sm90INS1_16FlashAttnBwdSm90INS1_25CollectiveMainloopBwdSm90ILi2ELi2ELi2EN4cute5tupleIJNS5_1CILi1EEES8_S8_EEENS6_IJNS7_ILi64EEENS7_ILi128EEESB_EEENS_6half_tEfNS_4arch4Sm90ELb0ELb1ELb0ELb0ELb0ELb1ELb0ELb0ELi2ELi1ELi2ELi1ELb0EEENS1_24CollectiveEpilogueBwdGQAISC_fSF_Li256ELb0ELb0EEENS1_19SingleTileSchedulerILb0ELb0ELb0ELi128EEEEEEEEEvNT_6ParamsE,"",@"SHT_CUDA_INFO"
	.sectionflags	@""
	.align	4


	//----- nvinfo : EIATTR_CUDA_API_VERSION
	.align		4
        /*0000*/ 	.byte	0x04, 0x37
        /*0002*/ 	.short	(.L_538 - .L_537)
.L_537:
        /*0004*/ 	.word	0x00000082


	//----- nvinfo : EIATTR_KPARAM_INFO
	.align		4
.L_538:
        /*0008*/ 	.byte	0x04, 0x17
        /*000a*/ 	.short	(.L_540 - .L_539)
.L_539:
        /*000c*/ 	.word	0x00000000
        /*0010*/ 	.short	0x0000
        /*0012*/ 	.short	0x0070
        /*0014*/ 	.byte	0x00, 0xf0, 0x01, 0x1a


	//----- nvinfo : EIATTR_SPARSE_MMA_MASK
	.align		4
.L_540:
        /*0018*/ 	.byte	0x03, 0x50
        /*001a*/ 	.short	0x0000


	//----- nvinfo : EIATTR_MAXREG_COUNT
	.align		4
        /*001c*/ 	.byte	0x03, 0x1b
        /*001e*/ 	.short	0x00a8


	//----- nvinfo : EIATTR_NUM_BARRIERS
	.align		4
        /*0020*/ 	.byte	0x02, 0x4c
        /*0022*/ 	.byte	0x10
	.zero		1


	//----- nvinfo : EIATTR_EXTERNS
	.align		4
        /*0024*/ 	.byte	0x04, 0x0f
        /*0026*/ 	.short	(.L_542 - .L_541)


	//   ....[0]....
	.align		4
.L_541:
        /*0028*/ 	.word	index@(__assertfail)


	//----- nvinfo : EIATTR_ANNOTATIONS
	.align		4
.L_542:
        /*002c*/ 	.byte	0x04, 0x55
        /*002e*/ 	.short	(.L_544 - .L_543)


	//   ....[0]....
.L_543:
        /*0030*/ 	.word	0x00000001
        /*0034*/ 	.byte	0xd0, 0x61, 0x00, 0x00, 0x01, 0x00, 0x00, 0x00, 0xc0, 0x63, 0x00, 0x00, 0x01, 0x00, 0x00, 0x00
        /*0044*/ 	.byte	0xb0, 0x6e, 0x00, 0x00, 0x01, 0x00, 0x00, 0x00, 0xd0, 0x6e, 0x00, 0x00, 0x01, 0x00, 0x00, 0x00
        /*0054*/ 	.byte	0x70, 0x73, 0x00, 0x00


	//----- nvinfo : EIATTR_MERCURY_ISA_VERSION
	.align		4
.L_544:
        /*0058*/ 	.byte	0x03, 0x5f
        /*005a*/ 	.short	0x0101


	//----- nvinfo : EIATTR_INT_WARP_WIDE_INSTR_OFFSETS
	.align		4
        /*005c*/ 	.byte	0x04, 0x31
        /*005e*/ 	.short	(.L_546 - .L_545)


	//   ....[0]....
.L_545:
        /*0060*/ 	.word	0x00000190


	//   ....[1]....
        /*0064*/ 	.word	0x000001c0


	//----- nvinfo : EIATTR_COOP_GROUP_MASK_REGIDS
	.align		4
.L_546:
        /*0068*/ 	.byte	0x04, 0x29
        /*006a*/ 	.short	(.L_548 - .L_547)


	//   ....[0]....
.L_547:
        /*006c*/ 	.word	0xffffffff


	//   ....[1]....
        /*0070*/ 	.word	0xffffffff


	//   ....[2]....
        /*0074*/ 	.word	0xffffffff


	//   ....[3]....
        /*0078*/ 	.word	0xffffffff


	//   ....[4]....
        /*007c*/ 	.word	0xffffffff


	//   ....[5]....
        /*0080*/ 	.word	0xffffffff


	//   ....[6]....
        /*0084*/ 	.word	0xffffffff


	//   ....[7]....
        /*0088*/ 	.word	0x0500000f


	//----- nvinfo : EIATTR_COOP_GROUP_INSTR_OFFSETS
	.align		4
.L_548:
        /*008c*/ 	.byte	0x04, 0x28
        /*008e*/ 	.short	(.L_550 - .L_549)


	//   ....[0]....
.L_549:
        /*0090*/ 	.word	0x00000070


	//   ....[1]....
        /*0094*/ 	.word	0x000001a0


	//   ....[2]....
        /*0098*/ 	.word	0x000001f0


	//   ....[3]....
        /*009c*/ 	.word	0x000003e0


	//   ....[4]....
        /*00a0*/ 	.word	0x00000600


	//   ....[5]....
        /*00a4*/ 	.word	0x00001170


	//   ....[6]....
        /*00a8*/ 	.word	0x00004bc0


	//   ....[7]....
        /*00ac*/ 	.word	0x00007a30


	//----- nvinfo : EIATTR_REG_RECONFIG
	.align		4
.L_550:
        /*00b0*/ 	.byte	0x01, 0x54
	.zero		2


	//----- nvinfo : EIATTR_SYSCALL_OFFSETS
	.align		4
        /*00b4*/ 	.byte	0x04, 0x46
        /*00b6*/ 	.short	(.L_552 - .L_551)


	//   ....[0]....
.L_551:
        /*00b8*/ 	.word	0x00000db0


	//   ....[1]....
        /*00bc*/ 	.word	0x00000ea0


	//   ....[2]....
        /*00c0*/ 	.word	0x00001000


	//   ....[3]....
        /*00c4*/ 	.word	0x000010f0


	//----- nvinfo : EIATTR_MBARRIER_INSTR_OFFSETS
	.align		4
.L_552:
        /*00c8*/ 	.byte	0x04, 0x39
        /*00ca*/ 	.short	(.L_554 - .L_553)


	//   ....[0]....
.L_553:
        /*00cc*/ 	.word	0x00000290
        /*00d0*/ 	.word	0x000000ff
        /*00d4*/ 	.word	0x00030800
        /*00d8*/ 	.short	0x0100
        /*00da*/ 	.byte	0x06
	.zero		1


	//   ....[1]....
        /*00dc*/ 	.word	0x00000390
        /*00e0*/ 	.word	0x000000ff
        /*00e4*/ 	.word	0x00030810
        /*00e8*/ 	.short	0x0100
        /*00ea*/ 	.byte	0x08
	.zero		1


	//   ....[2]....
        /*00ec*/ 	.word	0x000003a0
        /*00f0*/ 	.word	0x000000ff
        /*00f4*/ 	.word	0x00030820
        /*00f8*/ 	.short	0x0100
        /*00fa*/ 	.byte	0x08
	.zero		1


	//   ....[3]....
        /*00fc*/ 	.word	0x000003b0
        /*0100*/ 	.word	0x000000ff
        /*0104*/ 	.word	0x00030818
        /*0108*/ 	.short	0x0100
        /*010a*/ 	.byte	0x08
	.zero		1


	//   ....[4]....
        /*010c*/ 	.word	0x000003c0
        /*0110*/ 	.word	0x000000ff
        /*0114*/ 	.word	0x00030828
        /*0118*/ 	.short	0x0100
        /*011a*/ 	.byte	0x08
	.zero		1


	//   ....[5]....
        /*011c*/ 	.word	0x000004f0
        /*0120*/ 	.word	0x000000ff
        /*0124*/ 	.word	0x00030830
        /*0128*/ 	.short	0x0100
        /*012a*/ 	.byte	0x08
	.zero		1


	//   ....[6]....
        /*012c*/ 	.word	0x00000500
        /*0130*/ 	.word	0x000000ff
        /*0134*/ 	.word	0x00030840
        /*0138*/ 	.short	0x0100
        /*013a*/ 	.byte	0x08
	.zero		1


	//   ....[7]....
        /*013c*/ 	.word	0x00000510
        /*0140*/ 	.word	0x000000ff
        /*0144*/ 	.word	0x00030838
        /*0148*/ 	.short	0x0100
        /*014a*/ 	.byte	0x08
	.zero		1


	//   ....[8]....
        /*014c*/ 	.word	0x00000520
        /*0150*/ 	.word	0x000000ff
        /*0154*/ 	.word	0x00030848
        /*0158*/ 	.short	0x0100
        /*015a*/ 	.byte	0x08
	.zero		1


	//   ....[9]....
        /*015c*/ 	.word	0x000011a0
        /*0160*/ 	.word	0x000000e5
        /*0164*/ 	.word	0x00030800
        /*0168*/ 	.short	0x010a
        /*016a*/ 	.byte	0x3f
	.zero		1


	//   ....[10]....
        /*016c*/ 	.word	0x000012d0
        /*0170*/ 	.word	0x000000e5
        /*0174*/ 	.word	0x00030800
        /*0178*/ 	.short	0x010a
        /*017a*/ 	.byte	0x3f
	.zero		1


	//   ....[11]....
        /*017c*/ 	.word	0x00001950
        /*0180*/ 	.word	0x00000000
        /*0184*/ 	.word	0x00030810
        /*0188*/ 	.short	0x010a
        /*018a*/ 	.byte	0x3f
	.zero		1


	//   ....[12]....
        /*018c*/ 	.word	0x00001990
        /*0190*/ 	.word	0x00000000
        /*0194*/ 	.word	0x00030810
        /*0198*/ 	.short	0x010a
        /*019a*/ 	.byte	0x3f
	.zero		1


	//   ....[13]....
        /*019c*/ 	.word	0x00001ec0
        /*01a0*/ 	.word	0x00000000
        /*01a4*/ 	.word	0x00030830
        /*01a8*/ 	.short	0x010a
        /*01aa*/ 	.byte	0x3f
	.zero		1


	//   ....[14]....
        /*01ac*/ 	.word	0x00001f40
        /*01b0*/ 	.word	0x00000000
        /*01b4*/ 	.word	0x00030830
        /*01b8*/ 	.short	0x010a
        /*01ba*/ 	.byte	0x3f
	.zero		1


	//   ....[15]....
        /*01bc*/ 	.word	0x00003ba0
        /*01c0*/ 	.word	0x00000005
        /*01c4*/ 	.word	0x00000000
        /*01c8*/ 	.short	0x0101
        /*01ca*/ 	.byte	0x3f
	.zero		1


	//   ....[16]....
        /*01cc*/ 	.word	0x00003ec0
        /*01d0*/ 	.word	0x00000000
        /*01d4*/ 	.word	0x00000000
        /*01d8*/ 	.short	0x0101
        /*01da*/ 	.byte	0x3f
	.zero		1


	//   ....[17]....
        /*01dc*/ 	.word	0x00005d10
        /*01e0*/ 	.word	0x00000010
        /*01e4*/ 	.word	0x00030820
        /*01e8*/ 	.short	0x010a
        /*01ea*/ 	.byte	0x3f
	.zero		1


	//   ....[18]....
        /*01ec*/ 	.word	0x00006450
        /*01f0*/ 	.word	0x00000010
        /*01f4*/ 	.word	0x00030840
        /*01f8*/ 	.short	0x010a
        /*01fa*/ 	.byte	0x3f
	.zero		1


	//   ....[19]....
        /*01fc*/ 	.word	0x000066f0
        /*0200*/ 	.word	0x00000010
        /*0204*/ 	.word	0x00030828
        /*0208*/ 	.short	0x010a
        /*020a*/ 	.byte	0x3f
	.zero		1


	//   ....[20]....
        /*020c*/ 	.word	0x00006990
        /*0210*/ 	.word	0x00000010
        /*0214*/ 	.word	0x00030848
        /*0218*/ 	.short	0x010a
        /*021a*/ 	.byte	0x3f
	.zero		1


	//   ....[21]....
        /*021c*/ 	.word	0x00006be0
        /*0220*/ 	.word	0x00000010
        /*0224*/ 	.word	0x00030820
        /*0228*/ 	.short	0x010a
        /*022a*/ 	.byte	0x3f
	.zero		1


	//   ....[22]....
        /*022c*/ 	.word	0x00006f00
        /*0230*/ 	.word	0x00000010
        /*0234*/ 	.word	0x00030840
        /*0238*/ 	.short	0x010a
        /*023a*/ 	.byte	0x3f
	.zero		1


	//   ....[23]....
        /*023c*/ 	.word	0x00007170
        /*0240*/ 	.word	0x00000010
        /*0244*/ 	.word	0x00030828
        /*0248*/ 	.short	0x010a
        /*024a*/ 	.byte	0x3f
	.zero		1


	//   ....[24]....
        /*024c*/ 	.word	0x00007460
        /*0250*/ 	.word	0x00000003
        /*0254*/ 	.word	0x00030840
        /*0258*/ 	.short	0x010a
        /*025a*/ 	.byte	0x3f
	.zero		1


	//   ....[25]....
        /*025c*/ 	.word	0x000078a0
        /*0260*/ 	.word	0x00000006
        /*0264*/ 	.word	0x00000000
        /*0268*/ 	.short	0x010a
        /*026a*/ 	.byte	0x3f
	.zero		1


	//   ....[26]....
        /*026c*/ 	.word	0x00007900
        /*0270*/ 	.word	0x00000003
        /*0274*/ 	.word	0x00000000
        /*0278*/ 	.short	0x010a
        /*027a*/ 	.byte	0x3f
	.zero		1


	//   ....[27]....
        /*027c*/ 	.word	0x00007960
        /*0280*/ 	.word	0x00000000
        /*0284*/ 	.word	0x00000000
        /*0288*/ 	.short	0x010a
        /*028a*/ 	.byte	0x3f
	.zero		1


	//   ....[28]....
        /*028c*/ 	.word	0x00007990
        /*0290*/ 	.word	0x00000003
        /*0294*/ 	.word	0x00000000
        /*0298*/ 	.short	0x010a
        /*029a*/ 	.byte	0x3f
	.zero		1


	//   ....[29]....
        /*029c*/ 	.word	0x00007a60
        /*02a0*/ 	.word	0x000000e5
        /*02a4*/ 	.word	0x00030800
        /*02a8*/ 	.short	0x010a
        /*02aa*/ 	.byte	0x3f
	.zero		1


	//   ....[30]....
        /*02ac*/ 	.word	0x00007ab0
        /*02b0*/ 	.word	0x00000000
        /*02b4*/ 	.word	0x00030810
        /*02b8*/ 	.short	0x010a
        /*02ba*/ 	.byte	0x3f
	.zero		1


	//   ....[31]....
        /*02bc*/ 	.word	0x00007b00
        /*02c0*/ 	.word	0x00000000
        /*02c4*/ 	.word	0x00030830
        /*02c8*/ 	.short	0x010a
        /*02ca*/ 	.byte	0x3f
	.zero		1


	//   ....[32]....
        /*02cc*/ 	.word	0x00007b50
        /*02d0*/ 	.word	0x00000010
        /*02d4*/ 	.word	0x00030820
        /*02d8*/ 	.short	0x010a
        /*02da*/ 	.byte	0x3f
	.zero		1


	//   ....[33]....
        /*02dc*/ 	.word	0x00007ba0
        /*02e0*/ 	.word	0x00000010
        /*02e4*/ 	.word	0x00030840
        /*02e8*/ 	.short	0x010a
        /*02ea*/ 	.byte	0x3f
	.zero		1


	//   ....[34]....
        /*02ec*/ 	.word	0x00007bf0
        /*02f0*/ 	.word	0x00000010
        /*02f4*/ 	.word	0x00030828
        /*02f8*/ 	.short	0x010a
        /*02fa*/ 	.byte	0x3f
	.zero		1


	//   ....[35]....
        /*02fc*/ 	.word	0x00007c40
        /*0300*/ 	.word	0x00000010
        /*0304*/ 	.word	0x00030848
        /*0308*/ 	.short	0x010a
        /*030a*/ 	.byte	0x3f
	.zero		1


	//   ....[36]....
        /*030c*/ 	.word	0x00007ca0
        /*0310*/ 	.word	0x00000010
        /*0314*/ 	.word	0x00030820
        /*0318*/ 	.short	0x010a
        /*031a*/ 	.byte	0x3f
	.zero		1


	//   ....[37]....
        /*031c*/ 	.word	0x00007cf0
        /*0320*/ 	.word	0x00000010
        /*0324*/ 	.word	0x00030840
        /*0328*/ 	.short	0x010a
        /*032a*/ 	.byte	0x3f
	.zero		1


	//   ....[38]....
        /*032c*/ 	.word	0x00007d40
        /*0330*/ 	.word	0x00000010
        /*0334*/ 	.word	0x00030828
        /*0338*/ 	.short	0x010a
        /*033a*/ 	.byte	0x3f
	.zero		1


	//   ....[39]....
        /*033c*/ 	.word	0x00007d90
        /*0340*/ 	.word	0x00000003
        /*0344*/ 	.word	0x00030840
        /*0348*/ 	.short	0x010a
        /*034a*/ 	.byte	0x3f
	.zero		1


	//   ....[40]....
        /*034c*/ 	.word	0x00007e60
        /*0350*/ 	.word	0x00000006
        /*0354*/ 	.word	0x00000000
        /*0358*/ 	.short	0x010a
        /*035a*/ 	.byte	0x3f
	.zero		1


	//   ....[41]....
        /*035c*/ 	.word	0x00007eb0
        /*0360*/ 	.word	0x00000003
        /*0364*/ 	.word	0x00000000
        /*0368*/ 	.short	0x010a
        /*036a*/ 	.byte	0x3f
	.zero		1


	//   ....[42]....
        /*036c*/ 	.word	0x00007f00
        /*0370*/ 	.word	0x00000000
        /*0374*/ 	.word	0x00000000
        /*0378*/ 	.short	0x010a
        /*037a*/ 	.byte	0x3f
	.zero		1


	//----- nvinfo : EIATTR_NUM_MBARRIERS
	.align		4
.L_554:
        /*037c*/ 	.byte	0x03, 0x38
        /*037e*/ 	.short	0x0009


	//----- nvinfo : EIATTR_EXIT_INSTR_OFFSETS
	.align		4
        /*0380*/ 	.byte	0x04, 0x1c
        /*0382*/ 	.short	(.L_556 - .L_555)


	//   ....[0]....
.L_555:
        /*0384*/ 	.word	0x000079e0


	//----- nvinfo : EIATTR_MAX_THREADS
	.align		4
.L_556:
        /*0388*/ 	.byte	0x04, 0x05
        /*038a*/ 	.short	(.L_558 - .L_557)
.L_557:
        /*038c*/ 	.word	0x00000180
        /*0390*/ 	.word	0x00000001
        /*0394*/ 	.word	0x00000001


	//----- nvinfo : EIATTR_CRS_STACK_SIZE
	.align		4
.L_558:
        /*0398*/ 	.byte	0x04, 0x1e
        /*039a*/ 	.short	(.L_560 - .L_559)
.L_559:
        /*039c*/ 	.word	0x00000000


	//----- nvinfo : EIATTR_CBANK_PARAM_SIZE
	.align		4
.L_560:
        /*03a0*/ 	.byte	0x03, 0x19
        /*03a2*/ 	.short	0x06f0


	//----- nvinfo : EIATTR_PARAM_CBANK
	.align		4
        /*03a4*/ 	.byte	0x04, 0x0a
        /*03a6*/ 	.short	(.L_562 - .L_561)
	.align		4
.L_561:
        /*03a8*/ 	.word	index@(.nv.constant0._ZN7cutlass13device_kernelIN5flash11enable_sm90INS1_16FlashAttnBwdSm90INS1_25CollectiveMainloopBwdSm90ILi2ELi2ELi2EN4cute5tupleIJNS5_1CILi1EEES8_S8_EEENS6_IJNS7_ILi64EEENS7_ILi128EEESB_EEENS_6half_tEfNS_4arch4Sm90ELb0ELb1ELb0ELb0ELb0ELb1ELb0ELb0ELi2ELi1ELi2ELi1ELb0EEENS1_24CollectiveEpilogueBwdGQAISC_fSF_Li256ELb0ELb0EEENS1_19SingleTileSchedulerILb0ELb0ELb0ELi128EEEEEEEEEvNT_6ParamsE)
        /*03ac*/ 	.short	0x0210
        /*03ae*/ 	.short	0x06f0


	//----- nvinfo : EIATTR_SW_WAR
	.align		4
.L_562:
        /*03b0*/ 	.byte	0x04, 0x36
        /*03b2*/ 	.short	(.L_564 - .L_563)
.L_563:
        /*03b4*/ 	.word	0x00000008
.L_564:


//--------------------- .nv.info._ZN7cutlass13device_kernelIN5flash11enable_sm90INS1_16FlashAttnBwdSm90INS1_25CollectiveMainloopBwdSm90ILi2ELi2ELi2EN4cute5tupleIJNS5_1CILi1EEES8_S8_EEENS6_IJNS7_ILi64EEENS7_ILi128EEESB_EEENS_6half_tEfNS_4arch4Sm90ELb0ELb1ELb0ELb0ELb1ELb1ELb0ELb0ELi2ELi1ELi2ELi1ELb0EEENS1_24CollectiveEpilogueBwdGQAISC_fSF_Li256ELb0ELb1EEENS1_19SingleTileSchedulerILb0ELb0ELb0ELi128EEEEEEEEEvNT_6ParamsE --------------------------
	.section	.nv.info._ZN7cutlass13device_kernelIN5flash11enable_sm90INS1_16FlashAttnBwdSm90INS1_25CollectiveMainloopBwdSm90ILi2ELi2ELi2EN4cute5tupleIJNS5_1CILi1EEES8_S8_EEENS6_IJNS7_ILi64EEENS7_ILi128EEESB_EEENS_6half_tEfNS_4arch4Sm90ELb0ELb1ELb0ELb0ELb1ELb1ELb0ELb0ELi2ELi1ELi2ELi1ELb0EEENS1_24CollectiveEpilogueBwdGQAISC_fSF_Li256ELb0ELb1EEENS1_19SingleTileSchedulerILb0ELb0ELb0ELi128EEEEEEEEEvNT_6ParamsE,"",@"SHT_CUDA_INFO"
	.sectionflags	@""
	.align	4


	//----- nvinfo : EIATTR_CUDA_API_VERSION
	.align		4
        /*0000*/ 	.byte	0x04, 0x37
        /*0002*/ 	.short	(.L_566 - .L_565)
.L_565:
        /*0004*/ 	.word	0x00000082


	//----- nvinfo : EIATTR_KPARAM_INFO
	.align		4
.L_566:
        /*0008*/ 	.byte	0x04, 0x17
        /*000a*/ 	.short	(.L_568 - .L_567)
.L_567:
        /*000c*/ 	.word	0x00000000
        /*0010*/ 	.short	0x0000
        /*0012*/ 	.short	0x0070
        /*0014*/ 	.byte	0x00, 0xf0, 0x01, 0x1a


	//----- nvinfo : EIATTR_SPARSE_MMA_MASK
	.align		4
.L_568:
        /*0018*/ 	.byte	0x03, 0x50
        /*001a*/ 	.short	0x0000


	//----- nvinfo : EIATTR_MAXREG_COUNT
	.align		4
        /*001c*/ 	.byte	0x03, 0x1b
        /*001e*/ 	.short	0x00a8


	//----- nvinfo : EIATTR_NUM_BARRIERS
	.align		4
        /*0020*/ 	.byte	0x02, 0x4c
        /*0022*/ 	.byte	0x10
	.zero		1


	//----- nvinfo : EIATTR_EXTERNS
	.align		4
        /*0024*/ 	.byte	0x04, 0x0f
        /*0026*/ 	.short	(.L_570 - .L_569)


	//   ....[0]....
	.align		4
.L_569:
        /*0028*/ 	.word	index@(__assertfail)


	//----- nvinfo : EIATTR_ANNOTATIONS
	.align		4
.L_570:
        /*002c*/ 	.byte	0x04, 0x55
        /*002e*/ 	.short	(.L_572 - .L_571)


	//   ....[0]....
.L_571:
        /*0030*/ 	.word	0x00000001
        /*0034*/ 	.byte	0xc0, 0x75, 0x00, 0x00, 0x01, 0x00, 0x00, 0x00, 0xb0, 0x77, 0x00, 0x00, 0x01, 0x00, 0x00, 0x00
        /*0044*/ 	.byte	0xa0, 0x82, 0x00, 0x00, 0x01, 0x00, 0x00, 0x00, 0xc0, 0x82, 0x00, 0x00, 0x01, 0x00, 0x00, 0x00
        /*0054*/ 	.byte	0x60, 0x87, 0x00, 0x00


	//----- nvinfo : EIATTR_MERCURY_ISA_VERSION
	.align		4
.L_572:
        /*0058*/ 	.byte	0x03, 0x5f
        /*005a*/ 	.short	0x0101


	//----- nvinfo : EIATTR_INT_WARP_WIDE_INSTR_OFFSETS
	.align		4
        /*005c*/ 	.byte	0x04, 0x31
        /*005e*/ 	.short	(.L_574 - .L_573)


	//   ....[0]....
.L_573:
        /*0060*/ 	.word	0x00000190


	//   ....[1]....
        /*0064*/ 	.word	0x000001c0


	//   ....[2]....
        /*0068*/ 	.word	0x00005a10


	//   ....[3]....
        /*006c*/ 	.word	0x00006010


	//   ....[4]....
        /*0070*/ 	.word	0x000064c0


	//   ....[5]....
        /*0074*/ 	.word	0x00006790


	//   ....[6]....
        /*0078*/ 	.word	0x000069f0


	//   ....[7]....
        /*007c*/ 	.word	0x00006b80


	//----- nvinfo : EIATTR_COOP_GROUP_MASK_REGIDS
	.align		4
.L_574:
        /*0080*/ 	.byte	0x04, 0x29
        /*0082*/ 	.short	(.L_576 - .L_575)


	//   ....[0]....
.L_575:
        /*0084*/ 	.word	0xffffffff


	//   ....[1]....
        /*0088*/ 	.word	0xffffffff


	//   ....[2]....
        /*008c*/ 	.word	0xffffffff


	//   ....[3]....
        /*0090*/ 	.word	0xffffffff


	//   ....[4]....
        /*0094*/ 	.word	0xffffffff


	//   ....[5]....
        /*0098*/ 	.word	0xffffffff


	//   ....[6]....
        /*009c*/ 	.word	0xffffffff


	//   ....[7]....
        /*00a0*/ 	.word	0xffffffff


	//   ....[8]....
        /*00a4*/ 	.word	0xffffffff


	//   ....[9]....
        /*00a8*/ 	.word	0xffffffff


	//   ....[10]....
        /*00ac*/ 	.word	0xffffffff


	//   ....[11]....
        /*00b0*/ 	.word	0xffffffff


	//   ....[12]....
        /*00b4*/ 	.word	0xffffffff


	//   ....[13]....
        /*00b8*/ 	.word	0xffffffff


	//   ....[14]....
        /*00bc*/ 	.word	0xffffffff


	//   ....[15]....
        /*00c0*/ 	.word	0xffffffff


	//   ....[16]....
        /*00c4*/ 	.word	0xffffffff


	//   ....[17]....
        /*00c8*/ 	.word	0xffffffff


	//   ....[18]....
        /*00cc*/ 	.word	0xffffffff


	//   ....[19]....
        /*00d0*/ 	.word	0xffffffff


	//   ....[20]....
        /*00d4*/ 	.word	0x0500000f


	//   ....[21]....
        /*00d8*/ 	.word	0x0500000f


	//   ....[22]....
        /*00dc*/ 	.word	0x0500000f


	//   ....[23]....
        /*00e0*/ 	.word	0x0500000f


	//   ....[24]....
        /*00e4*/ 	.word	0x0500000f


	//   ....[25]....
        /*00e8*/ 	.word	0x0500000f


	//----- nvinfo : EIATTR_COOP_GROUP_INSTR_OFFSETS
	.align		4
.L_576:
        /*00ec*/ 	.byte	0x04, 0x28
        /*00ee*/ 	.short	(.L_578 - .L_577)


	//   ....[0]....
.L_577:
        /*00f0*/ 	.word	0x00000070


	//   ....[1]....
        /*00f4*/ 	.word	0x000001a0


	//   ....[2]....
        /*00f8*/ 	.word	0x000001f0


	//   ....[3]....
        /*00fc*/ 	.word	0x000003e0


	//   ....[4]....
        /*0100*/ 	.word	0x00000610


	//   ....[5]....
        /*0104*/ 	.word	0x00001180


	//   ....[6]....
        /*0108*/ 	.word	0x00004990


	//   ....[7]....
        /*010c*/ 	.word	0x00004b10


	//   ....[8]....
        /*0110*/ 	.word	0x00004e00


	//   ....[9]....
        /*0114*/ 	.word	0x00004f90


	//   ....[10]....
        /*0118*/ 	.word	0x000050b0


	//   ....[11]....
        /*011c*/ 	.word	0x00005610


	//   ....[12]....
        /*0120*/ 	.word	0x00005940


	//   ....[13]....
        /*0124*/ 	.word	0x00005c90


	//   ....[14]....
        /*0128*/ 	.word	0x00005f40


	//   ....[15]....
        /*012c*/ 	.word	0x00006180


	//   ....[16]....
        /*0130*/ 	.word	0x000063f0


	//   ....[17]....
        /*0134*/ 	.word	0x000066d0


	//   ....[18]....
        /*0138*/ 	.word	0x000068f0


	//   ....[19]....
        /*013c*/ 	.word	0x00006a80


	//   ....[20]....
        /*0140*/ 	.word	0x00008e20


	//   ....[21]....
        /*0144*/ 	.word	0x00008f70


	//   ....[22]....
        /*0148*/ 	.word	0x00008fe0


	//   ....[23]....
        /*014c*/ 	.word	0x00009050


	//   ....[24]....
        /*0150*/ 	.word	0x000090c0


	//   ....[25]....
        /*0154*/ 	.word	0x00009130


	//----- nvinfo : EIATTR_REG_RECONFIG
	.align		4
.L_578:
        /*0158*/ 	.byte	0x01, 0x54
	.zero		2


	//----- nvinfo : EIATTR_SYSCALL_OFFSETS
	.align		4
        /*015c*/ 	.byte	0x04, 0x46
        /*015e*/ 	.short	(.L_580 - .L_579)


	//   ....[0]....
.L_579:
        /*0160*/ 	.word	0x00000dc0


	//   ....[1]....
        /*0164*/ 	.word	0x00000eb0


	//   ....[2]....
        /*0168*/ 	.word	0x00001010


	//   ....[3]....
        /*016c*/ 	.word	0x00001100


	//----- nvinfo : EIATTR_MBARRIER_INSTR_OFFSETS
	.align		4
.L_580:
        /*0170*/ 	.byte	0x04, 0x39
        /*0172*/ 	.short	(.L_582 - .L_581)


	//   ....[0]....
.L_581:
        /*0174*/ 	.word	0x00000290
        /*0178*/ 	.word	0x000000ff
        /*017c*/ 	.word	0x00030800
        /*0180*/ 	.short	0x0100
        /*0182*/ 	.byte	0x06
	.zero		1


	//   ....[1]....
        /*0184*/ 	.word	0x00000390
        /*0188*/ 	.word	0x000000ff
        /*018c*/ 	.word	0x00030810
        /*0190*/ 	.short	0x0100
        /*0192*/ 	.byte	0x08
	.zero		1


	//   ....[2]....
        /*0194*/ 	.word	0x000003a0
        /*0198*/ 	.word	0x000000ff
        /*019c*/ 	.word	0x00030820
        /*01a0*/ 	.short	0x0100
        /*01a2*/ 	.byte	0x08
	.zero		1


	//   ....[3]....
        /*01a4*/ 	.word	0x000003b0
        /*01a8*/ 	.word	0x000000ff
        /*01ac*/ 	.word	0x00030818
        /*01b0*/ 	.short	0x0100
        /*01b2*/ 	.byte	0x08
	.zero		1


	//   ....[4]....
        /*01b4*/ 	.word	0x000003c0
        /*01b8*/ 	.word	0x000000ff
        /*01bc*/ 	.word	0x00030828
        /*01c0*/ 	.short	0x0100
        /*01c2*/ 	.byte	0x08
	.zero		1


	//   ....[5]....
        /*01c4*/ 	.word	0x000004f0
        /*01c8*/ 	.word	0x000000ff
        /*01cc*/ 	.word	0x00030830
        /*01d0*/ 	.short	0x0100
        /*01d2*/ 	.byte	0x08
	.zero		1


	//   ....[6]....
        /*01d4*/ 	.word	0x00000500
        /*01d8*/ 	.word	0x000000ff
        /*01dc*/ 	.word	0x00030840
        /*01e0*/ 	.short	0x0100
        /*01e2*/ 	.byte	0x08
	.zero		1


	//   ....[7]....
        /*01e4*/ 	.word	0x00000510
        /*01e8*/ 	.word	0x000000ff
        /*01ec*/ 	.word	0x00030838
        /*01f0*/ 	.short	0x0100
        /*01f2*/ 	.byte	0x08
	.zero		1


	//   ....[8]....
        /*01f4*/ 	.word	0x00000520
        /*01f8*/ 	.word	0x000000ff
        /*01fc*/ 	.word	0x00030848
        /*0200*/ 	.short	0x0100
        /*0202*/ 	.byte	0x08
	.zero		1


	//   ....[9]....
        /*0204*/ 	.word	0x000011b0
        /*0208*/ 	.word	0x000000e7
        /*020c*/ 	.word	0x00030800
        /*0210*/ 	.short	0x010a
        /*0212*/ 	.byte	0x3f
	.zero		1


	//   ....[10]....
        /*0214*/ 	.word	0x000012e0
        /*0218*/ 	.word	0x000000e7
        /*021c*/ 	.word	0x00030800
        /*0220*/ 	.short	0x010a
        /*0222*/ 	.byte	0x3f
	.zero		1


	//   ....[11]....
        /*0224*/ 	.word	0x00001960
        /*0228*/ 	.word	0x00000000
        /*022c*/ 	.word	0x00030810
        /*0230*/ 	.short	0x010a
        /*0232*/ 	.byte	0x3f
	.zero		1


	//   ....[12]....
        /*0234*/ 	.word	0x000019a0
        /*0238*/ 	.word	0x00000000
        /*023c*/ 	.word	0x00030810
        /*0240*/ 	.short	0x010a
        /*0242*/ 	.byte	0x3f
	.zero		1


	//   ....[13]....
        /*0244*/ 	.word	0x00001ed0
        /*0248*/ 	.word	0x00000000
        /*024c*/ 	.word	0x00030830
        /*0250*/ 	.short	0x010a
        /*0252*/ 	.byte	0x3f
	.zero		1


	//   ....[14]....
        /*0254*/ 	.word	0x00001f50
        /*0258*/ 	.word	0x00000000
        /*025c*/ 	.word	0x00030830
        /*0260*/ 	.short	0x010a
        /*0262*/ 	.byte	0x3f
	.zero		1


	//   ....[15]....
        /*0264*/ 	.word	0x00003bb0
        /*0268*/ 	.word	0x00000005
        /*026c*/ 	.word	0x00000000
        /*0270*/ 	.short	0x0101
        /*0272*/ 	.byte	0x3f
	.zero		1


	//   ....[16]....
        /*0274*/ 	.word	0x00003ee0
        /*0278*/ 	.word	0x00000000
        /*027c*/ 	.word	0x00000000
        /*0280*/ 	.short	0x0101
        /*0282*/ 	.byte	0x3f
	.zero		1


	//   ....[17]....
        /*0284*/ 	.word	0x00007100
        /*0288*/ 	.word	0x00000010
        /*028c*/ 	.word	0x00030820
        /*0290*/ 	.short	0x010a
        /*0292*/ 	.byte	0x3f
	.zero		1


	//   ....[18]....
        /*0294*/ 	.word	0x00007840
        /*0298*/ 	.word	0x00000010
        /*029c*/ 	.word	0x00030840
        /*02a0*/ 	.short	0x010a
        /*02a2*/ 	.byte	0x3f
	.zero		1


	//   ....[19]....
        /*02a4*/ 	.word	0x00007ae0
        /*02a8*/ 	.word	0x00000010
        /*02ac*/ 	.word	0x00030828
        /*02b0*/ 	.short	0x010a
        /*02b2*/ 	.byte	0x3f
	.zero		1


	//   ....[20]....
        /*02b4*/ 	.word	0x00007d80
        /*02b8*/ 	.word	0x00000010
        /*02bc*/ 	.word	0x00030848
        /*02c0*/ 	.short	0x010a
        /*02c2*/ 	.byte	0x3f
	.zero		1


	//   ....[21]....
        /*02c4*/ 	.word	0x00007fd0
        /*02c8*/ 	.word	0x00000010
        /*02cc*/ 	.word	0x00030820
        /*02d0*/ 	.short	0x010a
        /*02d2*/ 	.byte	0x3f
	.zero		1


	//   ....[22]....
        /*02d4*/ 	.word	0x000082f0
        /*02d8*/ 	.word	0x00000010
        /*02dc*/ 	.word	0x00030840
        /*02e0*/ 	.short	0x010a
        /*02e2*/ 	.byte	0x3f
	.zero		1


	//   ....[23]....
        /*02e4*/ 	.word	0x00008560
        /*02e8*/ 	.word	0x00000010
        /*02ec*/ 	.word	0x00030828
        /*02f0*/ 	.short	0x010a
        /*02f2*/ 	.byte	0x3f
	.zero		1


	//   ....[24]....
        /*02f4*/ 	.word	0x00008850
        /*02f8*/ 	.word	0x00000003
        /*02fc*/ 	.word	0x00030840
        /*0300*/ 	.short	0x010a
        /*0302*/ 	.byte	0x3f
	.zero		1


	//   ....[25]....
        /*0304*/ 	.word	0x00008c90
        /*0308*/ 	.word	0x00000006
        /*030c*/ 	.word	0x00000000
        /*0310*/ 	.short	0x010a
        /*0312*/ 	.byte	0x3f
	.zero		1


	//   ....[26]....
        /*0314*/ 	.word	0x00008cf0
        /*0318*/ 	.word	0x00000003
        /*031c*/ 	.word	0x00000000
        /*0320*/ 	.short	0x010a
        /*0322*/ 	.byte	0x3f
	.zero		1


	//   ....[27]....
        /*0324*/ 	.word	0x00008d50
        /*0328*/ 	.word	0x00000000
        /*032c*/ 	.word	0x00000000
        /*0330*/ 	.short	0x010a
        /*0332*/ 	.byte	0x3f
	.zero		1


	//   ....[28]....
        /*0334*/ 	.word	0x00008d80
        /*0338*/ 	.word	0x00000003
        /*033c*/ 	.word	0x00000000
        /*0340*/ 	.short	0x010a
        /*0342*/ 	.byte	0x3f
	.zero		1


	//   ....[29]....
        /*0344*/ 	.word	0x00008e50
        /*0348*/ 	.word	0x000000e7
        /*034c*/ 	.word	0x00030800
        /*0350*/ 	.short	0x010a
        /*0352*/ 	.byte	0x3f
	.zero		1


	//   ....[30]....
        /*0354*/ 	.word	0x00008ea0
        /*0358*/ 	.word	0x00000000
        /*035c*/ 	.word	0x00030810
        /*0360*/ 	.short	0x010a
        /*0362*/ 	.byte	0x3f
	.zero		1


	//   ....[31]....
        /*0364*/ 	.word	0x00008ef0
        /*0368*/ 	.word	0x00000000
        /*036c*/ 	.word	0x00030830
        /*0370*/ 	.short	0x010a
        /*0372*/ 	.byte	0x3f
	.zero		1


	//   ....[32]....
        /*0374*/ 	.word	0x00009170
        /*0378*/ 	.word	0x00000010
        /*037c*/ 	.word	0x00030820
        /*0380*/ 	.short	0x010a
        /*0382*/ 	.byte	0x3f
	.zero		1


	//   ....[33]....
        /*0384*/ 	.word	0x000091c0
        /*0388*/ 	.word	0x00000010
        /*038c*/ 	.word	0x00030840
        /*0390*/ 	.short	0x010a
        /*0392*/ 	.byte	0x3f
	.zero		1


	//   ....[34]....
        /*0394*/ 	.word	0x00009210
        /*0398*/ 	.word	0x00000010
        /*039c*/ 	.word	0x00030828
        /*03a0*/ 	.short	0x010a
        /*03a2*/ 	.byte	0x3f
	.zero		1


	//   ....[35]....
        /*03a4*/ 	.word	0x00009260
        /*03a8*/ 	.word	0x00000010
        /*03ac*/ 	.word	0x00030848
        /*03b0*/ 	.short	0x010a
        /*03b2*/ 	.byte	0x3f
	.zero		1


	//   ....[36]....
        /*03b4*/ 	.word	0x000092c0
        /*03b8*/ 	.word	0x00000010
        /*03bc*/ 	.word	0x00030820
        /*03c0*/ 	.short	0x010a
        /*03c2*/ 	.byte	0x3f
	.zero		1


	//   ....[37]....
        /*03c4*/ 	.word	0x00009310
        /*03c8*/ 	.word	0x00000010
        /*03cc*/ 	.word	0x00030840
        /*03d0*/ 	.short	0x010a
        /*03d2*/ 	.byte	0x3f
	.zero		1


	//   ....[38]....
        /*03d4*/ 	.word	0x00009360
        /*03d8*/ 	.word	0x00000010
        /*03dc*/ 	.word	0x00030828
        /*03e0*/ 	.short	0x010a
        /*03e2*/ 	.byte	0x3f
	.zero		1


	//   ....[39]....
        /*03e4*/ 	.word	0x000093b0
        /*03e8*/ 	.word	0x00000003
        /*03ec*/ 	.word	0x00030840
        /*03f0*/ 	.short	0x010a
        /*03f2*/ 	.byte	0x3f
	.zero		1


	//   ....[40]....
        /*03f4*/ 	.word	0x00009480
        /*03f8*/ 	.word	0x00000006
        /*03fc*/ 	.word	0x00000000
        /*0400*/ 	.short	0x010a
        /*0402*/ 	.byte	0x3f
	.zero		1


	//   ....[41]....
        /*0404*/ 	.word	0x000094d0
        /*0408*/ 	.word	0x00000003
        /*040c*/ 	.word	0x00000000
        /*0410*/ 	.short	0x010a
        /*0412*/ 	.byte	0x3f
	.zero		1


	//   ....[42]....
        /*0414*/ 	.word	0x00009520
        /*0418*/ 	.word	0x00000000
        /*041c*/ 	.word	0x00000000
        /*0420*/ 	.short	0x010a
        /*0422*/ 	.byte	0x3f
	.zero		1


	//----- nvinfo : EIATTR_NUM_MBARRIERS
	.align		4
.L_582:
        /*0424*/ 	.byte	0x03, 0x38
        /*0426*/ 	.short	0x0009


	//----- nvinfo : EIATTR_EXIT_INSTR_OFFSETS
	.align		4
        /*0428*/ 	.byte	0x04, 0x1c
        /*042a*/ 	.short	(.L_584 - .L_583)


	//   ....[0]....
.L_583:
        /*042c*/ 	.word	0x00008dd0


	//----- nvinfo : EIATTR_MAX_THREADS
	.align		4
.L_584:
        /*0430*/ 	.byte	0x04, 0x05
        /*0432*/ 	.short	(.L_586 - .L_585)
.L_585:
        /*0434*/ 	.word	0x00000180
        /*0438*/ 	.word	0x00000001
        /*043c*/ 	.word	0x00000001


	//----- nvinfo : EIATTR_CRS_STACK_SIZE
	.align		4
.L_586:
        /*0440*/ 	.byte	0x04, 0x1e
        /*0442*/ 	.short	(.L_588 - .L_587)
.L_587:
        /*0444*/ 	.word	0x00000000


	//----- nvinfo : EIATTR_CBANK_PARAM_SIZE
	.align		4
.L_588:
        /*0448*/ 	.byte	0x03, 0x19
        /*044a*/ 	.short	0x06f0


	//----- nvinfo : EIATTR_PARAM_CBANK
	.align		4
        /*044c*/ 	.byte	0x04, 0x0a
        /*044e*/ 	.short	(.L_590 - .L_589)
	.align		4
.L_589:
        /*0450*/ 	.word	index@(.nv.constant0._ZN7cutlass13device_kernelIN5flash11enable_sm90INS1_16FlashAttnBwdSm90INS1_25CollectiveMainloopBwdSm90ILi2ELi2ELi2EN4cute5tupleIJNS5_1CILi1EEES8_S8_EEENS6_IJNS7_ILi64EEENS7_ILi128EEESB_EEENS_6half_tEfNS_4arch4Sm90ELb0ELb1ELb0ELb0ELb1ELb1ELb0ELb0ELi2ELi1ELi2ELi1ELb0EEENS1_24CollectiveEpilogueBwdGQAISC_fSF_Li256ELb0ELb1EEENS1_19SingleTileSchedulerILb0ELb0ELb0ELi128EEEEEEEEEvNT_6ParamsE)
        /*0454*/ 	.short	0x0210
        /*0456*/ 	.short	0x06f0


	//----- nvinfo : EIATTR_SW_WAR
	.align		4
.L_590:
        /*0458*/ 	.byte	0x04, 0x36
        /*045a*/ 	.short	(.L_592 - .L_591)
.L_591:
        /*045c*/ 	.word	0x00000008
.L_592:


//--------------------- .nv.info._ZN7cutlass13device_kernelIN5flash11enable_sm90INS1_16FlashAttnBwdSm90INS1_25CollectiveMainloopBwdSm90ILi2ELi2ELi2EN4cute5tupleIJNS5_1CILi1EEES8_S8_EEENS6_IJNS7_ILi64EEENS7_ILi128EEESB_EEENS_6half_tEfNS_4arch4Sm90ELb0ELb1ELb0ELb1ELb0ELb1ELb0ELb0ELi2ELi1ELi2ELi1ELb0EEENS1_21CollectiveEpilogueBwdISC_SD_SF_Li256ELb1ELb0ELi1EEENS1_19SingleTileSchedulerILb1ELb0ELb0ELi128EEEEEEEEEvNT_6ParamsE --------------------------
	.section	.nv.info._ZN7cutlass13device_kernelIN5flash11enable_sm90INS1_16FlashAttnBwdSm90INS1_25CollectiveMainloopBwdSm90ILi2ELi2ELi2EN4cute5tupleIJNS5_1CILi1EEES8_S8_EEENS6_IJNS7_ILi64EEENS7_ILi128EEESB_EEENS_6half_tEfNS_4arch4Sm90ELb0ELb1ELb0ELb1ELb0ELb1ELb0ELb0ELi2ELi1ELi2ELi1ELb0EEENS1_21CollectiveEpilogueBwdISC_SD_SF_Li256ELb1ELb0ELi1EEENS1_19SingleTileSchedulerILb1ELb0ELb0ELi128EEEEEEEEEvNT_6ParamsE,"",@"SHT_CUDA_INFO"
	.sectionflags	@""
	.align	4


	//----- nvinfo : EIATTR_CUDA_API_VERSION
	.align		4
        /*0000*/ 	.byte	0x04, 0x37
        /*0002*/ 	.short	(.L_594 - .L_593)
.L_593:
        /*0004*/ 	.word	0x00000082


	//----- nvinfo : EIATTR_KPARAM_INFO
	.align		4
.L_594:
        /*0008*/ 	.byte	0x04, 0x17
        /*000a*/ 	.short	(.L_596 - .L_595)
.L_595:
        /*000c*/ 	.word	0x00000000
        /*0010*/ 	.short	0x0000
        /*0012*/ 	.short	0x0070
        /*0014*/ 	.byte	0x00, 0xf0, 0x01, 0x1a


	//----- nvinfo : EIATTR_SPARSE_MMA_MASK
	.align		4
.L_596:
        /*0018*/ 	.byte	0x03, 0x50
        /*001a*/ 	.short	0x0000


	//----- nvinfo : EIATTR_MAXREG_COUNT
	.align		4
        /*001c*/ 	.byte	0x03, 0x1b
        /*001e*/ 	.short	0x00a8


	//----- nvinfo : EIATTR_NUM_BARRIERS
	.align		4
        /*0020*/ 	.byte	0x02, 0x4c
        /*0022*/ 	.byte	0x10
	.zero		1


	//----- nvinfo : EIATTR_EXTERNS
	.align		4
        /*0024*/ 	.byte	0x04, 0x0f
        /*0026*/ 	.short	(.L_598 - .L_597)


	//   ....[0]....
	.align		4
.L_597:
        /*0028*/ 	.word	index@(__assertfail)


	//----- nvinfo : EIATTR_ANNOTATIONS
	.align		4
.L_598:
        /*002c*/ 	.byte	0x04, 0x55
        /*002e*/ 	.short	(.L_600 - .L_599)


	//   ....[0]....
.L_599:
        /*0030*/ 	.word	0x00000001
        /*0034*/ 	.byte	0xc0, 0xa0, 0x00, 0x00, 0x01, 0x00, 0x00, 0x00, 0x60, 0xa2, 0x00, 0x00, 0x01, 0x00, 0x00, 0x00
        /*0044*/ 	.byte	0xe0, 0xad, 0x00, 0x00, 0x01, 0x00, 0x00, 0x00, 0x00, 0xae, 0x00, 0x00, 0x01, 0x00, 0x00, 0x00
        /*0054*/ 	.byte	0x70, 0xb1, 0x00, 0x00


	//----- nvinfo : EIATTR_MERCURY_ISA_VERSION
	.align		4
.L_600:
        /*0058*/ 	.byte	0x03, 0x5f
        /*005a*/ 	.short	0x0101


	//----- nvinfo : EIATTR_INT_WARP_WIDE_INSTR_OFFSETS
	.align		4
        /*005c*/ 	.byte	0x04, 0x31
        /*005e*/ 	.short	(.L_602 - .L_601)


	//   ....[0]....
.L_601:
        /*0060*/ 	.word	0x00000190


	//   ....[1]....
        /*0064*/ 	.word	0x000001c0


	//----- nvinfo : EIATTR_COOP_GROUP_MASK_REGIDS
	.align		4
.L_602:
        /*0068*/ 	.byte	0x04, 0x29
        /*006a*/ 	.short	(.L_604 - .L_603)


	//   ....[0]....
.L_603:
        /*006c*/ 	.word	0xffffffff


	//   ....[1]....
        /*0070*/ 	.word	0xffffffff


	//   ....[2]....
        /*0074*/ 	.word	0xffffffff


	//   ....[3]....
        /*0078*/ 	.word	0xffffffff


	//   ....[4]....
        /*007c*/ 	.word	0xffffffff


	//   ....[5]....
        /*0080*/ 	.word	0xffffffff


	//   ....[6]....
        /*0084*/ 	.word	0xffffffff


	//   ....[7]....
        /*0088*/ 	.word	0x0500000f


	//----- nvinfo : EIATTR_COOP_GROUP_INSTR_OFFSETS
	.align		4
.L_604:
        /*008c*/ 	.byte	0x04, 0x28
        /*008e*/ 	.short	(.L_606 - .L_605)


	//   ....[0]....
.L_605:
        /*0090*/ 	.word	0x00000070


	//   ....[1]....
        /*0094*/ 	.word	0x000001a0


	//   ....[2]....
        /*0098*/ 	.word	0x000001f0


	//   ....[3]....
        /*009c*/ 	.word	0x000003e0


	//   ....[4]....
        /*00a0*/ 	.word	0x00000620


	//   ....[5]....
        /*00a4*/ 	.word	0x00001640


	//   ....[6]....
        /*00a8*/ 	.word	0x00007e30


	//   ....[7]....
        /*00ac*/ 	.word	0x0000b9c0


	//----- nvinfo : EIATTR_REG_RECONFIG
	.align		4
.L_606:
        /*00b0*/ 	.byte	0x01, 0x54
	.zero		2


	//----- nvinfo : EIATTR_SYSCALL_OFFSETS
	.align		4
        /*00b4*/ 	.byte	0x04, 0x46
        /*00b6*/ 	.short	(.L_608 - .L_607)


	//   ....[0]....
.L_607:
        /*00b8*/ 	.word	0x00001280


	//   ....[1]....
        /*00bc*/ 	.word	0x00001370


	//   ....[2]....
        /*00c0*/ 	.word	0x000014d0


	//   ....[3]....
        /*00c4*/ 	.word	0x000015c0


	//----- nvinfo : EIATTR_MBARRIER_INSTR_OFFSETS
	.align		4
.L_608:
        /*00c8*/ 	.byte	0x04, 0x39
        /*00ca*/ 	.short	(.L_610 - .L_609)


	//   ....[0]....
.L_609:
        /*00cc*/ 	.word	0x00000290
        /*00d0*/ 	.word	0x000000ff
        /*00d4*/ 	.word	0x00030800
        /*00d8*/ 	.short	0x0100
        /*00da*/ 	.byte	0x06
	.zero		1


	//   ....[1]....
        /*00dc*/ 	.word	0x00000390
        /*00e0*/ 	.word	0x000000ff
        /*00e4*/ 	.word	0x00030810
        /*00e8*/ 	.short	0x0100
        /*00ea*/ 	.byte	0x08
	.zero		1


	//   ....[2]....
        /*00ec*/ 	.word	0x000003a0
        /*00f0*/ 	.word	0x000000ff
        /*00f4*/ 	.word	0x00030820
        /*00f8*/ 	.short	0x0100
        /*00fa*/ 	.byte	0x08
	.zero		1


	//   ....[3]....
        /*00fc*/ 	.word	0x000003b0
        /*0100*/ 	.word	0x000000ff
        /*0104*/ 	.word	0x00030818
        /*0108*/ 	.short	0x0100
        /*010a*/ 	.byte	0x08
	.zero		1


	//   ....[4]....
        /*010c*/ 	.word	0x000003c0
        /*0110*/ 	.word	0x000000ff
        /*0114*/ 	.word	0x00030828
        /*0118*/ 	.short	0x0100
        /*011a*/ 	.byte	0x08
	.zero		1


	//   ....[5]....
        /*011c*/ 	.word	0x000004f0
        /*0120*/ 	.word	0x000000ff
        /*0124*/ 	.word	0x00030830
        /*0128*/ 	.short	0x0100
        /*012a*/ 	.byte	0x08
	.zero		1


	//   ....[6]....
        /*012c*/ 	.word	0x00000500
        /*0130*/ 	.word	0x000000ff
        /*0134*/ 	.word	0x00030840
        /*0138*/ 	.short	0x0100
        /*013a*/ 	.byte	0x08
	.zero		1


	//   ....[7]....
        /*013c*/ 	.word	0x00000510
        /*0140*/ 	.word	0x000000ff
        /*0144*/ 	.word	0x00030838
        /*0148*/ 	.short	0x0100
        /*014a*/ 	.byte	0x08
	.zero		1


	//   ....[8]....
        /*014c*/ 	.word	0x00000520
        /*0150*/ 	.word	0x000000ff
        /*0154*/ 	.word	0x00030848
        /*0158*/ 	.short	0x0100
        /*015a*/ 	.byte	0x08
	.zero		1


	//   ....[9]....
        /*015c*/ 	.word	0x00001670
        /*0160*/ 	.word	0x000000e7
        /*0164*/ 	.word	0x00030800
        /*0168*/ 	.short	0x010a
        /*016a*/ 	.byte	0x3f
	.zero		1


	//   ....[10]....
        /*016c*/ 	.word	0x000017a0
        /*0170*/ 	.word	0x000000e7
        /*0174*/ 	.word	0x00030800
        /*0178*/ 	.short	0x010a
        /*017a*/ 	.byte	0x3f
	.zero		1


	//   ....[11]....
        /*017c*/ 	.word	0x00001e00
        /*0180*/ 	.word	0x00000000
        /*0184*/ 	.word	0x00030810
        /*0188*/ 	.short	0x010a
        /*018a*/ 	.byte	0x3f
	.zero		1


	//   ....[12]....
        /*018c*/ 	.word	0x00001e40
        /*0190*/ 	.word	0x00000000
        /*0194*/ 	.word	0x00030810
        /*0198*/ 	.short	0x010a
        /*019a*/ 	.byte	0x3f
	.zero		1


	//   ....[13]....
        /*019c*/ 	.word	0x00002370
        /*01a0*/ 	.word	0x00000000
        /*01a4*/ 	.word	0x00030830
        /*01a8*/ 	.short	0x010a
        /*01aa*/ 	.byte	0x3f
	.zero		1


	//   ....[14]....
        /*01ac*/ 	.word	0x000023f0
        /*01b0*/ 	.word	0x00000000
        /*01b4*/ 	.word	0x00030830
        /*01b8*/ 	.short	0x010a
        /*01ba*/ 	.byte	0x3f
	.zero		1


	//   ....[15]....
        /*01bc*/ 	.word	0x00004040
        /*01c0*/ 	.word	0x00000005
        /*01c4*/ 	.word	0x00000000
        /*01c8*/ 	.short	0x0101
        /*01ca*/ 	.byte	0x3f
	.zero		1


	//   ....[16]....
        /*01cc*/ 	.word	0x00004370
        /*01d0*/ 	.word	0x00000000
        /*01d4*/ 	.word	0x00000000
        /*01d8*/ 	.short	0x0101
        /*01da*/ 	.byte	0x3f
	.zero		1


	//   ....[17]....
        /*01dc*/ 	.word	0x00009bb0
        /*01e0*/ 	.word	0x0000000f
        /*01e4*/ 	.word	0x00030820
        /*01e8*/ 	.short	0x010a
        /*01ea*/ 	.byte	0x3f
	.zero		1


	//   ....[18]....
        /*01ec*/ 	.word	0x0000a2e0
        /*01f0*/ 	.word	0x0000000f
        /*01f4*/ 	.word	0x00030840
        /*01f8*/ 	.short	0x010a
        /*01fa*/ 	.byte	0x3f
	.zero		1


	//   ....[19]....
        /*01fc*/ 	.word	0x0000a5b0
        /*0200*/ 	.word	0x0000000f
        /*0204*/ 	.word	0x00030828
        /*0208*/ 	.short	0x010a
        /*020a*/ 	.byte	0x3f
	.zero		1


	//   ....[20]....
        /*020c*/ 	.word	0x0000a880
        /*0210*/ 	.word	0x0000000f
        /*0214*/ 	.word	0x00030848
        /*0218*/ 	.short	0x010a
        /*021a*/ 	.byte	0x3f
	.zero		1


	//   ....[21]....
        /*021c*/ 	.word	0x0000aaf0
        /*0220*/ 	.word	0x0000000f
        /*0224*/ 	.word	0x00030820
        /*0228*/ 	.short	0x010a
        /*022a*/ 	.byte	0x3f
	.zero		1


	//   ....[22]....
        /*022c*/ 	.word	0x0000ae30
        /*0230*/ 	.word	0x0000000f
        /*0234*/ 	.word	0x00030840
        /*0238*/ 	.short	0x010a
        /*023a*/ 	.byte	0x3f
	.zero		1


	//   ....[23]....
        /*023c*/ 	.word	0x0000b0d0
        /*0240*/ 	.word	0x0000000f
        /*0244*/ 	.word	0x00030828
        /*0248*/ 	.short	0x010a
        /*024a*/ 	.byte	0x3f
	.zero		1


	//   ....[24]....
        /*024c*/ 	.word	0x0000b3e0
        /*0250*/ 	.word	0x00000003
        /*0254*/ 	.word	0x00030840
        /*0258*/ 	.short	0x010a
        /*025a*/ 	.byte	0x3f
	.zero		1


	//   ....[25]....
        /*025c*/ 	.word	0x0000b840
        /*0260*/ 	.word	0x00000007
        /*0264*/ 	.word	0x00000000
        /*0268*/ 	.short	0x010a
        /*026a*/ 	.byte	0x3f
	.zero		1


	//   ....[26]....
        /*026c*/ 	.word	0x0000b890
        /*0270*/ 	.word	0x00000003
        /*0274*/ 	.word	0x00000000
        /*0278*/ 	.short	0x010a
        /*027a*/ 	.byte	0x3f
	.zero		1


	//   ....[27]....
        /*027c*/ 	.word	0x0000b8f0
        /*0280*/ 	.word	0x00000005
        /*0284*/ 	.word	0x00000000
        /*0288*/ 	.short	0x010a
        /*028a*/ 	.byte	0x3f
	.zero		1


	//   ....[28]....
        /*028c*/ 	.word	0x0000b920
        /*0290*/ 	.word	0x00000003
        /*0294*/ 	.word	0x00000000
        /*0298*/ 	.short	0x010a
        /*029a*/ 	.byte	0x3f
	.zero		1


	//   ....[29]....
        /*029c*/ 	.word	0x0000b9f0
        /*02a0*/ 	.word	0x000000e7
        /*02a4*/ 	.word	0x00030800
        /*02a8*/ 	.short	0x010a
        /*02aa*/ 	.byte	0x3f
	.zero		1


	//   ....[30]....
        /*02ac*/ 	.word	0x0000ba40
        /*02b0*/ 	.word	0x00000000
        /*02b4*/ 	.word	0x00030810
        /*02b8*/ 	.short	0x010a
        /*02ba*/ 	.byte	0x3f
	.zero		1


	//   ....[31]....
        /*02bc*/ 	.word	0x0000ba90
        /*02c0*/ 	.word	0x00000000
        /*02c4*/ 	.word	0x00030830
        /*02c8*/ 	.short	0x010a
        /*02ca*/ 	.byte	0x3f
	.zero		1


	//   ....[32]....
        /*02cc*/ 	.word	0x0000bae0
        /*02d0*/ 	.word	0x0000000f
        /*02d4*/ 	.word	0x00030820
        /*02d8*/ 	.short	0x010a
        /*02da*/ 	.byte	0x3f
	.zero		1


	//   ....[33]....
        /*02dc*/ 	.word	0x0000bb30
        /*02e0*/ 	.word	0x0000000f
        /*02e4*/ 	.word	0x00030840
        /*02e8*/ 	.short	0x010a
        /*02ea*/ 	.byte	0x3f
	.zero		1


	//   ....[34]....
        /*02ec*/ 	.word	0x0000bb80
        /*02f0*/ 	.word	0x0000000f
        /*02f4*/ 	.word	0x00030828
        /*02f8*/ 	.short	0x010a
        /*02fa*/ 	.byte	0x3f
	.zero		1


	//   ....[35]....
        /*02fc*/ 	.word	0x0000bbd0
        /*0300*/ 	.word	0x0000000f
        /*0304*/ 	.word	0x00030848
        /*0308*/ 	.short	0x010a
        /*030a*/ 	.byte	0x3f
	.zero		1


	//   ....[36]....
        /*030c*/ 	.word	0x0000bc30
        /*0310*/ 	.word	0x0000000f
        /*0314*/ 	.word	0x00030820
        /*0318*/ 	.short	0x010a
        /*031a*/ 	.byte	0x3f
	.zero		1


	//   ....[37]....
        /*031c*/ 	.word	0x0000bc80
        /*0320*/ 	.word	0x0000000f
        /*0324*/ 	.word	0x00030840
        /*0328*/ 	.short	0x010a
        /*032a*/ 	.byte	0x3f
	.zero		1


	//   ....[38]....
        /*032c*/ 	.word	0x0000bcd0
        /*0330*/ 	.word	0x0000000f
        /*0334*/ 	.word	0x00030828
        /*0338*/ 	.short	0x010a
        /*033a*/ 	.byte	0x3f
	.zero		1


	//   ....[39]....
        /*033c*/ 	.word	0x0000bd20
        /*0340*/ 	.word	0x00000003
        /*0344*/ 	.word	0x00030840
        /*0348*/ 	.short	0x010a
        /*034a*/ 	.byte	0x3f
	.zero		1


	//   ....[40]....
        /*034c*/ 	.word	0x0000bdf0
        /*0350*/ 	.word	0x00000007
        /*0354*/ 	.word	0x00000000
        /*0358*/ 	.short	0x010a
        /*035a*/ 	.byte	0x3f
	.zero		1


	//   ....[41]....
        /*035c*/ 	.word	0x0000be40
        /*0360*/ 	.word	0x00000003
        /*0364*/ 	.word	0x00000000
        /*0368*/ 	.short	0x010a
        /*036a*/ 	.byte	0x3f
	.zero		1


	//   ....[42]....
        /*036c*/ 	.word	0x0000be90
        /*0370*/ 	.word	0x00000005
        /*0374*/ 	.word	0x00000000
        /*0378*/ 	.short	0x010a
        /*037a*/ 	.byte	0x3f
	.zero		1


	//----- nvinfo : EIATTR_NUM_MBARRIERS
	.align		4
.L_610:
        /*037c*/ 	.byte	0x03, 0x38
        /*037e*/ 	.short	0x0009


	//----- nvinfo : EIATTR_EXIT_INSTR_OFFSETS
	.align		4
        /*0380*/ 	.byte	0x04, 0x1c
        /*0382*/ 	.short	(.L_612 - .L_611)


	//   ....[0]....
.L_611:
        /*0384*/ 	.word	0x0000b970


	//----- nvinfo : EIATTR_MAX_THREADS
	.align		4
.L_612:
        /*0388*/ 	.byte	0x04, 0x05
        /*038a*/ 	.short	(.L_614 - .L_613)
.L_613:
        /*038c*/ 	.word	0x00000180
        /*0390*/ 	.word	0x00000001
        /*0394*/ 	.word	0x00000001


	//----- nvinfo : EIATTR_CRS_STACK_SIZE
	.align		4
.L_614:
        /*0398*/ 	.byte	0x04, 0x1e
        /*039a*/ 	.short	(.L_616 - .L_615)
.L_615:
        /*039c*/ 	.word	0x00000000


	//----- nvinfo : EIATTR_CBANK_PARAM_SIZE
	.align		4
.L_616:
        /*03a0*/ 	.byte	0x03, 0x19
        /*03a2*/ 	.short	0x06f0


	//----- nvinfo : EIATTR_PARAM_CBANK
	.align		4
        /*03a4*/ 	.byte	0x04, 0x0a
        /*03a6*/ 	.short	(.L_618 - .L_617)
	.align		4
.L_617:
        /*03a8*/ 	.word	index@(.nv.constant0._ZN7cutlass13device_kernelIN5flash11enable_sm90INS1_16FlashAttnBwdSm90INS1_25CollectiveMainloopBwdSm90ILi2ELi2ELi2EN4cute5tupleIJNS5_1CILi1EEES8_S8_EEENS6_IJNS7_ILi64EEENS7_ILi128EEESB_EEENS_6half_tEfNS_4arch4Sm90ELb0ELb1ELb0ELb1ELb0ELb1ELb0ELb0ELi2ELi1ELi2ELi1ELb0EEENS1_21CollectiveEpilogueBwdISC_SD_SF_Li256ELb1ELb0ELi1EEENS1_19SingleTileSchedulerILb1ELb0ELb0ELi128EEEEEEEEEvNT_6ParamsE)
        /*03ac*/ 	.short	0x0210
        /*03ae*/ 	.short	0x06f0


	//----- nvinfo : EIATTR_SW_WAR
	.align		4
.L_618:
        /*03b0*/ 	.byte	0x04, 0x36
        /*03b2*/ 	.short	(.L_620 - .L_619)
.L_619:
        /*03b4*/ 	.word	0x00000008
.L_620:


//--------------------- .nv.info._ZN7cutlass13device_kernelIN5flash11enable_sm90INS1_16FlashAttnBwdSm90INS1_25CollectiveMainloopBwdSm90ILi2ELi2ELi2EN4cute5tupleIJNS5_1CILi1EEES8_S8_EEENS6_IJNS7_ILi64EEENS7_ILi128EEESB_EEENS_6half_tEfNS_4arch4Sm90ELb0ELb1ELb0ELb1ELb1ELb1ELb0ELb0ELi2ELi1ELi2ELi1ELb0EEENS1_21CollectiveEpilogueBwdISC_SD_SF_Li256ELb1ELb0ELi1EEENS1_19SingleTileSchedulerILb1ELb0ELb0ELi128EEEEEEEEEvNT_6ParamsE --------------------------
	.section	.nv.info._ZN7cutlass13device_kernelIN5flash11enable_sm90INS1_16FlashAttnBwdSm90INS1_25CollectiveMainloopBwdSm90ILi2ELi2ELi2EN4cute5tupleIJNS5_1CILi1EEES8_S8_EEENS6_IJNS7_ILi64EEENS7_ILi128EEESB_EEENS_6half_tEfNS_4arch4Sm90ELb0ELb1ELb0ELb1ELb1ELb1ELb0ELb0ELi2ELi1ELi2ELi1ELb0EEENS1_21CollectiveEpilogueBwdISC_SD_SF_Li256ELb1ELb0ELi1EEENS1_19SingleTileSchedulerILb1ELb0ELb0ELi128EEEEEEEEEvNT_6ParamsE,"",@"SHT_CUDA_INFO"
	.sectionflags	@""
	.align	4


	//----- nvinfo : EIATTR_CUDA_API_VERSION
	.align		4
        /*0000*/ 	.byte	0x04, 0x37
        /*0002*/ 	.short	(.L_622 - .L_621)
.L_621:
        /*0004*/ 	.word	0x00000082


	//----- nvinfo : EIATTR_KPARAM_INFO
	.align		4
.L_622:
        /*0008*/ 	.byte	0x04, 0x17
        /*000a*/ 	.short	(.L_624 - .L_623)
.L_623:
        /*000c*/ 	.word	0x00000000
        /*0010*/ 	.short	0x0000
        /*0012*/ 	.short	0x0070
        /*0014*/ 	.byte	0x00, 0xf0, 0x01, 0x1a


	//----- nvinfo : EIATTR_SPARSE_MMA_MASK
	.align		4
.L_624:
        /*0018*/ 	.byte	0x03, 0x50
        /*001a*/ 	.short	0x0000


	//----- nvinfo : EIATTR_MAXREG_COUNT
	.align		4
        /*001c*/ 	.byte	0x03, 0x1b
        /*001e*/ 	.short	0x00a8


	//----- nvinfo : EIATTR_NUM_BARRIERS
	.align		4
        /*0020*/ 	.byte	0x02, 0x4c
        /*0022*/ 	.byte	0x10
	.zero		1


	//----- nvinfo : EIATTR_EXTERNS
	.align		4
        /*0024*/ 	.byte	0x04, 0x0f
        /*0026*/ 	.short	(.L_626 - .L_625)


	//   ....[0]....
	.align		4
.L_625:
        /*0028*/ 	.word	index@(__assertfail)


	//----- nvinfo : EIATTR_ANNOTATIONS
	.align		4
.L_626:
        /*002c*/ 	.byte	0x04, 0x55
        /*002e*/ 	.short	(.L_628 - .L_627)


	//   ....[0]....
.L_627:
        /*0030*/ 	.word	0x00000001
        /*0034*/ 	.byte	0xd0, 0xaf, 0x00, 0x00, 0x01, 0x00, 0x00, 0x00, 0x70, 0xb1, 0x00, 0x00, 0x01, 0x00, 0x00, 0x00
        /*0044*/ 	.byte	0xf0, 0xbc, 0x00, 0x00, 0x01, 0x00, 0x00, 0x00, 0x10, 0xbd, 0x00, 0x00, 0x01, 0x00, 0x00, 0x00
        /*0054*/ 	.byte	0x80, 0xc0, 0x00, 0x00


	//----- nvinfo : EIATTR_MERCURY_ISA_VERSION
	.align		4
.L_628:
        /*0058*/ 	.byte	0x03, 0x5f
        /*005a*/ 	.short	0x0101


	//----- nvinfo : EIATTR_INT_WARP_WIDE_INSTR_OFFSETS
	.align		4
        /*005c*/ 	.byte	0x04, 0x31
        /*005e*/ 	.short	(.L_630 - .L_629)


	//   ....[0]....
.L_629:
        /*0060*/ 	.word	0x00000190


	//   ....[1]....
        /*0064*/ 	.word	0x000001c0


	//   ....[2]....
        /*0068*/ 	.word	0x00008d10


	//   ....[3]....
        /*006c*/ 	.word	0x00009360


	//   ....[4]....
        /*0070*/ 	.word	0x00009810


	//   ....[5]....
        /*0074*/ 	.word	0x00009ad0


	//   ....[6]....
        /*0078*/ 	.word	0x00009d30


	//   ....[7]....
        /*007c*/ 	.word	0x00009ec0


	//----- nvinfo : EIATTR_COOP_GROUP_MASK_REGIDS
	.align		4
.L_630:
        /*0080*/ 	.byte	0x04, 0x29
        /*0082*/ 	.short	(.L_632 - .L_631)


	//   ....[0]....
.L_631:
        /*0084*/ 	.word	0xffffffff


	//   ....[1]....
        /*0088*/ 	.word	0xffffffff


	//   ....[2]....
        /*008c*/ 	.word	0xffffffff


	//   ....[3]....
        /*0090*/ 	.word	0xffffffff


	//   ....[4]....
        /*0094*/ 	.word	0xffffffff


	//   ....[5]....
        /*0098*/ 	.word	0xffffffff


	//   ....[6]....
        /*009c*/ 	.word	0xffffffff


	//   ....[7]....
        /*00a0*/ 	.word	0xffffffff


	//   ....[8]....
        /*00a4*/ 	.word	0xffffffff


	//   ....[9]....
        /*00a8*/ 	.word	0xffffffff


	//   ....[10]....
        /*00ac*/ 	.word	0xffffffff


	//   ....[11]....
        /*00b0*/ 	.word	0xffffffff


	//   ....[12]....
        /*00b4*/ 	.word	0xffffffff


	//   ....[13]....
        /*00b8*/ 	.word	0xffffffff


	//   ....[14]....
        /*00bc*/ 	.word	0xffffffff


	//   ....[15]....
        /*00c0*/ 	.word	0xffffffff


	//   ....[16]....
        /*00c4*/ 	.word	0x0500000f


	//   ....[17]....
        /*00c8*/ 	.word	0x0500000f


	//   ....[18]....
        /*00cc*/ 	.word	0x0500000f


	//   ....[19]....
        /*00d0*/ 	.word	0x0500000f


	//----- nvinfo : EIATTR_COOP_GROUP_INSTR_OFFSETS
	.align		4
.L_632:
        /*00d4*/ 	.byte	0x04, 0x28
        /*00d6*/ 	.short	(.L_634 - .L_633)


	//   ....[0]....
.L_633:
        /*00d8*/ 	.word	0x00000070


	//   ....[1]....
        /*00dc*/ 	.word	0x000001a0


	//   ....[2]....
        /*00e0*/ 	.word	0x000001f0


	//   ....[3]....
        /*00e4*/ 	.word	0x000003e0


	//   ....[4]....
        /*00e8*/ 	.word	0x00000620


	//   ....[5]....
        /*00ec*/ 	.word	0x00001640


	//   ....[6]....
        /*00f0*/ 	.word	0x00007e30


	//   ....[7]....
        /*00f4*/ 	.word	0x00008910


	//   ....[8]....
        /*00f8*/ 	.word	0x00008c40


	//   ....[9]....
        /*00fc*/ 	.word	0x00008fc0


	//   ....[10]....
        /*0100*/ 	.word	0x00009290


	//   ....[11]....
        /*0104*/ 	.word	0x000094d0


	//   ....[12]....
        /*0108*/ 	.word	0x00009740


	//   ....[13]....
        /*010c*/ 	.word	0x00009a10


	//   ....[14]....
        /*0110*/ 	.word	0x00009c30


	//   ....[15]....
        /*0114*/ 	.word	0x00009dc0


	//   ....[16]....
        /*0118*/ 	.word	0x0000c8d0


	//   ....[17]....
        /*011c*/ 	.word	0x0000ca20


	//   ....[18]....
        /*0120*/ 	.word	0x0000ca90


	//   ....[19]....
        /*0124*/ 	.word	0x0000cb00


	//----- nvinfo : EIATTR_REG_RECONFIG
	.align		4
.L_634:
        /*0128*/ 	.byte	0x01, 0x54
	.zero		2


	//----- nvinfo : EIATTR_SYSCALL_OFFSETS
	.align		4
        /*012c*/ 	.byte	0x04, 0x46
        /*012e*/ 	.short	(.L_636 - .L_635)


	//   ....[0]....
.L_635:
        /*0130*/ 	.word	0x00001280


	//   ....[1]....
        /*0134*/ 	.word	0x00001370


	//   ....[2]....
        /*0138*/ 	.word	0x000014d0


	//   ....[3]....
        /*013c*/ 	.word	0x000015c0


	//----- nvinfo : EIATTR_MBARRIER_INSTR_OFFSETS
	.align		4
.L_636:
        /*0140*/ 	.byte	0x04, 0x39
        /*0142*/ 	.short	(.L_638 - .L_637)


	//   ....[0]....
.L_637:
        /*0144*/ 	.word	0x00000290
        /*0148*/ 	.word	0x000000ff
        /*014c*/ 	.word	0x00030800
        /*0150*/ 	.short	0x0100
        /*0152*/ 	.byte	0x06
	.zero		1


	//   ....[1]....
        /*0154*/ 	.word	0x00000390
        /*0158*/ 	.word	0x000000ff
        /*015c*/ 	.word	0x00030810
        /*0160*/ 	.short	0x0100
        /*0162*/ 	.byte	0x08
	.zero		1


	//   ....[2]....
        /*0164*/ 	.word	0x000003a0
        /*0168*/ 	.word	0x000000ff
        /*016c*/ 	.word	0x00030820
        /*0170*/ 	.short	0x0100
        /*0172*/ 	.byte	0x08
	.zero		1


	//   ....[3]....
        /*0174*/ 	.word	0x000003b0
        /*0178*/ 	.word	0x000000ff
        /*017c*/ 	.word	0x00030818
        /*0180*/ 	.short	0x0100
        /*0182*/ 	.byte	0x08
	.zero		1


	//   ....[4]....
        /*0184*/ 	.word	0x000003c0
        /*0188*/ 	.word	0x000000ff
        /*018c*/ 	.word	0x00030828
        /*0190*/ 	.short	0x0100
        /*0192*/ 	.byte	0x08
	.zero		1


	//   ....[5]....
        /*0194*/ 	.word	0x000004f0
        /*0198*/ 	.word	0x000000ff
        /*019c*/ 	.word	0x00030830
        /*01a0*/ 	.short	0x0100
        /*01a2*/ 	.byte	0x08
	.zero		1


	//   ....[6]....
        /*01a4*/ 	.word	0x00000500
        /*01a8*/ 	.word	0x000000ff
        /*01ac*/ 	.word	0x00030840
        /*01b0*/ 	.short	0x0100
        /*01b2*/ 	.byte	0x08
	.zero		1


	//   ....[7]....
        /*01b4*/ 	.word	0x00000510
        /*01b8*/ 	.word	0x000000ff
        /*01bc*/ 	.word	0x00030838
        /*01c0*/ 	.short	0x0100
        /*01c2*/ 	.byte	0x08
	.zero		1


	//   ....[8]....
        /*01c4*/ 	.word	0x00000520
        /*01c8*/ 	.word	0x000000ff
        /*01cc*/ 	.word	0x00030848
        /*01d0*/ 	.short	0x0100
        /*01d2*/ 	.byte	0x08
	.zero		1


	//   ....[9]....
        /*01d4*/ 	.word	0x00001670
        /*01d8*/ 	.word	0x000000e7
        /*01dc*/ 	.word	0x00030800
        /*01e0*/ 	.short	0x010a
        /*01e2*/ 	.byte	0x3f
	.zero		1


	//   ....[10]....
        /*01e4*/ 	.word	0x000017a0
        /*01e8*/ 	.word	0x000000e7
        /*01ec*/ 	.word	0x00030800
        /*01f0*/ 	.short	0x010a
        /*01f2*/ 	.byte	0x3f
	.zero		1


	//   ....[11]....
        /*01f4*/ 	.word	0x00001e00
        /*01f8*/ 	.word	0x00000000
        /*01fc*/ 	.word	0x00030810
        /*0200*/ 	.short	0x010a
        /*0202*/ 	.byte	0x3f
	.zero		1


	//   ....[12]....
        /*0204*/ 	.word	0x00001e40
        /*0208*/ 	.word	0x00000000
        /*020c*/ 	.word	0x00030810
        /*0210*/ 	.short	0x010a
        /*0212*/ 	.byte	0x3f
	.zero		1


	//   ....[13]....
        /*0214*/ 	.word	0x00002370
        /*0218*/ 	.word	0x00000000
        /*021c*/ 	.word	0x00030830
        /*0220*/ 	.short	0x010a
        /*0222*/ 	.byte	0x3f
	.zero		1


	//   ....[14]....
        /*0224*/ 	.word	0x000023f0
        /*0228*/ 	.word	0x00000000
        /*022c*/ 	.word	0x00030830
        /*0230*/ 	.short	0x010a
        /*0232*/ 	.byte	0x3f
	.zero		1


	//   ....[15]....
        /*0234*/ 	.word	0x00004040
        /*0238*/ 	.word	0x00000005
        /*023c*/ 	.word	0x00000000
        /*0240*/ 	.short	0x0101
        /*0242*/ 	.byte	0x3f
	.zero		1


	//   ....[16]....
        /*0244*/ 	.word	0x00004370
        /*0248*/ 	.word	0x00000000
        /*024c*/ 	.word	0x00000000
        /*0250*/ 	.short	0x0101
        /*0252*/ 	.byte	0x3f
	.zero		1


	//   ....[17]....
        /*0254*/ 	.word	0x0000aac0
        /*0258*/ 	.word	0x0000000f
        /*025c*/ 	.word	0x00030820
        /*0260*/ 	.short	0x010a
        /*0262*/ 	.byte	0x3f
	.zero		1


	//   ....[18]....
        /*0264*/ 	.word	0x0000b1f0
        /*0268*/ 	.word	0x0000000f
        /*026c*/ 	.word	0x00030840
        /*0270*/ 	.short	0x010a
        /*0272*/ 	.byte	0x3f
	.zero		1


	//   ....[19]....
        /*0274*/ 	.word	0x0000b4c0
        /*0278*/ 	.word	0x0000000f
        /*027c*/ 	.word	0x00030828
        /*0280*/ 	.short	0x010a
        /*0282*/ 	.byte	0x3f
	.zero		1


	//   ....[20]....
        /*0284*/ 	.word	0x0000b790
        /*0288*/ 	.word	0x0000000f
        /*028c*/ 	.word	0x00030848
        /*0290*/ 	.short	0x010a
        /*0292*/ 	.byte	0x3f
	.zero		1


	//   ....[21]....
        /*0294*/ 	.word	0x0000ba00
        /*0298*/ 	.word	0x0000000f
        /*029c*/ 	.word	0x00030820
        /*02a0*/ 	.short	0x010a
        /*02a2*/ 	.byte	0x3f
	.zero		1


	//   ....[22]....
        /*02a4*/ 	.word	0x0000bd40
        /*02a8*/ 	.word	0x0000000f
        /*02ac*/ 	.word	0x00030840
        /*02b0*/ 	.short	0x010a
        /*02b2*/ 	.byte	0x3f
	.zero		1


	//   ....[23]....
        /*02b4*/ 	.word	0x0000bfe0
        /*02b8*/ 	.word	0x0000000f
        /*02bc*/ 	.word	0x00030828
        /*02c0*/ 	.short	0x010a
        /*02c2*/ 	.byte	0x3f
	.zero		1


	//   ....[24]....
        /*02c4*/ 	.word	0x0000c2f0
        /*02c8*/ 	.word	0x00000003
        /*02cc*/ 	.word	0x00030840
        /*02d0*/ 	.short	0x010a
        /*02d2*/ 	.byte	0x3f
	.zero		1


	//   ....[25]....
        /*02d4*/ 	.word	0x0000c750
        /*02d8*/ 	.word	0x00000007
        /*02dc*/ 	.word	0x00000000
        /*02e0*/ 	.short	0x010a
        /*02e2*/ 	.byte	0x3f
	.zero		1


	//   ....[26]....
        /*02e4*/ 	.word	0x0000c7a0
        /*02e8*/ 	.word	0x00000003
        /*02ec*/ 	.word	0x00000000
        /*02f0*/ 	.short	0x010a
        /*02f2*/ 	.byte	0x3f
	.zero		1


	//   ....[27]....
        /*02f4*/ 	.word	0x0000c800
        /*02f8*/ 	.word	0x00000005
        /*02fc*/ 	.word	0x00000000
        /*0300*/ 	.short	0x010a
        /*0302*/ 	.byte	0x3f
	.zero		1


	//   ....[28]....
        /*0304*/ 	.word	0x0000c830
        /*0308*/ 	.word	0x00000003
        /*030c*/ 	.word	0x00000000
        /*0310*/ 	.short	0x010a
        /*0312*/ 	.byte	0x3f
	.zero		1


	//   ....[29]....
        /*0314*/ 	.word	0x0000c900
        /*0318*/ 	.word	0x000000e7
        /*031c*/ 	.word	0x00030800
        /*0320*/ 	.short	0x010a
        /*0322*/ 	.byte	0x3f
	.zero		1


	//   ....[30]....
        /*0324*/ 	.word	0x0000c950
        /*0328*/ 	.word	0x00000000
        /*032c*/ 	.word	0x00030810
        /*0330*/ 	.short	0x010a
        /*0332*/ 	.byte	0x3f
	.zero		1


	//   ....[31]....
        /*0334*/ 	.word	0x0000c9a0
        /*0338*/ 	.word	0x00000000
        /*033c*/ 	.word	0x00030830
        /*0340*/ 	.short	0x010a
        /*0342*/ 	.byte	0x3f
	.zero		1


	//   ....[32]....
        /*0344*/ 	.word	0x0000cb40
        /*0348*/ 	.word	0x0000000f
        /*034c*/ 	.word	0x00030820
        /*0350*/ 	.short	0x010a
        /*0352*/ 	.byte	0x3f
	.zero		1


	//   ....[33]....
        /*0354*/ 	.word	0x0000cb90
        /*0358*/ 	.word	0x0000000f
        /*035c*/ 	.word	0x00030840
        /*0360*/ 	.short	0x010a
        /*0362*/ 	.byte	0x3f
	.zero		1


	//   ....[34]....
        /*0364*/ 	.word	0x0000cbe0
        /*0368*/ 	.word	0x0000000f
        /*036c*/ 	.word	0x00030828
        /*0370*/ 	.short	0x010a
        /*0372*/ 	.byte	0x3f
	.zero		1


	//   ....[35]....
        /*0374*/ 	.word	0x0000cc30
        /*0378*/ 	.word	0x0000000f
        /*037c*/ 	.word	0x00030848
        /*0380*/ 	.short	0x010a
        /*0382*/ 	.byte	0x3f
	.zero		1


	//   ....[36]....
        /*0384*/ 	.word	0x0000cc90
        /*0388*/ 	.word	0x0000000f
        /*038c*/ 	.word	0x00030820
        /*0390*/ 	.short	0x010a
        /*0392*/ 	.byte	0x3f
	.zero		1


	//   ....[37]....
        /*0394*/ 	.word	0x0000cce0
        /*0398*/ 	.word	0x0000000f
        /*039c*/ 	.word	0x00030840
        /*03a0*/ 	.short	0x010a
        /*03a2*/ 	.byte	0x3f
	.zero		1


	//   ....[38]....
        /*03a4*/ 	.word	0x0000cd30
        /*03a8*/ 	.word	0x0000000f
        /*03ac*/ 	.word	0x00030828
        /*03b0*/ 	.short	0x010a
        /*03b2*/ 	.byte	0x3f
	.zero		1


	//   ....[39]....
        /*03b4*/ 	.word	0x0000cd80
        /*03b8*/ 	.word	0x00000003
        /*03bc*/ 	.word	0x00030840
        /*03c0*/ 	.short	0x010a
        /*03c2*/ 	.byte	0x3f
	.zero		1


	//   ....[40]....
        /*03c4*/ 	.word	0x0000ce50
        /*03c8*/ 	.word	0x00000007
        /*03cc*/ 	.word	0x00000000
        /*03d0*/ 	.short	0x010a
        /*03d2*/ 	.byte	0x3f
	.zero		1


	//   ....[41]....
        /*03d4*/ 	.word	0x0000cea0
        /*03d8*/ 	.word	0x00000003
        /*03dc*/ 	.word	0x00000000
        /*03e0*/ 	.short	0x010a
        /*03e2*/ 	.byte	0x3f
	.zero		1


	//   ....[42]....
        /*03e4*/ 	.word	0x0000cef0
        /*03e8*/ 	.word	0x00000005
        /*03ec*/ 	.word	0x00000000
        /*03f0*/ 	.short	0x010a
        /*03f2*/ 	.byte	0x3f
	.zero		1


	//----- nvinfo : EIATTR_NUM_MBARRIERS
	.align		4
.L_638:
        /*03f4*/ 	.byte	0x03, 0x38
        /*03f6*/ 	.short	0x0009


	//----- nvinfo : EIATTR_EXIT_INSTR_OFFSETS
	.align		4
        /*03f8*/ 	.byte	0x04, 0x1c
        /*03fa*/ 	.short	(.L_640 - .L_639)


	//   ....[0]....
.L_639:
        /*03fc*/ 	.word	0x0000c880


	//----- nvinfo : EIATTR_MAX_THREADS
	.align		4
.L_640:
        /*0400*/ 	.byte	0x04, 0x05
        /*0402*/ 	.short	(.L_642 - .L_641)
.L_641:
        /*0404*/ 	.word	0x00000180
        /*0408*/ 	.word	0x00000001
        /*040c*/ 	.word	0x00000001


	//----- nvinfo : EIATTR_CRS_STACK_SIZE
	.align		4
.L_642:
        /*0410*/ 	.byte	0x04, 0x1e
        /*0412*/ 	.short	(.L_644 - .L_643)
.L_643:
        /*0414*/ 	.word	0x00000000


	//----- nvinfo : EIATTR_CBANK_PARAM_SIZE
	.align		4
.L_644:
        /*0418*/ 	.byte	0x03, 0x19
        /*041a*/ 	.short	0x06f0


	//----- nvinfo : EIATTR_PARAM_CBANK
	.align		4
        /*041c*/ 	.byte	0x04, 0x0a
        /*041e*/ 	.short	(.L_646 - .L_645)
	.align		4
.L_645:
        /*0420*/ 	.word	index@(.nv.constant0._ZN7cutlass13device_kernelIN5flash11enable_sm90INS1_16FlashAttnBwdSm90INS1_25CollectiveMainloopBwdSm90ILi2ELi2ELi2EN4cute5tupleIJNS5_1CILi1EEES8_S8_EEENS6_IJNS7_ILi64EEENS7_ILi128EEESB_EEENS_6half_tEfNS_4arch4Sm90ELb0ELb1ELb0ELb1ELb1ELb1ELb0ELb0ELi2ELi1ELi2ELi1ELb0EEENS1_21CollectiveEpilogueBwdISC_SD_SF_Li256ELb1ELb0ELi1EEENS1_19SingleTileSchedulerILb1ELb0ELb0ELi128EEEEEEEEEvNT_6ParamsE)
        /*0424*/ 	.short	0x0210
        /*0426*/ 	.short	0x06f0


	//----- nvinfo : EIATTR_SW_WAR
	.align		4
.L_646:
        /*0428*/ 	.byte	0x04, 0x36
        /*042a*/ 	.short	(.L_648 - .L_647)
.L_647:
        /*042c*/ 	.word	0x00000008
.L_648:


//--------------------- .nv.info._ZN7cutlass13device_kernelIN5flash11enable_sm90INS1_16FlashAttnBwdSm90INS1_25CollectiveMainloopBwdSm90ILi2ELi2ELi2EN4cute5tupleIJNS5_1CILi1EEES8_S8_EEENS6_IJNS7_ILi64EEENS7_ILi128EEESB_EEENS_6half_tEfNS_4arch4Sm90ELb0ELb1ELb0ELb1ELb0ELb1ELb0ELb0ELi2ELi1ELi2ELi1ELb0EEENS1_24CollectiveEpilogueBwdGQAISC_fSF_Li256ELb1ELb0EEENS1_19SingleTileSchedulerILb1ELb0ELb0ELi128EEEEEEEEEvNT_6ParamsE --------------------------
	.section	.nv.info._ZN7cutlass13device_kernelIN5flash11enable_sm90INS1_16FlashAttnBwdSm90INS1_25CollectiveMainloopBwdSm90ILi2ELi2ELi2EN4cute5tupleIJNS5_1CILi1EEES8_S8_EEENS6_IJNS7_ILi64EEENS7_ILi128EEESB_EEENS_6half_tEfNS_4arch4Sm90ELb0ELb1ELb0ELb1ELb0ELb1ELb0ELb0ELi2ELi1ELi2ELi1ELb0EEENS1_24CollectiveEpilogueBwdGQAISC_fSF_Li256ELb1ELb0EEENS1_19SingleTileSchedulerILb1ELb0ELb0ELi128EEEEEEEEEvNT_6ParamsE,"",@"SHT_CUDA_INFO"
	.sectionflags	@""
	.align	4


	//----- nvinfo : EIATTR_CUDA_API_VERSION
	.align		4
        /*0000*/ 	.byte	0x04, 0x37
        /*0002*/ 	.short	(.L_650 - .L_649)
.L_649:
        /*0004*/ 	.word	0x00000082


	//----- nvinfo : EIATTR_KPARAM_INFO
	.align		4
.L_650:
        /*0008*/ 	.byte	0x04, 0x17
        /*000a*/ 	.short	(.L_652 - .L_651)
.L_651:
        /*000c*/ 	.word	0x00000000
        /*0010*/ 	.short	0x0000
        /*0012*/ 	.short	0x0070
        /*0014*/ 	.byte	0x00, 0xf0, 0x01, 0x1a


	//----- nvinfo : EIATTR_SPARSE_MMA_MASK
	.align		4
.L_652:
        /*0018*/ 	.byte	0x03, 0x50
        /*001a*/ 	.short	0x0000


	//----- nvinfo : EIATTR_MAXREG_COUNT
	.align		4
        /*001c*/ 	.byte	0x03, 0x1b
        /*001e*/ 	.short	0x00a8


	//----- nvinfo : EIATTR_NUM_BARRIERS
	.align		4
        /*0020*/ 	.byte	0x02, 0x4c
        /*0022*/ 	.byte	0x10
	.zero		1


	//----- nvinfo : EIATTR_EXTERNS
	.align		4
        /*0024*/ 	.byte	0x04, 0x0f
        /*0026*/ 	.short	(.L_654 - .L_653)


	//   ....[0]....
	.align		4
.L_653:
        /*0028*/ 	.word	index@(__assertfail)


	//----- nvinfo : EIATTR_ANNOTATIONS
	.align		4
.L_654:
        /*002c*/ 	.byte	0x04, 0x55
        /*002e*/ 	.short	(.L_656 - .L_655)


	//   ....[0]....
.L_655:
        /*0030*/ 	.word	0x00000001
        /*0034*/ 	.byte	0x00, 0x74, 0x00, 0x00, 0x01, 0x00, 0x00, 0x00, 0xa0, 0x75, 0x00, 0x00, 0x01, 0x00, 0x00, 0x00
        /*0044*/ 	.byte	0x20, 0x81, 0x00, 0x00, 0x01, 0x00, 0x00, 0x00, 0x40, 0x81, 0x00, 0x00, 0x01, 0x00, 0x00, 0x00
        /*0054*/ 	.byte	0xb0, 0x84, 0x00, 0x00


	//----- nvinfo : EIATTR_MERCURY_ISA_VERSION
	.align		4
.L_656:
        /*0058*/ 	.byte	0x03, 0x5f
        /*005a*/ 	.short	0x0101


	//----- nvinfo : EIATTR_INT_WARP_WIDE_INSTR_OFFSETS
	.align		4
        /*005c*/ 	.byte	0x04, 0x31
        /*005e*/ 	.short	(.L_658 - .L_657)


	//   ....[0]....
.L_657:
        /*0060*/ 	.word	0x00000190


	//   ....[1]....
        /*0064*/ 	.word	0x000001c0


	//----- nvinfo : EIATTR_COOP_GROUP_MASK_REGIDS
	.align		4
.L_658:
        /*0068*/ 	.byte	0x04, 0x29
        /*006a*/ 	.short	(.L_660 - .L_659)


	//   ....[0]....
.L_659:
        /*006c*/ 	.word	0xffffffff


	//   ....[1]....
        /*0070*/ 	.word	0xffffffff


	//   ....[2]....
        /*0074*/ 	.word	0xffffffff


	//   ....[3]....
        /*0078*/ 	.word	0xffffffff


	//   ....[4]....
        /*007c*/ 	.word	0xffffffff


	//   ....[5]....
        /*0080*/ 	.word	0xffffffff


	//   ....[6]....
        /*0084*/ 	.word	0xffffffff


	//   ....[7]....
        /*0088*/ 	.word	0x0500000f


	//----- nvinfo : EIATTR_COOP_GROUP_INSTR_OFFSETS
	.align		4
.L_660:
        /*008c*/ 	.byte	0x04, 0x28
        /*008e*/ 	.short	(.L_662 - .L_661)


	//   ....[0]....
.L_661:
        /*0090*/ 	.word	0x00000070


	//   ....[1]....
        /*0094*/ 	.word	0x000001a0


	//   ....[2]....
        /*0098*/ 	.word	0x000001f0


	//   ....[3]....
        /*009c*/ 	.word	0x000003e0


	//   ....[4]....
        /*00a0*/ 	.word	0x00000620


	//   ....[5]....
        /*00a4*/ 	.word	0x00001620


	//   ....[6]....
        /*00a8*/ 	.word	0x00005170


	//   ....[7]....
        /*00ac*/ 	.word	0x00008d00


	//----- nvinfo : EIATTR_REG_RECONFIG
	.align		4
.L_662:
        /*00b0*/ 	.byte	0x01, 0x54
	.zero		2


	//----- nvinfo : EIATTR_SYSCALL_OFFSETS
	.align		4
        /*00b4*/ 	.byte	0x04, 0x46
        /*00b6*/ 	.short	(.L_664 - .L_663)


	//   ....[0]....
.L_663:
        /*00b8*/ 	.word	0x00001260


	//   ....[1]....
        /*00bc*/ 	.word	0x00001350


	//   ....[2]....
        /*00c0*/ 	.word	0x000014b0


	//   ....[3]....
        /*00c4*/ 	.word	0x000015a0


	//----- nvinfo : EIATTR_MBARRIER_INSTR_OFFSETS
	.align		4
.L_664:
        /*00c8*/ 	.byte	0x04, 0x39
        /*00ca*/ 	.short	(.L_666 - .L_665)


	//   ....[0]....
.L_665:
        /*00cc*/ 	.word	0x00000290
        /*00d0*/ 	.word	0x000000ff
        /*00d4*/ 	.word	0x00030800
        /*00d8*/ 	.short	0x0100
        /*00da*/ 	.byte	0x06
	.zero		1


	//   ....[1]....
        /*00dc*/ 	.word	0x00000390
        /*00e0*/ 	.word	0x000000ff
        /*00e4*/ 	.word	0x00030810
        /*00e8*/ 	.short	0x0100
        /*00ea*/ 	.byte	0x08
	.zero		1


	//   ....[2]....
        /*00ec*/ 	.word	0x000003a0
        /*00f0*/ 	.word	0x000000ff
        /*00f4*/ 	.word	0x00030820
        /*00f8*/ 	.short	0x0100
        /*00fa*/ 	.byte	0x08
	.zero		1


	//   ....[3]....
        /*00fc*/ 	.word	0x000003b0
        /*0100*/ 	.word	0x000000ff
        /*0104*/ 	.word	0x00030818
        /*0108*/ 	.short	0x0100
        /*010a*/ 	.byte	0x08
	.zero		1


	//   ....[4]....
        /*010c*/ 	.word	0x000003c0
        /*0110*/ 	.word	0x000000ff
        /*0114*/ 	.word	0x00030828
        /*0118*/ 	.short	0x0100
        /*011a*/ 	.byte	0x08
	.zero		1


	//   ....[5]....
        /*011c*/ 	.word	0x000004f0
        /*0120*/ 	.word	0x000000ff
        /*0124*/ 	.word	0x00030830
        /*0128*/ 	.short	0x0100
        /*012a*/ 	.byte	0x08
	.zero		1


	//   ....[6]....
        /*012c*/ 	.word	0x00000500
        /*0130*/ 	.word	0x000000ff
        /*0134*/ 	.word	0x00030840
        /*0138*/ 	.short	0x0100
        /*013a*/ 	.byte	0x08
	.zero		1


	//   ....[7]....
        /*013c*/ 	.word	0x00000510
        /*0140*/ 	.word	0x000000ff
        /*0144*/ 	.word	0x00030838
        /*0148*/ 	.short	0x0100
        /*014a*/ 	.byte	0x08
	.zero		1


	//   ....[8]....
        /*014c*/ 	.word	0x00000520
        /*0150*/ 	.word	0x000000ff
        /*0154*/ 	.word	0x00030848
        /*0158*/ 	.short	0x0100
        /*015a*/ 	.byte	0x08
	.zero		1


	//   ....[9]....
        /*015c*/ 	.word	0x00001650
        /*0160*/ 	.word	0x000000e7
        /*0164*/ 	.word	0x00030800
        /*0168*/ 	.short	0x010a
        /*016a*/ 	.byte	0x3f
	.zero		1


	//   ....[10]....
        /*016c*/ 	.word	0x00001780
        /*0170*/ 	.word	0x000000e7
        /*0174*/ 	.word	0x00030800
        /*0178*/ 	.short	0x010a
        /*017a*/ 	.byte	0x3f
	.zero		1


	//   ....[11]....
        /*017c*/ 	.word	0x00001de0
        /*0180*/ 	.word	0x00000000
        /*0184*/ 	.word	0x00030810
        /*0188*/ 	.short	0x010a
        /*018a*/ 	.byte	0x3f
	.zero		1


	//   ....[12]....
        /*018c*/ 	.word	0x00001e20
        /*0190*/ 	.word	0x00000000
        /*0194*/ 	.word	0x00030810
        /*0198*/ 	.short	0x010a
        /*019a*/ 	.byte	0x3f
	.zero		1


	//   ....[13]....
        /*019c*/ 	.word	0x00002350
        /*01a0*/ 	.word	0x00000000
        /*01a4*/ 	.word	0x00030830
        /*01a8*/ 	.short	0x010a
        /*01aa*/ 	.byte	0x3f
	.zero		1


	//   ....[14]....
        /*01ac*/ 	.word	0x000023d0
        /*01b0*/ 	.word	0x00000000
        /*01b4*/ 	.word	0x00030830
        /*01b8*/ 	.short	0x010a
        /*01ba*/ 	.byte	0x3f
	.zero		1


	//   ....[15]....
        /*01bc*/ 	.word	0x00004020
        /*01c0*/ 	.word	0x00000005
        /*01c4*/ 	.word	0x00000000
        /*01c8*/ 	.short	0x0101
        /*01ca*/ 	.byte	0x3f
	.zero		1


	//   ....[16]....
        /*01cc*/ 	.word	0x00004350
        /*01d0*/ 	.word	0x00000000
        /*01d4*/ 	.word	0x00000000
        /*01d8*/ 	.short	0x0101
        /*01da*/ 	.byte	0x3f
	.zero		1


	//   ....[17]....
        /*01dc*/ 	.word	0x00006ef0
        /*01e0*/ 	.word	0x0000000f
        /*01e4*/ 	.word	0x00030820
        /*01e8*/ 	.short	0x010a
        /*01ea*/ 	.byte	0x3f
	.zero		1


	//   ....[18]....
        /*01ec*/ 	.word	0x00007620
        /*01f0*/ 	.word	0x0000000f
        /*01f4*/ 	.word	0x00030840
        /*01f8*/ 	.short	0x010a
        /*01fa*/ 	.byte	0x3f
	.zero		1


	//   ....[19]....
        /*01fc*/ 	.word	0x000078f0
        /*0200*/ 	.word	0x0000000f
        /*0204*/ 	.word	0x00030828
        /*0208*/ 	.short	0x010a
        /*020a*/ 	.byte	0x3f
	.zero		1


	//   ....[20]....
        /*020c*/ 	.word	0x00007bc0
        /*0210*/ 	.word	0x0000000f
        /*0214*/ 	.word	0x00030848
        /*0218*/ 	.short	0x010a
        /*021a*/ 	.byte	0x3f
	.zero		1


	//   ....[21]....
        /*021c*/ 	.word	0x00007e30
        /*0220*/ 	.word	0x0000000f
        /*0224*/ 	.word	0x00030820
        /*0228*/ 	.short	0x010a
        /*022a*/ 	.byte	0x3f
	.zero		1


	//   ....[22]....
        /*022c*/ 	.word	0x00008170
        /*0230*/ 	.word	0x0000000f
        /*0234*/ 	.word	0x00030840
        /*0238*/ 	.short	0x010a
        /*023a*/ 	.byte	0x3f
	.zero		1


	//   ....[23]....
        /*023c*/ 	.word	0x00008410
        /*0240*/ 	.word	0x0000000f
        /*0244*/ 	.word	0x00030828
        /*0248*/ 	.short	0x010a
        /*024a*/ 	.byte	0x3f
	.zero		1


	//   ....[24]....
        /*024c*/ 	.word	0x00008720
        /*0250*/ 	.word	0x00000003
        /*0254*/ 	.word	0x00030840
        /*0258*/ 	.short	0x010a
        /*025a*/ 	.byte	0x3f
	.zero		1


	//   ....[25]....
        /*025c*/ 	.word	0x00008b80
        /*0260*/ 	.word	0x00000007
        /*0264*/ 	.word	0x00000000
        /*0268*/ 	.short	0x010a
        /*026a*/ 	.byte	0x3f
	.zero		1


	//   ....[26]....
        /*026c*/ 	.word	0x00008bd0
        /*0270*/ 	.word	0x00000003
        /*0274*/ 	.word	0x00000000
        /*0278*/ 	.short	0x010a
        /*027a*/ 	.byte	0x3f
	.zero		1


	//   ....[27]....
        /*027c*/ 	.word	0x00008c30
        /*0280*/ 	.word	0x00000005
        /*0284*/ 	.word	0x00000000
        /*0288*/ 	.short	0x010a
        /*028a*/ 	.byte	0x3f
	.zero		1


	//   ....[28]....
        /*028c*/ 	.word	0x00008c60
        /*0290*/ 	.word	0x00000003
        /*0294*/ 	.word	0x00000000
        /*0298*/ 	.short	0x010a
        /*029a*/ 	.byte	0x3f
	.zero		1


	//   ....[29]....
        /*029c*/ 	.word	0x00008d30
        /*02a0*/ 	.word	0x000000e7
        /*02a4*/ 	.word	0x00030800
        /*02a8*/ 	.short	0x010a
        /*02aa*/ 	.byte	0x3f
	.zero		1


	//   ....[30]....
        /*02ac*/ 	.word	0x00008d80
        /*02b0*/ 	.word	0x00000000
        /*02b4*/ 	.word	0x00030810
        /*02b8*/ 	.short	0x010a
        /*02ba*/ 	.byte	0x3f
	.zero		1


	//   ....[31]....
        /*02bc*/ 	.word	0x00008dd0
        /*02c0*/ 	.word	0x00000000
        /*02c4*/ 	.word	0x00030830
        /*02c8*/ 	.short	0x010a
        /*02ca*/ 	.byte	0x3f
	.zero		1


	//   ....[32]....
        /*02cc*/ 	.word	0x00008e20
        /*02d0*/ 	.word	0x0000000f
        /*02d4*/ 	.word	0x00030820
        /*02d8*/ 	.short	0x010a
        /*02da*/ 	.byte	0x3f
	.zero		1


	//   ....[33]....
        /*02dc*/ 	.word	0x00008e70
        /*02e0*/ 	.word	0x0000000f
        /*02e4*/ 	.word	0x00030840
        /*02e8*/ 	.short	0x010a
        /*02ea*/ 	.byte	0x3f
	.zero		1


	//   ....[34]....
        /*02ec*/ 	.word	0x00008ec0
        /*02f0*/ 	.word	0x0000000f
        /*02f4*/ 	.word	0x00030828
        /*02f8*/ 	.short	0x010a
        /*02fa*/ 	.byte	0x3f
	.zero		1


	//   ....[35]....
        /*02fc*/ 	.word	0x00008f10
        /*0300*/ 	.word	0x0000000f
        /*0304*/ 	.word	0x00030848
        /*0308*/ 	.short	0x010a
        /*030a*/ 	.byte	0x3f
	.zero		1


	//   ....[36]....
        /*030c*/ 	.word	0x00008f70
        /*0310*/ 	.word	0x0000000f
        /*0314*/ 	.word	0x00030820
        /*0318*/ 	.short	0x010a
        /*031a*/ 	.byte	0x3f
	.zero		1


	//   ....[37]....
        /*031c*/ 	.word	0x00008fc0
        /*0320*/ 	.word	0x0000000f
        /*0324*/ 	.word	0x00030840
        /*0328*/ 	.short	0x010a
        /*032a*/ 	.byte	0x3f
	.zero		1


	//   ....[38]....
        /*032c*/ 	.word	0x00009010
        /*0330*/ 	.word	0x0000000f
        /*0334*/ 	.word	0x00030828
        /*0338*/ 	.short	0x010a
        /*033a*/ 	.byte	0x3f
	.zero		1


	//   ....[39]....
        /*033c*/ 	.word	0x00009060
        /*0340*/ 	.word	0x00000003
        /*0344*/ 	.word	0x00030840
        /*0348*/ 	.short	0x010a
        /*034a*/ 	.byte	0x3f
	.zero		1


	//   ....[40]....
        /*034c*/ 	.word	0x00009130
        /*0350*/ 	.word	0x00000007
        /*0354*/ 	.word	0x00000000
        /*0358*/ 	.short	0x010a
        /*035a*/ 	.byte	0x3f
	.zero		1


	//   ....[41]....
        /*035c*/ 	.word	0x00009180
        /*0360*/ 	.word	0x00000003
        /*0364*/ 	.word	0x00000000
        /*0368*/ 	.short	0x010a
        /*036a*/ 	.byte	0x3f
	.zero		1


	//   ....[42]....
        /*036c*/ 	.word	0x000091d0
        /*0370*/ 	.word	0x00000005
        /*0374*/ 	.word	0x00000000
        /*0378*/ 	.short	0x010a
        /*037a*/ 	.byte	0x3f
	.zero		1


	//----- nvinfo : EIATTR_NUM_MBARRIERS
	.align		4
.L_666:
        /*037c*/ 	.byte	0x03, 0x38
        /*037e*/ 	.short	0x0009


	//----- nvinfo : EIATTR_EXIT_INSTR_OFFSETS
	.align		4
        /*0380*/ 	.byte	0x04, 0x1c
        /*0382*/ 	.short	(.L_668 - .L_667)


	//   ....[0]....
.L_667:
        /*0384*/ 	.word	0x00008cb0


	//----- nvinfo : EIATTR_MAX_THREADS
	.align		4
.L_668:
        /*0388*/ 	.byte	0x04, 0x05
        /*038a*/ 	.short	(.L_670 - .L_669)
.L_669:
        /*038c*/ 	.word	0x00000180
        /*0390*/ 	.word	0x00000001
        /*0394*/ 	.word	0x00000001


	//----- nvinfo : EIATTR_CRS_STACK_SIZE
	.align		4
.L_670:
        /*0398*/ 	.byte	0x04, 0x1e
        /*039a*/ 	.short	(.L_672 - .L_671)
.L_671:
        /*039c*/ 	.word	0x00000000


	//----- nvinfo : EIATTR_CBANK_PARAM_SIZE
	.align		4
.L_672:
        /*03a0*/ 	.byte	0x03, 0x19
        /*03a2*/ 	.short	0x06f0


	//----- nvinfo : EIATTR_PARAM_CBANK
	.align		4
        /*03a4*/ 	.byte	0x04, 0x0a
        /*03a6*/ 	.short	(.L_674 - .L_673)
	.align		4
.L_673:
        /*03a8*/ 	.word	index@(.nv.constant0._ZN7cutlass13device_kernelIN5flash11enable_sm90INS1_16FlashAttnBwdSm90INS1_25CollectiveMainloopBwdSm90ILi2ELi2ELi2EN4cute5tupleIJNS5_1CILi1EEES8_S8_EEENS6_IJNS7_ILi64EEENS7_ILi128EEESB_EEENS_6half_tEfNS_4arch4Sm90ELb0ELb1ELb0ELb1ELb0ELb1ELb0ELb0ELi2ELi1ELi2ELi1ELb0EEENS1_24CollectiveEpilogueBwdGQAISC_fSF_Li256ELb1ELb0EEENS1_19SingleTileSchedulerILb1ELb0ELb0ELi128EEEEEEEEEvNT_6ParamsE)
        /*03ac*/ 	.short	0x0210
        /*03ae*/ 	.short	0x06f0


	//----- nvinfo : EIATTR_SW_WAR
	.align		4
.L_674:
        /*03b0*/ 	.byte	0x04, 0x36
        /*03b2*/ 	.short	(.L_676 - .L_675)
.L_675:
        /*03b4*/ 	.word	0x00000008
.L_676:


//--------------------- .nv.info._ZN7cutlass13device_kernelIN5flash11enable_sm90INS1_16FlashAttnBwdSm90INS1_25CollectiveMainloopBwdSm90ILi2ELi2ELi2EN4cute5tupleIJNS5_1CILi1EEES8_S8_EEENS6_IJNS7_ILi64EEENS7_ILi128EEESB_EEENS_6half_tEfNS_4arch4Sm90ELb0ELb1ELb0ELb1ELb1ELb1ELb0ELb0ELi2ELi1ELi2ELi1ELb0EEENS1_24CollectiveEpilogueBwdGQAISC_fSF_Li256ELb1ELb1EEENS1_19SingleTileSchedulerILb1ELb0ELb0ELi128EEEEEEEEEvNT_6ParamsE --------------------------
	.section	.nv.info._ZN7cutlass13device_kernelIN5flash11enable_sm90INS1_16FlashAttnBwdSm90INS1_25CollectiveMainloopBwdSm90ILi2ELi2ELi2EN4cute5tupleIJNS5_1CILi1EEES8_S8_EEENS6_IJNS7_ILi64EEENS7_ILi128EEESB_EEENS_6half_tEfNS_4arch4Sm90ELb0ELb1ELb0ELb1ELb1ELb1ELb0ELb0ELi2ELi1ELi2ELi1ELb0EEENS1_24CollectiveEpilogueBwdGQAISC_fSF_Li256ELb1ELb1EEENS1_19SingleTileSchedulerILb1ELb0ELb0ELi128EEEEEEEEEvNT_6ParamsE,"",@"SHT_CUDA_INFO"
	.sectionflags	@""
	.align	4


	//----- nvinfo : EIATTR_CUDA_API_VERSION
	.align		4
        /*0000*/ 	.byte	0x04, 0x37
        /*0002*/ 	.short	(.L_678 - .L_677)
.L_677:
        /*0004*/ 	.word	0x00000082


	//----- nvinfo : EIATTR_KPARAM_INFO
	.align		4
.L_678:
        /*0008*/ 	.byte	0x04, 0x17
        /*000a*/ 	.short	(.L_680 - .L_679)
.L_679:
        /*000c*/ 	.word	0x00000000
        /*0010*/ 	.short	0x0000
        /*0012*/ 	.short	0x0070
        /*0014*/ 	.byte	0x00, 0xf0, 0x01, 0x1a


	//----- nvinfo : EIATTR_SPARSE_MMA_MASK
	.align		4
.L_680:
        /*0018*/ 	.byte	0x03, 0x50
        /*001a*/ 	.short	0x0000


	//----- nvinfo : EIATTR_MAXREG_COUNT
	.align		4
        /*001c*/ 	.byte	0x03, 0x1b
        /*001e*/ 	.short	0x00a8


	//----- nvinfo : EIATTR_NUM_BARRIERS
	.align		4
        /*0020*/ 	.byte	0x02, 0x4c
        /*0022*/ 	.byte	0x10
	.zero		1


	//----- nvinfo : EIATTR_EXTERNS
	.align		4
        /*0024*/ 	.byte	0x04, 0x0f
        /*0026*/ 	.short	(.L_682 - .L_681)


	//   ....[0]....
	.align		4
.L_681:
        /*0028*/ 	.word	index@(__assertfail)


	//----- nvinfo : EIATTR_ANNOTATIONS
	.align		4
.L_682:
        /*002c*/ 	.byte	0x04, 0x55
        /*002e*/ 	.short	(.L_684 - .L_683)


	//   ....[0]....
.L_683:
        /*0030*/ 	.word	0x00000001
        /*0034*/ 	.byte	0x30, 0x88, 0x00, 0x00, 0x01, 0x00, 0x00, 0x00, 0xd0, 0x89, 0x00, 0x00, 0x01, 0x00, 0x00, 0x00
        /*0044*/ 	.byte	0x50, 0x95, 0x00, 0x00, 0x01, 0x00, 0x00, 0x00, 0x70, 0x95, 0x00, 0x00, 0x01, 0x00, 0x00, 0x00
        /*0054*/ 	.byte	0xe0, 0x98, 0x00, 0x00


	//----- nvinfo : EIATTR_MERCURY_ISA_VERSION
	.align		4
.L_684:
        /*0058*/ 	.byte	0x03, 0x5f
        /*005a*/ 	.short	0x0101


	//----- nvinfo : EIATTR_INT_WARP_WIDE_INSTR_OFFSETS
	.align		4
        /*005c*/ 	.byte	0x04, 0x31
        /*005e*/ 	.short	(.L_686 - .L_685)


	//   ....[0]....
.L_685:
        /*0060*/ 	.word	0x00000190


	//   ....[1]....
        /*0064*/ 	.word	0x000001c0


	//   ....[2]....
        /*0068*/ 	.word	0x00006550


	//   ....[3]....
        /*006c*/ 	.word	0x00006bb0


	//   ....[4]....
        /*0070*/ 	.word	0x00007060


	//   ....[5]....
        /*0074*/ 	.word	0x00007330


	//   ....[6]....
        /*0078*/ 	.word	0x00007590


	//   ....[7]....
        /*007c*/ 	.word	0x00007720


	//----- nvinfo : EIATTR_COOP_GROUP_MASK_REGIDS
	.align		4
.L_686:
        /*0080*/ 	.byte	0x04, 0x29
        /*0082*/ 	.short	(.L_688 - .L_687)


	//   ....[0]....
.L_687:
        /*0084*/ 	.word	0xffffffff


	//   ....[1]....
        /*0088*/ 	.word	0xffffffff


	//   ....[2]....
        /*008c*/ 	.word	0xffffffff


	//   ....[3]....
        /*0090*/ 	.word	0xffffffff


	//   ....[4]....
        /*0094*/ 	.word	0xffffffff


	//   ....[5]....
        /*0098*/ 	.word	0xffffffff


	//   ....[6]....
        /*009c*/ 	.word	0xffffffff


	//   ....[7]....
        /*00a0*/ 	.word	0xffffffff


	//   ....[8]....
        /*00a4*/ 	.word	0xffffffff


	//   ....[9]....
        /*00a8*/ 	.word	0xffffffff


	//   ....[10]....
        /*00ac*/ 	.word	0xffffffff


	//   ....[11]....
        /*00b0*/ 	.word	0xffffffff


	//   ....[12]....
        /*00b4*/ 	.word	0xffffffff


	//   ....[13]....
        /*00b8*/ 	.word	0xffffffff


	//   ....[14]....
        /*00bc*/ 	.word	0xffffffff


	//   ....[15]....
        /*00c0*/ 	.word	0xffffffff


	//   ....[16]....
        /*00c4*/ 	.word	0xffffffff


	//   ....[17]....
        /*00c8*/ 	.word	0xffffffff


	//   ....[18]....
        /*00cc*/ 	.word	0xffffffff


	//   ....[19]....
        /*00d0*/ 	.word	0xffffffff


	//   ....[20]....
        /*00d4*/ 	.word	0x0500000f


	//   ....[21]....
        /*00d8*/ 	.word	0x0500000f


	//   ....[22]....
        /*00dc*/ 	.word	0x0500000f


	//   ....[23]....
        /*00e0*/ 	.word	0x0500000f


	//   ....[24]....
        /*00e4*/ 	.word	0x0500000f


	//   ....[25]....
        /*00e8*/ 	.word	0x0500000f


	//----- nvinfo : EIATTR_COOP_GROUP_INSTR_OFFSETS
	.align		4
.L_688:
        /*00ec*/ 	.byte	0x04, 0x28
        /*00ee*/ 	.short	(.L_690 - .L_689)


	//   ....[0]....
.L_689:
        /*00f0*/ 	.word	0x00000070


	//   ....[1]....
        /*00f4*/ 	.word	0x000001a0


	//   ....[2]....
        /*00f8*/ 	.word	0x000001f0


	//   ....[3]....
        /*00fc*/ 	.word	0x000003e0


	//   ....[4]....
        /*0100*/ 	.word	0x00000620


	//   ....[5]....
        /*0104*/ 	.word	0x00001620


	//   ....[6]....
        /*0108*/ 	.word	0x00004f40


	//   ....[7]....
        /*010c*/ 	.word	0x000050d0


	//   ....[8]....
        /*0110*/ 	.word	0x000053c0


	//   ....[9]....
        /*0114*/ 	.word	0x00005550


	//   ....[10]....
        /*0118*/ 	.word	0x00005660


	//   ....[11]....
        /*011c*/ 	.word	0x00006150


	//   ....[12]....
        /*0120*/ 	.word	0x00006480


	//   ....[13]....
        /*0124*/ 	.word	0x00006810


	//   ....[14]....
        /*0128*/ 	.word	0x00006ae0


	//   ....[15]....
        /*012c*/ 	.word	0x00006d20


	//   ....[16]....
        /*0130*/ 	.word	0x00006f90


	//   ....[17]....
        /*0134*/ 	.word	0x00007270


	//   ....[18]....
        /*0138*/ 	.word	0x00007490


	//   ....[19]....
        /*013c*/ 	.word	0x00007620


	//   ....[20]....
        /*0140*/ 	.word	0x0000a130


	//   ....[21]....
        /*0144*/ 	.word	0x0000a280


	//   ....[22]....
        /*0148*/ 	.word	0x0000a2f0


	//   ....[23]....
        /*014c*/ 	.word	0x0000a360


	//   ....[24]....
        /*0150*/ 	.word	0x0000a3d0


	//   ....[25]....
        /*0154*/ 	.word	0x0000a440


	//----- nvinfo : EIATTR_REG_RECONFIG
	.align		4
.L_690:
        /*0158*/ 	.byte	0x01, 0x54
	.zero		2


	//----- nvinfo : EIATTR_SYSCALL_OFFSETS
	.align		4
        /*015c*/ 	.byte	0x04, 0x46
        /*015e*/ 	.short	(.L_692 - .L_691)


	//   ....[0]....
.L_691:
        /*0160*/ 	.word	0x00001260


	//   ....[1]....
        /*0164*/ 	.word	0x00001350


	//   ....[2]....
        /*0168*/ 	.word	0x000014b0


	//   ....[3]....
        /*016c*/ 	.word	0x000015a0


	//----- nvinfo : EIATTR_MBARRIER_INSTR_OFFSETS
	.align		4
.L_692:
        /*0170*/ 	.byte	0x04, 0x39
        /*0172*/ 	.short	(.L_694 - .L_693)


	//   ....[0]....
.L_693:
        /*0174*/ 	.word	0x00000290
        /*0178*/ 	.word	0x000000ff
        /*017c*/ 	.word	0x00030800
        /*0180*/ 	.short	0x0100
        /*0182*/ 	.byte	0x06
	.zero		1


	//   ....[1]....
        /*0184*/ 	.word	0x00000390
        /*0188*/ 	.word	0x000000ff
        /*018c*/ 	.word	0x00030810
        /*0190*/ 	.short	0x0100
        /*0192*/ 	.byte	0x08
	.zero		1


	//   ....[2]....
        /*0194*/ 	.word	0x000003a0
        /*0198*/ 	.word	0x000000ff
        /*019c*/ 	.word	0x00030820
        /*01a0*/ 	.short	0x0100
        /*01a2*/ 	.byte	0x08
	.zero		1


	//   ....[3]....
        /*01a4*/ 	.word	0x000003b0
        /*01a8*/ 	.word	0x000000ff
        /*01ac*/ 	.word	0x00030818
        /*01b0*/ 	.short	0x0100
        /*01b2*/ 	.byte	0x08
	.zero		1


	//   ....[4]....
        /*01b4*/ 	.word	0x000003c0
        /*01b8*/ 	.word	0x000000ff
        /*01bc*/ 	.word	0x00030828
        /*01c0*/ 	.short	0x0100
        /*01c2*/ 	.byte	0x08
	.zero		1


	//   ....[5]....
        /*01c4*/ 	.word	0x000004f0
        /*01c8*/ 	.word	0x000000ff
        /*01cc*/ 	.word	0x00030830
        /*01d0*/ 	.short	0x0100
        /*01d2*/ 	.byte	0x08
	.zero		1


	//   ....[6]....
        /*01d4*/ 	.word	0x00000500
        /*01d8*/ 	.word	0x000000ff
        /*01dc*/ 	.word	0x00030840
        /*01e0*/ 	.short	0x0100
        /*01e2*/ 	.byte	0x08
	.zero		1


	//   ....[7]....
        /*01e4*/ 	.word	0x00000510
        /*01e8*/ 	.word	0x000000ff
        /*01ec*/ 	.word	0x00030838
        /*01f0*/ 	.short	0x0100
        /*01f2*/ 	.byte	0x08
	.zero		1


	//   ....[8]....
        /*01f4*/ 	.word	0x00000520
        /*01f8*/ 	.word	0x000000ff
        /*01fc*/ 	.word	0x00030848
        /*0200*/ 	.short	0x0100
        /*0202*/ 	.byte	0x08
	.zero		1


	//   ....[9]....
        /*0204*/ 	.word	0x00001650
        /*0208*/ 	.word	0x000000e7
        /*020c*/ 	.word	0x00030800
        /*0210*/ 	.short	0x010a
        /*0212*/ 	.byte	0x3f
	.zero		1


	//   ....[10]....
        /*0214*/ 	.word	0x00001780
        /*0218*/ 	.word	0x000000e7
        /*021c*/ 	.word	0x00030800
        /*0220*/ 	.short	0x010a
        /*0222*/ 	.byte	0x3f
	.zero		1


	//   ....[11]....
        /*0224*/ 	.word	0x00001de0
        /*0228*/ 	.word	0x00000000
        /*022c*/ 	.word	0x00030810
        /*0230*/ 	.short	0x010a
        /*0232*/ 	.byte	0x3f
	.zero		1


	//   ....[12]....
        /*0234*/ 	.word	0x00001e20
        /*0238*/ 	.word	0x00000000
        /*023c*/ 	.word	0x00030810
        /*0240*/ 	.short	0x010a
        /*0242*/ 	.byte	0x3f
	.zero		1


	//   ....[13]....
        /*0244*/ 	.word	0x00002350
        /*0248*/ 	.word	0x00000000
        /*024c*/ 	.word	0x00030830
        /*0250*/ 	.short	0x010a
        /*0252*/ 	.byte	0x3f
	.zero		1


	//   ....[14]....
        /*0254*/ 	.word	0x000023d0
        /*0258*/ 	.word	0x00000000
        /*025c*/ 	.word	0x00030830
        /*0260*/ 	.short	0x010a
        /*0262*/ 	.byte	0x3f
	.zero		1


	//   ....[15]....
        /*0264*/ 	.word	0x00004020
        /*0268*/ 	.word	0x00000005
        /*026c*/ 	.word	0x00000000
        /*0270*/ 	.short	0x0101
        /*0272*/ 	.byte	0x3f
	.zero		1


	//   ....[16]....
        /*0274*/ 	.word	0x00004350
        /*0278*/ 	.word	0x00000000
        /*027c*/ 	.word	0x00000000
        /*0280*/ 	.short	0x0101
        /*0282*/ 	.byte	0x3f
	.zero		1


	//   ....[17]....
        /*0284*/ 	.word	0x00008320
        /*0288*/ 	.word	0x0000000f
        /*028c*/ 	.word	0x00030820
        /*0290*/ 	.short	0x010a
        /*0292*/ 	.byte	0x3f
	.zero		1


	//   ....[18]....
        /*0294*/ 	.word	0x00008a50
        /*0298*/ 	.word	0x0000000f
        /*029c*/ 	.word	0x00030840
        /*02a0*/ 	.short	0x010a
        /*02a2*/ 	.byte	0x3f
	.zero		1


	//   ....[19]....
        /*02a4*/ 	.word	0x00008d20
        /*02a8*/ 	.word	0x0000000f
        /*02ac*/ 	.word	0x00030828
        /*02b0*/ 	.short	0x010a
        /*02b2*/ 	.byte	0x3f
	.zero		1


	//   ....[20]....
        /*02b4*/ 	.word	0x00008ff0
        /*02b8*/ 	.word	0x0000000f
        /*02bc*/ 	.word	0x00030848
        /*02c0*/ 	.short	0x010a
        /*02c2*/ 	.byte	0x3f
	.zero		1


	//   ....[21]....
        /*02c4*/ 	.word	0x00009260
        /*02c8*/ 	.word	0x0000000f
        /*02cc*/ 	.word	0x00030820
        /*02d0*/ 	.short	0x010a
        /*02d2*/ 	.byte	0x3f
	.zero		1


	//   ....[22]....
        /*02d4*/ 	.word	0x000095a0
        /*02d8*/ 	.word	0x0000000f
        /*02dc*/ 	.word	0x00030840
        /*02e0*/ 	.short	0x010a
        /*02e2*/ 	.byte	0x3f
	.zero		1


	//   ....[23]....
        /*02e4*/ 	.word	0x00009840
        /*02e8*/ 	.word	0x0000000f
        /*02ec*/ 	.word	0x00030828
        /*02f0*/ 	.short	0x010a
        /*02f2*/ 	.byte	0x3f
	.zero		1


	//   ....[24]....
        /*02f4*/ 	.word	0x00009b50
        /*02f8*/ 	.word	0x00000003
        /*02fc*/ 	.word	0x00030840
        /*0300*/ 	.short	0x010a
        /*0302*/ 	.byte	0x3f
	.zero		1


	//   ....[25]....
        /*0304*/ 	.word	0x00009fb0
        /*0308*/ 	.word	0x00000007
        /*030c*/ 	.word	0x00000000
        /*0310*/ 	.short	0x010a
        /*0312*/ 	.byte	0x3f
	.zero		1


	//   ....[26]....
        /*0314*/ 	.word	0x0000a000
        /*0318*/ 	.word	0x00000003
        /*031c*/ 	.word	0x00000000
        /*0320*/ 	.short	0x010a
        /*0322*/ 	.byte	0x3f
	.zero		1


	//   ....[27]....
        /*0324*/ 	.word	0x0000a060
        /*0328*/ 	.word	0x00000005
        /*032c*/ 	.word	0x00000000
        /*0330*/ 	.short	0x010a
        /*0332*/ 	.byte	0x3f
	.zero		1


	//   ....[28]....
        /*0334*/ 	.word	0x0000a090
        /*0338*/ 	.word	0x00000003
        /*033c*/ 	.word	0x00000000
        /*0340*/ 	.short	0x010a
        /*0342*/ 	.byte	0x3f
	.zero		1


	//   ....[29]....
        /*0344*/ 	.word	0x0000a160
        /*0348*/ 	.word	0x000000e7
        /*034c*/ 	.word	0x00030800
        /*0350*/ 	.short	0x010a
        /*0352*/ 	.byte	0x3f
	.zero		1


	//   ....[30]....
        /*0354*/ 	.word	0x0000a1b0
        /*0358*/ 	.word	0x00000000
        /*035c*/ 	.word	0x00030810
        /*0360*/ 	.short	0x010a
        /*0362*/ 	.byte	0x3f
	.zero		1


	//   ....[31]....
        /*0364*/ 	.word	0x0000a200
        /*0368*/ 	.word	0x00000000
        /*036c*/ 	.word	0x00030830
        /*0370*/ 	.short	0x010a
        /*0372*/ 	.byte	0x3f
	.zero		1


	//   ....[32]....
        /*0374*/ 	.word	0x0000a480
        /*0378*/ 	.word	0x0000000f
        /*037c*/ 	.word	0x00030820
        /*0380*/ 	.short	0x010a
        /*0382*/ 	.byte	0x3f
	.zero		1


	//   ....[33]....
        /*0384*/ 	.word	0x0000a4d0
        /*0388*/ 	.word	0x0000000f
        /*038c*/ 	.word	0x00030840
        /*0390*/ 	.short	0x010a
        /*0392*/ 	.byte	0x3f
	.zero		1


	//   ....[34]....
        /*0394*/ 	.word	0x0000a520
        /*0398*/ 	.word	0x0000000f
        /*039c*/ 	.word	0x00030828
        /*03a0*/ 	.short	0x010a
        /*03a2*/ 	.byte	0x3f
	.zero		1


	//   ....[35]....
        /*03a4*/ 	.word	0x0000a570
        /*03a8*/ 	.word	0x0000000f
        /*03ac*/ 	.word	0x00030848
        /*03b0*/ 	.short	0x010a
        /*03b2*/ 	.byte	0x3f
	.zero		1


	//   ....[36]....
        /*03b4*/ 	.word	0x0000a5d0
        /*03b8*/ 	.word	0x0000000f
        /*03bc*/ 	.word	0x00030820
        /*03c0*/ 	.short	0x010a
        /*03c2*/ 	.byte	0x3f
	.zero		1


	//   ....[37]....
        /*03c4*/ 	.word	0x0000a620
        /*03c8*/ 	.word	0x0000000f
        /*03cc*/ 	.word	0x00030840
        /*03d0*/ 	.short	0x010a
        /*03d2*/ 	.byte	0x3f
	.zero		1


	//   ....[38]....
        /*03d4*/ 	.word	0x0000a670
        /*03d8*/ 	.word	0x0000000f
        /*03dc*/ 	.word	0x00030828
        /*03e0*/ 	.short	0x010a
        /*03e2*/ 	.byte	0x3f
	.zero		1


	//   ....[39]....
        /*03e4*/ 	.word	0x0000a6c0
        /*03e8*/ 	.word	0x00000003
        /*03ec*/ 	.word	0x00030840
        /*03f0*/ 	.short	0x010a
        /*03f2*/ 	.byte	0x3f
	.zero		1


	//   ....[40]....
        /*03f4*/ 	.word	0x0000a790
        /*03f8*/ 	.word	0x00000007
        /*03fc*/ 	.word	0x00000000
        /*0400*/ 	.short	0x010a
        /*0402*/ 	.byte	0x3f
	.zero		1


	//   ....[41]....
        /*0404*/ 	.word	0x0000a7e0
        /*0408*/ 	.word	0x00000003
        /*040c*/ 	.word	0x00000000
        /*0410*/ 	.short	0x010a
        /*0412*/ 	.byte	0x3f
	.zero		1


	//   ....[42]....
        /*0414*/ 	.word	0x0000a830
        /*0418*/ 	.word	0x00000005
        /*041c*/ 	.word	0x00000000
        /*0420*/ 	.short	0x010a
        /*0422*/ 	.byte	0x3f
	.zero		1


	//----- nvinfo : EIATTR_NUM_MBARRIERS
	.align		4
.L_694:
        /*0424*/ 	.byte	0x03, 0x38
        /*0426*/ 	.short	0x0009


	//----- nvinfo : EIATTR_EXIT_INSTR_OFFSETS
	.align		4
        /*0428*/ 	.byte	0x04, 0x1c
        /*042a*/ 	.short	(.L_696 - .L_695)


	//   ....[0]....
.L_695:
        /*042c*/ 	.word	0x0000a0e0


	//----- nvinfo : EIATTR_MAX_THREADS
	.align		4
.L_696:
        /*0430*/ 	.byte	0x04, 0x05
        /*0432*/ 	.short	(.L_698 - .L_697)
.L_697:
        /*0434*/ 	.word	0x00000180
        /*0438*/ 	.word	0x00000001
        /*043c*/ 	.word	0x00000001


	//----- nvinfo : EIATTR_CRS_STACK_SIZE
	.align		4
.L_698:
        /*0440*/ 	.byte	0x04, 0x1e
        /*0442*/ 	.short	(.L_700 - .L_699)
.L_699:
        /*0444*/ 	.word	0x00000000


	//----- nvinfo : EIATTR_CBANK_PARAM_SIZE
	.align		4
.L_700:
        /*0448*/ 	.byte	0x03, 0x19
        /*044a*/ 	.short	0x06f0


	//----- nvinfo : EIATTR_PARAM_CBANK
	.align		4
        /*044c*/ 	.byte	0x04, 0x0a
        /*044e*/ 	.short	(.L_702 - .L_701)
	.align		4
.L_701:
        /*0450*/ 	.word	index@(.nv.constant0._ZN7cutlass13device_kernelIN5flash11enable_sm90INS1_16FlashAttnBwdSm90INS1_25CollectiveMainloopBwdSm90ILi2ELi2ELi2EN4cute5tupleIJNS5_1CILi1EEES8_S8_EEENS6_IJNS7_ILi64EEENS7_ILi128EEESB_EEENS_6half_tEfNS_4arch4Sm90ELb0ELb1ELb0ELb1ELb1ELb1ELb0ELb0ELi2ELi1ELi2ELi1ELb0EEENS1_24CollectiveEpilogueBwdGQAISC_fSF_Li256ELb1ELb1EEENS1_19SingleTileSchedulerILb1ELb0ELb0ELi128EEEEEEEEEvNT_6ParamsE)
        /*0454*/ 	.short	0x0210
        /*0456*/ 	.short	0x06f0


	//----- nvinfo : EIATTR_SW_WAR
	.align		4
.L_702:
        /*0458*/ 	.byte	0x04, 0x36
        /*045a*/ 	.short	(.L_704 - .L_703)
.L_703:
        /*045c*/ 	.word	0x00000008
.L_704:


//--------------------- .nv.info._ZN7cutlass13device_kernelIN5flash11enable_sm90INS1_16FlashAttnBwdSm90INS1_25CollectiveMainloopBwdSm90ILi2ELi2ELi2EN4cute5tupleIJNS5_1CILi1EEES8_S8_EEENS6_IJNS7_ILi64EEENS7_ILi128EEESB_EEENS_6half_tEfNS_4arch4Sm90ELb1ELb0ELb0ELb0ELb0ELb1ELb0ELb0ELi2ELi1ELi2ELi1ELb0EEENS1_21CollectiveEpilogueBwdISC_SD_SF_Li256ELb0ELb0ELi1EEENS1_25SingleTileBwdLPTSchedulerILb0ELi128ELb0EEEEEEEEEvNT_6ParamsE --------------------------
	.section	.nv.info._ZN7cutlass13device_kernelIN5flash11enable_sm90INS1_16FlashAttnBwdSm90INS1_25CollectiveMainloopBwdSm90ILi2ELi2ELi2EN4cute5tupleIJNS5_1CILi1EEES8_S8_EEENS6_IJNS7_ILi64EEENS7_ILi128EEESB_EEENS_6half_tEfNS_4arch4Sm90ELb1ELb0ELb0ELb0ELb0ELb1ELb0ELb0ELi2ELi1ELi2ELi1ELb0EEENS1_21CollectiveEpilogueBwdISC_SD_SF_Li256ELb0ELb0ELi1EEENS1_25SingleTileBwdLPTSchedulerILb0ELi128ELb0EEEEEEEEEvNT_6ParamsE,"",@"SHT_CUDA_INFO"
	.sectionflags	@""
	.align	4


	//----- nvinfo : EIATTR_CUDA_API_VERSION
	.align		4
        /*0000*/ 	.byte	0x04, 0x37
        /*0002*/ 	.short	(.L_706 - .L_705)
.L_705:
        /*0004*/ 	.word	0x00000082


	//----- nvinfo : EIATTR_KPARAM_INFO
	.align		4
.L_706:
        /*0008*/ 	.byte	0x04, 0x17
        /*000a*/ 	.short	(.L_708 - .L_707)
.L_707:
        /*000c*/ 	.word	0x00000000
        /*0010*/ 	.short	0x0000
        /*0012*/ 	.short	0x0070
        /*0014*/ 	.byte	0x00, 0xf0, 0x01, 0x24


	//----- nvinfo : EIATTR_SPARSE_MMA_MASK
	.align		4
.L_708:
        /*0018*/ 	.byte	0x03, 0x50
        /*001a*/ 	.short	0x0000


	//----- nvinfo : EIATTR_MAXREG_COUNT
	.align		4
        /*001c*/ 	.byte	0x03, 0x1b
        /*001e*/ 	.short	0x00a8


	//----- nvinfo : EIATTR_NUM_BARRIERS
	.align		4
        /*0020*/ 	.byte	0x02, 0x4c
        /*0022*/ 	.byte	0x10
	.zero		1


	//----- nvinfo : EIATTR_EXTERNS
	.align		4
        /*0024*/ 	.byte	0x04, 0x0f
        /*0026*/ 	.short	(.L_710 - .L_709)


	//   ....[0]....
	.align		4
.L_709:
        /*0028*/ 	.word	index@(__assertfail)


	//----- nvinfo : EIATTR_ANNOTATIONS
	.align		4
.L_710:
        /*002c*/ 	.byte	0x04, 0x55
        /*002e*/ 	.short	(.L_712 - .L_711)


	//   ....[0]....
.L_711:
        /*0030*/ 	.word	0x00000001
        /*0034*/ 	.byte	0x60, 0x80, 0x00, 0x00, 0x01, 0x00, 0x00, 0x00, 0x50, 0x8b, 0x00, 0x00


	//----- nvinfo : EIATTR_MERCURY_ISA_VERSION
	.align		4
.L_712:
        /*0040*/ 	.byte	0x03, 0x5f
        /*0042*/ 	.short	0x0101


	//----- nvinfo : EIATTR_INT_WARP_WIDE_INSTR_OFFSETS
	.align		4
        /*0044*/ 	.byte	0x04, 0x31
        /*0046*/ 	.short	(.L_714 - .L_713)


	//   ....[0]....
.L_713:
        /*0048*/ 	.word	0x000001f0


	//   ....[1]....
        /*004c*/ 	.word	0x00000220


	//----- nvinfo : EIATTR_COOP_GROUP_MASK_REGIDS
	.align		4
.L_714:
        /*0050*/ 	.byte	0x04, 0x29
        /*0052*/ 	.short	(.L_716 - .L_715)


	//   ....[0]....
.L_715:
        /*0054*/ 	.word	0xffffffff


	//   ....[1]....
        /*0058*/ 	.word	0xffffffff


	//   ....[2]....
        /*005c*/ 	.word	0xffffffff


	//   ....[3]....
        /*0060*/ 	.word	0xffffffff


	//   ....[4]....
        /*0064*/ 	.word	0xffffffff


	//   ....[5]....
        /*0068*/ 	.word	0xffffffff


	//   ....[6]....
        /*006c*/ 	.word	0xffffffff


	//   ....[7]....
        /*0070*/ 	.word	0xffffffff


	//   ....[8]....
        /*0074*/ 	.word	0x0500000f


	//----- nvinfo : EIATTR_COOP_GROUP_INSTR_OFFSETS
	.align		4
.L_716:
        /*0078*/ 	.byte	0x04, 0x28
        /*007a*/ 	.short	(.L_718 - .L_717)


	//   ....[0]....
.L_717:
        /*007c*/ 	.word	0x00000070


	//   ....[1]....
        /*0080*/ 	.word	0x00000200


	//   ....[2]....
        /*0084*/ 	.word	0x00000250


	//   ....[3]....
        /*0088*/ 	.word	0x00000440


	//   ....[4]....
        /*008c*/ 	.word	0x00000680


	//   ....[5]....
        /*0090*/ 	.word	0x00001360


	//   ....[6]....
        /*0094*/ 	.word	0x00004a80


	//   ....[7]....
        /*0098*/ 	.word	0x00006570


	//   ....[8]....
        /*009c*/ 	.word	0x00009710


	//----- nvinfo : EIATTR_REG_RECONFIG
	.align		4
.L_718:
        /*00a0*/ 	.byte	0x01, 0x54
	.zero		2


	//----- nvinfo : EIATTR_SYSCALL_OFFSETS
	.align		4
        /*00a4*/ 	.byte	0x04, 0x46
        /*00a6*/ 	.short	(.L_720 - .L_719)


	//   ....[0]....
.L_719:
        /*00a8*/ 	.word	0x00000fa0


	//   ....[1]....
        /*00ac*/ 	.word	0x00001090


	//   ....[2]....
        /*00b0*/ 	.word	0x000011f0


	//   ....[3]....
        /*00b4*/ 	.word	0x000012e0


	//   ....[4]....
        /*00b8*/ 	.word	0x000043f0


	//   ....[5]....
        /*00bc*/ 	.word	0x00004530


	//   ....[6]....
        /*00c0*/ 	.word	0x00004650


	//   ....[7]....
        /*00c4*/ 	.word	0x00004770


	//----- nvinfo : EIATTR_MBARRIER_INSTR_OFFSETS
	.align		4
.L_720:
        /*00c8*/ 	.byte	0x04, 0x39
        /*00ca*/ 	.short	(.L_722 - .L_721)


	//   ....[0]....
.L_721:
        /*00cc*/ 	.word	0x000002f0
        /*00d0*/ 	.word	0x000000ff
        /*00d4*/ 	.word	0x00030800
        /*00d8*/ 	.short	0x0100
        /*00da*/ 	.byte	0x06
	.zero		1


	//   ....[1]....
        /*00dc*/ 	.word	0x000003f0
        /*00e0*/ 	.word	0x000000ff
        /*00e4*/ 	.word	0x00030810
        /*00e8*/ 	.short	0x0100
        /*00ea*/ 	.byte	0x08
	.zero		1


	//   ....[2]....
        /*00ec*/ 	.word	0x00000400
        /*00f0*/ 	.word	0x000000ff
        /*00f4*/ 	.word	0x00030820
        /*00f8*/ 	.short	0x0100
        /*00fa*/ 	.byte	0x08
	.zero		1


	//   ....[3]....
        /*00fc*/ 	.word	0x00000410
        /*0100*/ 	.word	0x000000ff
        /*0104*/ 	.word	0x00030818
        /*0108*/ 	.short	0x0100
        /*010a*/ 	.byte	0x08
	.zero		1


	//   ....[4]....
        /*010c*/ 	.word	0x00000420
        /*0110*/ 	.word	0x000000ff
        /*0114*/ 	.word	0x00030828
        /*0118*/ 	.short	0x0100
        /*011a*/ 	.byte	0x08
	.zero		1


	//   ....[5]....
        /*011c*/ 	.word	0x00000550
        /*0120*/ 	.word	0x000000ff
        /*0124*/ 	.word	0x00030830
        /*0128*/ 	.short	0x0100
        /*012a*/ 	.byte	0x08
	.zero		1


	//   ....[6]....
        /*012c*/ 	.word	0x00000560
        /*0130*/ 	.word	0x000000ff
        /*0134*/ 	.word	0x00030840
        /*0138*/ 	.short	0x0100
        /*013a*/ 	.byte	0x08
	.zero		1


	//   ....[7]....
        /*013c*/ 	.word	0x00000570
        /*0140*/ 	.word	0x000000ff
        /*0144*/ 	.word	0x00030838
        /*0148*/ 	.short	0x0100
        /*014a*/ 	.byte	0x08
	.zero		1


	//   ....[8]....
        /*014c*/ 	.word	0x00000580
        /*0150*/ 	.word	0x000000ff
        /*0154*/ 	.word	0x00030848
        /*0158*/ 	.short	0x0100
        /*015a*/ 	.byte	0x08
	.zero		1


	//   ....[9]....
        /*015c*/ 	.word	0x000013a0
        /*0160*/ 	.word	0x000000e4
        /*0164*/ 	.word	0x00030800
        /*0168*/ 	.short	0x010a
        /*016a*/ 	.byte	0x3f
	.zero		1


	//   ....[10]....
        /*016c*/ 	.word	0x00001440
        /*0170*/ 	.word	0x000000e4
        /*0174*/ 	.word	0x00030800
        /*0178*/ 	.short	0x010a
        /*017a*/ 	.byte	0x3f
	.zero		1


	//   ....[11]....
        /*017c*/ 	.word	0x00001b30
        /*0180*/ 	.word	0x00000000
        /*0184*/ 	.word	0x00030810
        /*0188*/ 	.short	0x010a
        /*018a*/ 	.byte	0x3f
	.zero		1


	//   ....[12]....
        /*018c*/ 	.word	0x00001b70
        /*0190*/ 	.word	0x00000000
        /*0194*/ 	.word	0x00030810
        /*0198*/ 	.short	0x010a
        /*019a*/ 	.byte	0x3f
	.zero		1


	//   ....[13]....
        /*019c*/ 	.word	0x000020a0
        /*01a0*/ 	.word	0x00000000
        /*01a4*/ 	.word	0x00030830
        /*01a8*/ 	.short	0x010a
        /*01aa*/ 	.byte	0x3f
	.zero		1


	//   ....[14]....
        /*01ac*/ 	.word	0x00002120
        /*01b0*/ 	.word	0x00000000
        /*01b4*/ 	.word	0x00030830
        /*01b8*/ 	.short	0x010a
        /*01ba*/ 	.byte	0x3f
	.zero		1


	//   ....[15]....
        /*01bc*/ 	.word	0x00003b00
        /*01c0*/ 	.word	0x00000006
        /*01c4*/ 	.word	0x00000000
        /*01c8*/ 	.short	0x0101
        /*01ca*/ 	.byte	0x3f
	.zero		1


	//   ....[16]....
        /*01cc*/ 	.word	0x00003e30
        /*01d0*/ 	.word	0x00000000
        /*01d4*/ 	.word	0x00000000
        /*01d8*/ 	.short	0x0101
        /*01da*/ 	.byte	0x3f
	.zero		1


	//   ....[17]....
        /*01dc*/ 	.word	0x000079c0
        /*01e0*/ 	.word	0x00000010
        /*01e4*/ 	.word	0x00030820
        /*01e8*/ 	.short	0x010a
        /*01ea*/ 	.byte	0x3f
	.zero		1


	//   ....[18]....
        /*01ec*/ 	.word	0x000080f0
        /*01f0*/ 	.word	0x00000010
        /*01f4*/ 	.word	0x00030840
        /*01f8*/ 	.short	0x010a
        /*01fa*/ 	.byte	0x3f
	.zero		1


	//   ....[19]....
        /*01fc*/ 	.word	0x00008390
        /*0200*/ 	.word	0x00000010
        /*0204*/ 	.word	0x00030828
        /*0208*/ 	.short	0x010a
        /*020a*/ 	.byte	0x3f
	.zero		1


	//   ....[20]....
        /*020c*/ 	.word	0x00008630
        /*0210*/ 	.word	0x00000010
        /*0214*/ 	.word	0x00030848
        /*0218*/ 	.short	0x010a
        /*021a*/ 	.byte	0x3f
	.zero		1


	//   ....[21]....
        /*021c*/ 	.word	0x00008880
        /*0220*/ 	.word	0x00000010
        /*0224*/ 	.word	0x00030820
        /*0228*/ 	.short	0x010a
        /*022a*/ 	.byte	0x3f
	.zero		1


	//   ....[22]....
        /*022c*/ 	.word	0x00008bb0
        /*0230*/ 	.word	0x00000010
        /*0234*/ 	.word	0x00030840
        /*0238*/ 	.short	0x010a
        /*023a*/ 	.byte	0x3f
	.zero		1


	//   ....[23]....
        /*023c*/ 	.word	0x00008e20
        /*0240*/ 	.word	0x00000010
        /*0244*/ 	.word	0x00030828
        /*0248*/ 	.short	0x010a
        /*024a*/ 	.byte	0x3f
	.zero		1


	//   ....[24]....
        /*024c*/ 	.word	0x00009140
        /*0250*/ 	.word	0x00000003
        /*0254*/ 	.word	0x00030840
        /*0258*/ 	.short	0x010a
        /*025a*/ 	.byte	0x3f
	.zero		1


	//   ....[25]....
        /*025c*/ 	.word	0x00009580
        /*0260*/ 	.word	0x00000006
        /*0264*/ 	.word	0x00000000
        /*0268*/ 	.short	0x010a
        /*026a*/ 	.byte	0x3f
	.zero		1


	//   ....[26]....
        /*026c*/ 	.word	0x000095e0
        /*0270*/ 	.word	0x00000003
        /*0274*/ 	.word	0x00000000
        /*0278*/ 	.short	0x010a
        /*027a*/ 	.byte	0x3f
	.zero		1


	//   ....[27]....
        /*027c*/ 	.word	0x00009640
        /*0280*/ 	.word	0x00000000
        /*0284*/ 	.word	0x00000000
        /*0288*/ 	.short	0x010a
        /*028a*/ 	.byte	0x3f
	.zero		1


	//   ....[28]....
        /*028c*/ 	.word	0x00009670
        /*0290*/ 	.word	0x00000003
        /*0294*/ 	.word	0x00000000
        /*0298*/ 	.short	0x010a
        /*029a*/ 	.byte	0x3f
	.zero		1


	//   ....[29]....
        /*029c*/ 	.word	0x00009740
        /*02a0*/ 	.word	0x000000e4
        /*02a4*/ 	.word	0x00030800
        /*02a8*/ 	.short	0x010a
        /*02aa*/ 	.byte	0x3f
	.zero		1


	//   ....[30]....
        /*02ac*/ 	.word	0x00009790
        /*02b0*/ 	.word	0x00000000
        /*02b4*/ 	.word	0x00030810
        /*02b8*/ 	.short	0x010a
        /*02ba*/ 	.byte	0x3f
	.zero		1


	//   ....[31]....
        /*02bc*/ 	.word	0x000097e0
        /*02c0*/ 	.word	0x00000000
        /*02c4*/ 	.word	0x00030830
        /*02c8*/ 	.short	0x010a
        /*02ca*/ 	.byte	0x3f
	.zero		1


	//   ....[32]....
        /*02cc*/ 	.word	0x00009830
        /*02d0*/ 	.word	0x00000010
        /*02d4*/ 	.word	0x00030820
        /*02d8*/ 	.short	0x010a
        /*02da*/ 	.byte	0x3f
	.zero		1


	//   ....[33]....
        /*02dc*/ 	.word	0x00009880
        /*02e0*/ 	.word	0x00000010
        /*02e4*/ 	.word	0x00030840
        /*02e8*/ 	.short	0x010a
        /*02ea*/ 	.byte	0x3f
	.zero		1


	//   ....[34]....
        /*02ec*/ 	.word	0x000098d0
        /*02f0*/ 	.word	0x00000010
        /*02f4*/ 	.word	0x00030828
        /*02f8*/ 	.short	0x010a
        /*02fa*/ 	.byte	0x3f
	.zero		1


	//   ....[35]....
        /*02fc*/ 	.word	0x00009920
        /*0300*/ 	.word	0x00000010
        /*0304*/ 	.word	0x00030848
        /*0308*/ 	.short	0x010a
        /*030a*/ 	.byte	0x3f
	.zero		1


	//   ....[36]....
        /*030c*/ 	.word	0x00009980
        /*0310*/ 	.word	0x00000010
        /*0314*/ 	.word	0x00030820
        /*0318*/ 	.short	0x010a
        /*031a*/ 	.byte	0x3f
	.zero		1


	//   ....[37]....
        /*031c*/ 	.word	0x000099d0
        /*0320*/ 	.word	0x00000010
        /*0324*/ 	.word	0x00030840
        /*0328*/ 	.short	0x010a
        /*032a*/ 	.byte	0x3f
	.zero		1


	//   ....[38]....
        /*032c*/ 	.word	0x00009a20
        /*0330*/ 	.word	0x00000010
        /*0334*/ 	.word	0x00030828
        /*0338*/ 	.short	0x010a
        /*033a*/ 	.byte	0x3f
	.zero		1


	//   ....[39]....
        /*033c*/ 	.word	0x00009a70
        /*0340*/ 	.word	0x00000003
        /*0344*/ 	.word	0x00030840
        /*0348*/ 	.short	0x010a
        /*034a*/ 	.byte	0x3f
	.zero		1


	//   ....[40]....
        /*034c*/ 	.word	0x00009b40
        /*0350*/ 	.word	0x00000006
        /*0354*/ 	.word	0x00000000
        /*0358*/ 	.short	0x010a
        /*035a*/ 	.byte	0x3f
	.zero		1


	//   ....[41]....
        /*035c*/ 	.word	0x00009b90
        /*0360*/ 	.word	0x00000003
        /*0364*/ 	.word	0x00000000
        /*0368*/ 	.short	0x010a
        /*036a*/ 	.byte	0x3f
	.zero		1


	//   ....[42]....
        /*036c*/ 	.word	0x00009be0
        /*0370*/ 	.word	0x00000000
        /*0374*/ 	.word	0x00000000
        /*0378*/ 	.short	0x010a
        /*037a*/ 	.byte	0x3f
	.zero		1


	//----- nvinfo : EIATTR_NUM_MBARRIERS
	.align		4
.L_722:
        /*037c*/ 	.byte	0x03, 0x38
        /*037e*/ 	.short	0x0009


	//----- nvinfo : EIATTR_EXIT_INSTR_OFFSETS
	.align		4
        /*0380*/ 	.byte	0x04, 0x1c
        /*0382*/ 	.short	(.L_724 - .L_723)


	//   ....[0]....
.L_723:
        /*0384*/ 	.word	0x000096c0


	//----- nvinfo : EIATTR_MAX_THREADS
	.align		4
.L_724:
        /*0388*/ 	.byte	0x04, 0x05
        /*038a*/ 	.short	(.L_726 - .L_725)
.L_725:
        /*038c*/ 	.word	0x00000180
        /*0390*/ 	.word	0x00000001
        /*0394*/ 	.word	0x00000001


	//----- nvinfo : EIATTR_CRS_STACK_SIZE
	.align		4
.L_726:
        /*0398*/ 	.byte	0x04, 0x1e
        /*039a*/ 	.short	(.L_728 - .L_727)
.L_727:
        /*039c*/ 	.word	0x00000000


	//----- nvinfo : EIATTR_CBANK_PARAM_SIZE
	.align		4
.L_728:
        /*03a0*/ 	.byte	0x03, 0x19
        /*03a2*/ 	.short	0x0970


	//----- nvinfo : EIATTR_PARAM_CBANK
	.align		4
        /*03a4*/ 	.byte	0x04, 0x0a
        /*03a6*/ 	.short	(.L_730 - .L_729)
	.align		4
.L_729:
        /*03a8*/ 	.word	index@(.nv.constant0._ZN7cutlass13device_kernelIN5flash11enable_sm90INS1_16FlashAttnBwdSm90INS1_25CollectiveMainloopBwdSm90ILi2ELi2ELi2EN4cute5tupleIJNS5_1CILi1EEES8_S8_EEENS6_IJNS7_ILi64EEENS7_ILi128EEESB_EEENS_6half_tEfNS_4arch4Sm90ELb1ELb0ELb0ELb0ELb0ELb1ELb0ELb0ELi2ELi1ELi2ELi1ELb0EEENS1_21CollectiveEpilogueBwdISC_SD_SF_Li256ELb0ELb0ELi1EEENS1_25SingleTileBwdLPTSchedulerILb0ELi128ELb0EEEEEEEEEvNT_6ParamsE)
        /*03ac*/ 	.short	0x0210
        /*03ae*/ 	.short	0x0970


	//----- nvinfo : EIATTR_SW_WAR
	.align		4
.L_730:
        /*03b0*/ 	.byte	0x04, 0x36
        /*03b2*/ 	.short	(.L_732 - .L_731)
.L_731:
        /*03b4*/ 	.word	0x00000008
.L_732:


//--------------------- .nv.info._ZN7cutlass13device_kernelIN5flash11enable_sm90INS1_16FlashAttnBwdSm90INS1_25CollectiveMainloopBwdSm90ILi2ELi2ELi2EN4cute5tupleIJNS5_1CILi1EEES8_S8_EEENS6_IJNS7_ILi64EEENS7_ILi128EEESB_EEENS_6half_tEfNS_4arch4Sm90ELb1ELb0ELb0ELb0ELb1ELb1ELb0ELb0ELi2ELi1ELi2ELi1ELb0EEENS1_21CollectiveEpilogueBwdISC_SD_SF_Li256ELb0ELb0ELi1EEENS1_25SingleTileBwdLPTSchedulerILb0ELi128ELb1EEEEEEEEEvNT_6ParamsE --------------------------
	.section	.nv.info._ZN7cutlass13device_kernelIN5flash11enable_sm90INS1_16FlashAttnBwdSm90INS1_25CollectiveMainloopBwdSm90ILi2ELi2ELi2EN4cute5tupleIJNS5_1CILi1EEES8_S8_EEENS6_IJNS7_ILi64EEENS7_ILi128EEESB_EEENS_6half_tEfNS_4arch4Sm90ELb1ELb0ELb0ELb0ELb1ELb1ELb0ELb0ELi2ELi1ELi2ELi1ELb0EEENS1_21CollectiveEpilogueBwdISC_SD_SF_Li256ELb0ELb0ELi1EEENS1_25SingleTileBwdLPTSchedulerILb0ELi128ELb1EEEEEEEEEvNT_6ParamsE,"",@"SHT_CUDA_INFO"
	.sectionflags	@""
	.align	4


	//----- nvinfo : EIATTR_CUDA_API_VERSION
	.align		4
        /*0000*/ 	.byte	0x04, 0x37
        /*0002*/ 	.short	(.L_734 - .L_733)
.L_733:
        /*0004*/ 	.word	0x00000082


	//----- nvinfo : EIATTR_KPARAM_INFO
	.align		4
.L_734:
        /*0008*/ 	.byte	0x04, 0x17
        /*000a*/ 	.short	(.L_736 - .L_735)
.L_735:
        /*000c*/ 	.word	0x00000000
        /*0010*/ 	.short	0x0000
        /*0012*/ 	.short	0x0070
        /*0014*/ 	.byte	0x00, 0xf0, 0x01, 0x24


	//----- nvinfo : EIATTR_SPARSE_MMA_MASK
	.align		4
.L_736:
        /*0018*/ 	.byte	0x03, 0x50
        /*001a*/ 	.short	0x0000


	//----- nvinfo : EIATTR_MAXREG_COUNT
	.align		4
        /*001c*/ 	.byte	0x03, 0x1b
        /*001e*/ 	.short	0x00a8


	//----- nvinfo : EIATTR_NUM_BARRIERS
	.align		4
        /*0020*/ 	.byte	0x02, 0x4c
        /*0022*/ 	.byte	0x10
	.zero		1


	//----- nvinfo : EIATTR_EXTERNS
	.align		4
        /*0024*/ 	.byte	0x04, 0x0f
        /*0026*/ 	.short	(.L_738 - .L_737)


	//   ....[0]....
	.align		4
.L_737:
        /*0028*/ 	.word	index@(__assertfail)


	//----- nvinfo : EIATTR_ANNOTATIONS
	.align		4
.L_738:
        /*002c*/ 	.byte	0x04, 0x55
        /*002e*/ 	.short	(.L_740 - .L_739)


	//   ....[0]....
.L_739:
        /*0030*/ 	.word	0x00000001
        /*0034*/ 	.byte	0xf0, 0x8a, 0x00, 0x00, 0x01, 0x00, 0x00, 0x00, 0xe0, 0x95, 0x00, 0x00


	//----- nvinfo : EIATTR_MERCURY_ISA_VERSION
	.align		4
.L_740:
        /*0040*/ 	.byte	0x03, 0x5f
        /*0042*/ 	.short	0x0101


	//----- nvinfo : EIATTR_INT_WARP_WIDE_INSTR_OFFSETS
	.align		4
        /*0044*/ 	.byte	0x04, 0x31
        /*0046*/ 	.short	(.L_742 - .L_741)


	//   ....[0]....
.L_741:
        /*0048*/ 	.word	0x000001f0


	//   ....[1]....
        /*004c*/ 	.word	0x00000220


	//   ....[2]....
        /*0050*/ 	.word	0x000071c0


	//   ....[3]....
        /*0054*/ 	.word	0x00007830


	//   ....[4]....
        /*0058*/ 	.word	0x00007d60


	//----- nvinfo : EIATTR_COOP_GROUP_MASK_REGIDS
	.align		4
.L_742:
        /*005c*/ 	.byte	0x04, 0x29
        /*005e*/ 	.short	(.L_744 - .L_743)


	//   ....[0]....
.L_743:
        /*0060*/ 	.word	0xffffffff


	//   ....[1]....
        /*0064*/ 	.word	0xffffffff


	//   ....[2]....
        /*0068*/ 	.word	0xffffffff


	//   ....[3]....
        /*006c*/ 	.word	0xffffffff


	//   ....[4]....
        /*0070*/ 	.word	0xffffffff


	//   ....[5]....
        /*0074*/ 	.word	0xffffffff


	//   ....[6]....
        /*0078*/ 	.word	0xffffffff


	//   ....[7]....
        /*007c*/ 	.word	0xffffffff


	//   ....[8]....
        /*0080*/ 	.word	0xffffffff


	//   ....[9]....
        /*0084*/ 	.word	0xffffffff


	//   ....[10]....
        /*0088*/ 	.word	0xffffffff


	//   ....[11]....
        /*008c*/ 	.word	0xffffffff


	//   ....[12]....
        /*0090*/ 	.word	0xffffffff


	//   ....[13]....
        /*0094*/ 	.word	0xffffffff


	//   ....[14]....
        /*0098*/ 	.word	0x0500000f


	//   ....[15]....
        /*009c*/ 	.word	0x0500000f


	//   ....[16]....
        /*00a0*/ 	.word	0x0500000f


	//   ....[17]....
        /*00a4*/ 	.word	0x0500000f


	//----- nvinfo : EIATTR_COOP_GROUP_INSTR_OFFSETS
	.align		4
.L_744:
        /*00a8*/ 	.byte	0x04, 0x28
        /*00aa*/ 	.short	(.L_746 - .L_745)


	//   ....[0]....
.L_745:
        /*00ac*/ 	.word	0x00000070


	//   ....[1]....
        /*00b0*/ 	.word	0x00000200


	//   ....[2]....
        /*00b4*/ 	.word	0x00000250


	//   ....[3]....
        /*00b8*/ 	.word	0x00000440


	//   ....[4]....
        /*00bc*/ 	.word	0x00000690


	//   ....[5]....
        /*00c0*/ 	.word	0x000013a0


	//   ....[6]....
        /*00c4*/ 	.word	0x00004ac0


	//   ....[7]....
        /*00c8*/ 	.word	0x000065f0


	//   ....[8]....
        /*00cc*/ 	.word	0x00006dc0


	//   ....[9]....
        /*00d0*/ 	.word	0x000070f0


	//   ....[10]....
        /*00d4*/ 	.word	0x000074b0


	//   ....[11]....
        /*00d8*/ 	.word	0x00007760


	//   ....[12]....
        /*00dc*/ 	.word	0x00007a20


	//   ....[13]....
        /*00e0*/ 	.word	0x00007c90


	//   ....[14]....
        /*00e4*/ 	.word	0x0000a1a0


	//   ....[15]....
        /*00e8*/ 	.word	0x0000a2f0


	//   ....[16]....
        /*00ec*/ 	.word	0x0000a360


	//   ....[17]....
        /*00f0*/ 	.word	0x0000a3d0


	//----- nvinfo : EIATTR_REG_RECONFIG
	.align		4
.L_746:
        /*00f4*/ 	.byte	0x01, 0x54
	.zero		2


	//----- nvinfo : EIATTR_SYSCALL_OFFSETS
	.align		4
        /*00f8*/ 	.byte	0x04, 0x46
        /*00fa*/ 	.short	(.L_748 - .L_747)


	//   ....[0]....
.L_747:
        /*00fc*/ 	.word	0x00000fe0


	//   ....[1]....
        /*0100*/ 	.word	0x000010d0


	//   ....[2]....
        /*0104*/ 	.word	0x00001230


	//   ....[3]....
        /*0108*/ 	.word	0x00001320


	//   ....[4]....
        /*010c*/ 	.word	0x00004430


	//   ....[5]....
        /*0110*/ 	.word	0x00004570


	//   ....[6]....
        /*0114*/ 	.word	0x00004690


	//   ....[7]....
        /*0118*/ 	.word	0x000047b0


	//----- nvinfo : EIATTR_MBARRIER_INSTR_OFFSETS
	.align		4
.L_748:
        /*011c*/ 	.byte	0x04, 0x39
        /*011e*/ 	.short	(.L_750 - .L_749)


	//   ....[0]....
.L_749:
        /*0120*/ 	.word	0x000002f0
        /*0124*/ 	.word	0x000000ff
        /*0128*/ 	.word	0x00030800
        /*012c*/ 	.short	0x0100
        /*012e*/ 	.byte	0x06
	.zero		1


	//   ....[1]....
        /*0130*/ 	.word	0x000003f0
        /*0134*/ 	.word	0x000000ff
        /*0138*/ 	.word	0x00030810
        /*013c*/ 	.short	0x0100
        /*013e*/ 	.byte	0x08
	.zero		1


	//   ....[2]....
        /*0140*/ 	.word	0x00000400
        /*0144*/ 	.word	0x000000ff
        /*0148*/ 	.word	0x00030820
        /*014c*/ 	.short	0x0100
        /*014e*/ 	.byte	0x08
	.zero		1


	//   ....[3]....
        /*0150*/ 	.word	0x00000410
        /*0154*/ 	.word	0x000000ff
        /*0158*/ 	.word	0x00030818
        /*015c*/ 	.short	0x0100
        /*015e*/ 	.byte	0x08
	.zero		1


	//   ....[4]....
        /*0160*/ 	.word	0x00000420
        /*0164*/ 	.word	0x000000ff
        /*0168*/ 	.word	0x00030828
        /*016c*/ 	.short	0x0100
        /*016e*/ 	.byte	0x08
	.zero		1


	//   ....[5]....
        /*0170*/ 	.word	0x00000550
        /*0174*/ 	.word	0x000000ff
        /*0178*/ 	.word	0x00030830
        /*017c*/ 	.short	0x0100
        /*017e*/ 	.byte	0x08
	.zero		1


	//   ....[6]....
        /*0180*/ 	.word	0x00000560
        /*0184*/ 	.word	0x000000ff
        /*0188*/ 	.word	0x00030840
        /*018c*/ 	.short	0x0100
        /*018e*/ 	.byte	0x08
	.zero		1


	//   ....[7]....
        /*0190*/ 	.word	0x00000570
        /*0194*/ 	.word	0x000000ff
        /*0198*/ 	.word	0x00030838
        /*019c*/ 	.short	0x0100
        /*019e*/ 	.byte	0x08
	.zero		1


	//   ....[8]....
        /*01a0*/ 	.word	0x00000580
        /*01a4*/ 	.word	0x000000ff
        /*01a8*/ 	.word	0x00030848
        /*01ac*/ 	.short	0x0100
        /*01ae*/ 	.byte	0x08
	.zero		1


	//   ....[9]....
        /*01b0*/ 	.word	0x000013e0
        /*01b4*/ 	.word	0x000000e4
        /*01b8*/ 	.word	0x00030800
        /*01bc*/ 	.short	0x010a
        /*01be*/ 	.byte	0x3f
	.zero		1


	//   ....[10]....
        /*01c0*/ 	.word	0x00001480
        /*01c4*/ 	.word	0x000000e4
        /*01c8*/ 	.word	0x00030800
        /*01cc*/ 	.short	0x010a
        /*01ce*/ 	.byte	0x3f
	.zero		1


	//   ....[11]....
        /*01d0*/ 	.word	0x00001b70
        /*01d4*/ 	.word	0x00000000
        /*01d8*/ 	.word	0x00030810
        /*01dc*/ 	.short	0x010a
        /*01de*/ 	.byte	0x3f
	.zero		1


	//   ....[12]....
        /*01e0*/ 	.word	0x00001bb0
        /*01e4*/ 	.word	0x00000000
        /*01e8*/ 	.word	0x00030810
        /*01ec*/ 	.short	0x010a
        /*01ee*/ 	.byte	0x3f
	.zero		1


	//   ....[13]....
        /*01f0*/ 	.word	0x000020e0
        /*01f4*/ 	.word	0x00000000
        /*01f8*/ 	.word	0x00030830
        /*01fc*/ 	.short	0x010a
        /*01fe*/ 	.byte	0x3f
	.zero		1


	//   ....[14]....
        /*0200*/ 	.word	0x00002160
        /*0204*/ 	.word	0x00000000
        /*0208*/ 	.word	0x00030830
        /*020c*/ 	.short	0x010a
        /*020e*/ 	.byte	0x3f
	.zero		1


	//   ....[15]....
        /*0210*/ 	.word	0x00003b40
        /*0214*/ 	.word	0x00000006
        /*0218*/ 	.word	0x00000000
        /*021c*/ 	.short	0x0101
        /*021e*/ 	.byte	0x3f
	.zero		1


	//   ....[16]....
        /*0220*/ 	.word	0x00003e70
        /*0224*/ 	.word	0x00000000
        /*0228*/ 	.word	0x00000000
        /*022c*/ 	.short	0x0101
        /*022e*/ 	.byte	0x3f
	.zero		1


	//   ....[17]....
        /*0230*/ 	.word	0x00008450
        /*0234*/ 	.word	0x00000010
        /*0238*/ 	.word	0x00030820
        /*023c*/ 	.short	0x010a
        /*023e*/ 	.byte	0x3f
	.zero		1


	//   ....[18]....
        /*0240*/ 	.word	0x00008b80
        /*0244*/ 	.word	0x00000010
        /*0248*/ 	.word	0x00030840
        /*024c*/ 	.short	0x010a
        /*024e*/ 	.byte	0x3f
	.zero		1


	//   ....[19]....
        /*0250*/ 	.word	0x00008e20
        /*0254*/ 	.word	0x00000010
        /*0258*/ 	.word	0x00030828
        /*025c*/ 	.short	0x010a
        /*025e*/ 	.byte	0x3f
	.zero		1


	//   ....[20]....
        /*0260*/ 	.word	0x000090c0
        /*0264*/ 	.word	0x00000010
        /*0268*/ 	.word	0x00030848
        /*026c*/ 	.short	0x010a
        /*026e*/ 	.byte	0x3f
	.zero		1


	//   ....[21]....
        /*0270*/ 	.word	0x00009310
        /*0274*/ 	.word	0x00000010
        /*0278*/ 	.word	0x00030820
        /*027c*/ 	.short	0x010a
        /*027e*/ 	.byte	0x3f
	.zero		1


	//   ....[22]....
        /*0280*/ 	.word	0x00009640
        /*0284*/ 	.word	0x00000010
        /*0288*/ 	.word	0x00030840
        /*028c*/ 	.short	0x010a
        /*028e*/ 	.byte	0x3f
	.zero		1


	//   ....[23]....
        /*0290*/ 	.word	0x000098b0
        /*0294*/ 	.word	0x00000010
        /*0298*/ 	.word	0x00030828
        /*029c*/ 	.short	0x010a
        /*029e*/ 	.byte	0x3f
	.zero		1


	//   ....[24]....
        /*02a0*/ 	.word	0x00009bd0
        /*02a4*/ 	.word	0x00000003
        /*02a8*/ 	.word	0x00030840
        /*02ac*/ 	.short	0x010a
        /*02ae*/ 	.byte	0x3f
	.zero		1


	//   ....[25]....
        /*02b0*/ 	.word	0x0000a010
        /*02b4*/ 	.word	0x00000006
        /*02b8*/ 	.word	0x00000000
        /*02bc*/ 	.short	0x010a
        /*02be*/ 	.byte	0x3f
	.zero		1


	//   ....[26]....
        /*02c0*/ 	.word	0x0000a070
        /*02c4*/ 	.word	0x00000003
        /*02c8*/ 	.word	0x00000000
        /*02cc*/ 	.short	0x010a
        /*02ce*/ 	.byte	0x3f
	.zero		1


	//   ....[27]....
        /*02d0*/ 	.word	0x0000a0d0
        /*02d4*/ 	.word	0x00000000
        /*02d8*/ 	.word	0x00000000
        /*02dc*/ 	.short	0x010a
        /*02de*/ 	.byte	0x3f
	.zero		1


	//   ....[28]....
        /*02e0*/ 	.word	0x0000a100
        /*02e4*/ 	.word	0x00000003
        /*02e8*/ 	.word	0x00000000
        /*02ec*/ 	.short	0x010a
        /*02ee*/ 	.byte	0x3f
	.zero		1


	//   ....[29]....
        /*02f0*/ 	.word	0x0000a1d0
        /*02f4*/ 	.word	0x000000e4
        /*02f8*/ 	.word	0x00030800
        /*02fc*/ 	.short	0x010a
        /*02fe*/ 	.byte	0x3f
	.zero		1


	//   ....[30]....
        /*0300*/ 	.word	0x0000a220
        /*0304*/ 	.word	0x00000000
        /*0308*/ 	.word	0x00030810
        /*030c*/ 	.short	0x010a
        /*030e*/ 	.byte	0x3f
	.zero		1


	//   ....[31]....
        /*0310*/ 	.word	0x0000a270
        /*0314*/ 	.word	0x00000000
        /*0318*/ 	.word	0x00030830
        /*031c*/ 	.short	0x010a
        /*031e*/ 	.byte	0x3f
	.zero		1


	//   ....[32]....
        /*0320*/ 	.word	0x0000a410
        /*0324*/ 	.word	0x00000010
        /*0328*/ 	.word	0x00030820
        /*032c*/ 	.short	0x010a
        /*032e*/ 	.byte	0x3f
	.zero		1


	//   ....[33]....
        /*0330*/ 	.word	0x0000a460
        /*0334*/ 	.word	0x00000010
        /*0338*/ 	.word	0x00030840
        /*033c*/ 	.short	0x010a
        /*033e*/ 	.byte	0x3f
	.zero		1


	//   ....[34]....
        /*0340*/ 	.word	0x0000a4b0
        /*0344*/ 	.word	0x00000010
        /*0348*/ 	.word	0x00030828
        /*034c*/ 	.short	0x010a
        /*034e*/ 	.byte	0x3f
	.zero		1


	//   ....[35]....
        /*0350*/ 	.word	0x0000a500
        /*0354*/ 	.word	0x00000010
        /*0358*/ 	.word	0x00030848
        /*035c*/ 	.short	0x010a
        /*035e*/ 	.byte	0x3f
	.zero		1


	//   ....[36]....
        /*0360*/ 	.word	0x0000a560
        /*0364*/ 	.word	0x00000010
        /*0368*/ 	.word	0x00030820
        /*036c*/ 	.short	0x010a
        /*036e*/ 	.byte	0x3f
	.zero		1


	//   ....[37]....
        /*0370*/ 	.word	0x0000a5b0
        /*0374*/ 	.word	0x00000010
        /*0378*/ 	.word	0x00030840
        /*037c*/ 	.short	0x010a
        /*037e*/ 	.byte	0x3f
	.zero		1


	//   ....[38]....
        /*0380*/ 	.word	0x0000a600
        /*0384*/ 	.word	0x00000010
        /*0388*/ 	.word	0x00030828
        /*038c*/ 	.short	0x010a
        /*038e*/ 	.byte	0x3f
	.zero		1


	//   ....[39]....
        /*0390*/ 	.word	0x0000a650
        /*0394*/ 	.word	0x00000003
        /*0398*/ 	.word	0x00030840
        /*039c*/ 	.short	0x010a
        /*039e*/ 	.byte	0x3f
	.zero		1


	//   ....[40]....
        /*03a0*/ 	.word	0x0000a720
        /*03a4*/ 	.word	0x00000006
        /*03a8*/ 	.word	0x00000000
        /*03ac*/ 	.short	0x010a
        /*03ae*/ 	.byte	0x3f
	.zero		1


	//   ....[41]....
        /*03b0*/ 	.word	0x0000a770
        /*03b4*/ 	.word	0x00000003
        /*03b8*/ 	.word	0x00000000
        /*03bc*/ 	.short	0x010a
        /*03be*/ 	.byte	0x3f
	.zero		1


	//   ....[42]....
        /*03c0*/ 	.word	0x0000a7c0
        /*03c4*/ 	.word	0x00000000
        /*03c8*/ 	.word	0x00000000
        /*03cc*/ 	.short	0x010a
        /*03ce*/ 	.byte	0x3f
	.zero		1


	//----- nvinfo : EIATTR_NUM_MBARRIERS
	.align		4
.L_750:
        /*03d0*/ 	.byte	0x03, 0x38
        /*03d2*/ 	.short	0x0009


	//----- nvinfo : EIATTR_EXIT_INSTR_OFFSETS
	.align		4
        /*03d4*/ 	.byte	0x04, 0x1c
        /*03d6*/ 	.short	(.L_752 - .L_751)


	//   ....[0]....
.L_751:
        /*03d8*/ 	.word	0x0000a150


	//----- nvinfo : EIATTR_MAX_THREADS
	.align		4
.L_752:
        /*03dc*/ 	.byte	0x04, 0x05
        /*03de*/ 	.short	(.L_754 - .L_753)
.L_753:
        /*03e0*/ 	.word	0x00000180
        /*03e4*/ 	.word	0x00000001
        /*03e8*/ 	.word	0x00000001


	//----- nvinfo : EIATTR_CRS_STACK_SIZE
	.align		4
.L_754:
        /*03ec*/ 	.byte	0x04, 0x1e
        /*03ee*/ 	.short	(.L_756 - .L_755)
.L_755:
        /*03f0*/ 	.word	0x00000000


	//----- nvinfo : EIATTR_CBANK_PARAM_SIZE
	.align		4
.L_756:
        /*03f4*/ 	.byte	0x03, 0x19
        /*03f6*/ 	.short	0x0970


	//----- nvinfo : EIATTR_PARAM_CBANK
	.align		4
        /*03f8*/ 	.byte	0x04, 0x0a
        /*03fa*/ 	.short	(.L_758 - .L_757)
	.align		4
.L_757:
        /*03fc*/ 	.word	index@(.nv.constant0._ZN7cutlass13device_kernelIN5flash11enable_sm90INS1_16FlashAttnBwdSm90INS1_25CollectiveMainloopBwdSm90ILi2ELi2ELi2EN4cute5tupleIJNS5_1CILi1EEES8_S8_EEENS6_IJNS7_ILi64EEENS7_ILi128EEESB_EEENS_6half_tEfNS_4arch4Sm90ELb1ELb0ELb0ELb0ELb1ELb1ELb0ELb0ELi2ELi1ELi2ELi1ELb0EEENS1_21CollectiveEpilogueBwdISC_SD_SF_Li256ELb0ELb0ELi1EEENS1_25SingleTileBwdLPTSchedulerILb0ELi128ELb1EEEEEEEEEvNT_6ParamsE)
        /*0400*/ 	.short	0x0210
        /*0402*/ 	.short	0x0970


	//----- nvinfo : EIATTR_SW_WAR
	.align		4
.L_758:
        /*0404*/ 	.byte	0x04, 0x36
        /*0406*/ 	.short	(.L_760 - .L_759)
.L_759:
        /*0408*/ 	.word	0x00000008
.L_760:


//--------------------- .nv.info._ZN7cutlass13device_kernelIN5flash11enable_sm90INS1_16FlashAttnBwdSm90INS1_25CollectiveMainloopBwdSm90ILi2ELi2ELi2EN4cute5tupleIJNS5_1CILi1EEES8_S8_EEENS6_IJNS7_ILi64EEENS7_ILi128EEESB_EEENS_6half_tEfNS_4arch4Sm90ELb1ELb0ELb0ELb0ELb0ELb1ELb0ELb0ELi2ELi1ELi2ELi1ELb0EEENS1_24CollectiveEpilogueBwdGQAISC_fSF_Li256ELb0ELb0EEENS1_25SingleTileBwdLPTSchedulerILb0ELi128ELb0EEEEEEEEEvNT_6ParamsE --------------------------
	.section	.nv.info._ZN7cutlass13device_kernelIN5flash11enable_sm90INS1_16FlashAttnBwdSm90INS1_25CollectiveMainloopBwdSm90ILi2ELi2ELi2EN4cute5tupleIJNS5_1CILi1EEES8_S8_EEENS6_IJNS7_ILi64EEENS7_ILi128EEESB_EEENS_6half_tEfNS_4arch4Sm90ELb1ELb0ELb0ELb0ELb0ELb1ELb0ELb0ELi2ELi1ELi2ELi1ELb0EEENS1_24CollectiveEpilogueBwdGQAISC_fSF_Li256ELb0ELb0EEENS1_25SingleTileBwdLPTSchedulerILb0ELi128ELb0EEEEEEEEEvNT_6ParamsE,"",@"SHT_CUDA_INFO"
	.sectionflags	@""
	.align	4


	//----- nvinfo : EIATTR_CUDA_API_VERSION
	.align		4
        /*0000*/ 	.byte	0x04, 0x37
        /*0002*/ 	.short	(.L_762 - .L_761)
.L_761:
        /*0004*/ 	.word	0x00000082


	//----- nvinfo : EIATTR_KPARAM_INFO
	.align		4
.L_762:
        /*0008*/ 	.byte	0x04, 0x17
        /*000a*/ 	.short	(.L_764 - .L_763)
.L_763:
        /*000c*/ 	.word	0x00000000
        /*0010*/ 	.short	0x0000
        /*0012*/ 	.short	0x0070
        /*0014*/ 	.byte	0x00, 0xf0, 0x01, 0x1c


	//----- nvinfo : EIATTR_SPARSE_MMA_MASK
	.align		4
.L_764:
        /*0018*/ 	.byte	0x03, 0x50
        /*001a*/ 	.short	0x0000


	//----- nvinfo : EIATTR_MAXREG_COUNT
	.align		4
        /*001c*/ 	.byte	0x03, 0x1b
        /*001e*/ 	.short	0x00a8


	//----- nvinfo : EIATTR_NUM_BARRIERS
	.align		4
        /*0020*/ 	.byte	0x02, 0x4c
        /*0022*/ 	.byte	0x10
	.zero		1


	//----- nvinfo : EIATTR_EXTERNS
	.align		4
        /*0024*/ 	.byte	0x04, 0x0f
        /*0026*/ 	.short	(.L_766 - .L_765)


	//   ....[0]....
	.align		4
.L_765:
        /*0028*/ 	.word	index@(__assertfail)


	//----- nvinfo : EIATTR_ANNOTATIONS
	.align		4
.L_766:
        /*002c*/ 	.byte	0x04, 0x55
        /*002e*/ 	.short	(.L_768 - .L_767)


	//   ....[0]....
.L_767:
        /*0030*/ 	.word	0x00000001
        /*0034*/ 	.byte	0x60, 0x65, 0x00, 0x00, 0x01, 0x00, 0x00, 0x00, 0x50, 0x70, 0x00, 0x00


	//----- nvinfo : EIATTR_MERCURY_ISA_VERSION
	.align		4
.L_768:
        /*0040*/ 	.byte	0x03, 0x5f
        /*0042*/ 	.short	0x0101


	//----- nvinfo : EIATTR_INT_WARP_WIDE_INSTR_OFFSETS
	.align		4
        /*0044*/ 	.byte	0x04, 0x31
        /*0046*/ 	.short	(.L_770 - .L_769)


	//   ....[0]....
.L_769:
        /*0048*/ 	.word	0x00000190


	//   ....[1]....
        /*004c*/ 	.word	0x000001c0


	//----- nvinfo : EIATTR_COOP_GROUP_MASK_REGIDS
	.align		4
.L_770:
        /*0050*/ 	.byte	0x04, 0x29
        /*0052*/ 	.short	(.L_772 - .L_771)


	//   ....[0]....
.L_771:
        /*0054*/ 	.word	0xffffffff


	//   ....[1]....
        /*0058*/ 	.word	0xffffffff


	//   ....[2]....
        /*005c*/ 	.word	0xffffffff


	//   ....[3]....
        /*0060*/ 	.word	0xffffffff


	//   ....[4]....
        /*0064*/ 	.word	0xffffffff


	//   ....[5]....
        /*0068*/ 	.word	0xffffffff


	//   ....[6]....
        /*006c*/ 	.word	0xffffffff


	//   ....[7]....
        /*0070*/ 	.word	0x0500000f


	//----- nvinfo : EIATTR_COOP_GROUP_INSTR_OFFSETS
	.align		4
.L_772:
        /*0074*/ 	.byte	0x04, 0x28
        /*0076*/ 	.short	(.L_774 - .L_773)


	//   ....[0]....
.L_773:
        /*0078*/ 	.word	0x00000070


	//   ....[1]....
        /*007c*/ 	.word	0x000001a0


	//   ....[2]....
        /*0080*/ 	.word	0x000001f0


	//   ....[3]....
        /*0084*/ 	.word	0x000003e0


	//   ....[4]....
        /*0088*/ 	.word	0x00000620


	//   ....[5]....
        /*008c*/ 	.word	0x00001300


	//   ....[6]....
        /*0090*/ 	.word	0x00004a70


	//   ....[7]....
        /*0094*/ 	.word	0x00007c10


	//----- nvinfo : EIATTR_REG_RECONFIG
	.align		4
.L_774:
        /*0098*/ 	.byte	0x01, 0x54
	.zero		2


	//----- nvinfo : EIATTR_SYSCALL_OFFSETS
	.align		4
        /*009c*/ 	.byte	0x04, 0x46
        /*009e*/ 	.short	(.L_776 - .L_775)


	//   ....[0]....
.L_775:
        /*00a0*/ 	.word	0x00000f40


	//   ....[1]....
        /*00a4*/ 	.word	0x00001030


	//   ....[2]....
        /*00a8*/ 	.word	0x00001190


	//   ....[3]....
        /*00ac*/ 	.word	0x00001280


	//----- nvinfo : EIATTR_MBARRIER_INSTR_OFFSETS
	.align		4
.L_776:
        /*00b0*/ 	.byte	0x04, 0x39
        /*00b2*/ 	.short	(.L_778 - .L_777)


	//   ....[0]....
.L_777:
        /*00b4*/ 	.word	0x00000290
        /*00b8*/ 	.word	0x000000ff
        /*00bc*/ 	.word	0x00030800
        /*00c0*/ 	.short	0x0100
        /*00c2*/ 	.byte	0x06
	.zero		1


	//   ....[1]....
        /*00c4*/ 	.word	0x00000390
        /*00c8*/ 	.word	0x000000ff
        /*00cc*/ 	.word	0x00030810
        /*00d0*/ 	.short	0x0100
        /*00d2*/ 	.byte	0x08
	.zero		1


	//   ....[2]....
        /*00d4*/ 	.word	0x000003a0
        /*00d8*/ 	.word	0x000000ff
        /*00dc*/ 	.word	0x00030820
        /*00e0*/ 	.short	0x0100
        /*00e2*/ 	.byte	0x08
	.zero		1


	//   ....[3]....
        /*00e4*/ 	.word	0x000003b0
        /*00e8*/ 	.word	0x000000ff
        /*00ec*/ 	.word	0x00030818
        /*00f0*/ 	.short	0x0100
        /*00f2*/ 	.byte	0x08
	.zero		1


	//   ....[4]....
        /*00f4*/ 	.word	0x000003c0
        /*00f8*/ 	.word	0x000000ff
        /*00fc*/ 	.word	0x00030828
        /*0100*/ 	.short	0x0100
        /*0102*/ 	.byte	0x08
	.zero		1


	//   ....[5]....
        /*0104*/ 	.word	0x000004f0
        /*0108*/ 	.word	0x000000ff
        /*010c*/ 	.word	0x00030830
        /*0110*/ 	.short	0x0100
        /*0112*/ 	.byte	0x08
	.zero		1


	//   ....[6]....
        /*0114*/ 	.word	0x00000500
        /*0118*/ 	.word	0x000000ff
        /*011c*/ 	.word	0x00030840
        /*0120*/ 	.short	0x0100
        /*0122*/ 	.byte	0x08
	.zero		1


	//   ....[7]....
        /*0124*/ 	.word	0x00000510
        /*0128*/ 	.word	0x000000ff
        /*012c*/ 	.word	0x00030838
        /*0130*/ 	.short	0x0100
        /*0132*/ 	.byte	0x08
	.zero		1


	//   ....[8]....
        /*0134*/ 	.word	0x00000520
        /*0138*/ 	.word	0x000000ff
        /*013c*/ 	.word	0x00030848
        /*0140*/ 	.short	0x0100
        /*0142*/ 	.byte	0x08
	.zero		1


	//   ....[9]....
        /*0144*/ 	.word	0x00001340
        /*0148*/ 	.word	0x000000e4
        /*014c*/ 	.word	0x00030800
        /*0150*/ 	.short	0x010a
        /*0152*/ 	.byte	0x3f
	.zero		1


	//   ....[10]....
        /*0154*/ 	.word	0x000013e0
        /*0158*/ 	.word	0x000000e4
        /*015c*/ 	.word	0x00030800
        /*0160*/ 	.short	0x010a
        /*0162*/ 	.byte	0x3f
	.zero		1


	//   ....[11]....
        /*0164*/ 	.word	0x00001ac0
        /*0168*/ 	.word	0x00000000
        /*016c*/ 	.word	0x00030810
        /*0170*/ 	.short	0x010a
        /*0172*/ 	.byte	0x3f
	.zero		1


	//   ....[12]....
        /*0174*/ 	.word	0x00001b00
        /*0178*/ 	.word	0x00000000
        /*017c*/ 	.word	0x00030810
        /*0180*/ 	.short	0x010a
        /*0182*/ 	.byte	0x3f
	.zero		1


	//   ....[13]....
        /*0184*/ 	.word	0x00002030
        /*0188*/ 	.word	0x00000000
        /*018c*/ 	.word	0x00030830
        /*0190*/ 	.short	0x010a
        /*0192*/ 	.byte	0x3f
	.zero		1


	//   ....[14]....
        /*0194*/ 	.word	0x000020b0
        /*0198*/ 	.word	0x00000000
        /*019c*/ 	.word	0x00030830
        /*01a0*/ 	.short	0x010a
        /*01a2*/ 	.byte	0x3f
	.zero		1


	//   ....[15]....
        /*01a4*/ 	.word	0x00003a90
        /*01a8*/ 	.word	0x00000006
        /*01ac*/ 	.word	0x00000000
        /*01b0*/ 	.short	0x0101
        /*01b2*/ 	.byte	0x3f
	.zero		1


	//   ....[16]....
        /*01b4*/ 	.word	0x00003dc0
        /*01b8*/ 	.word	0x00000000
        /*01bc*/ 	.word	0x00000000
        /*01c0*/ 	.short	0x0101
        /*01c2*/ 	.byte	0x3f
	.zero		1


	//   ....[17]....
        /*01c4*/ 	.word	0x00005ec0
        /*01c8*/ 	.word	0x00000010
        /*01cc*/ 	.word	0x00030820
        /*01d0*/ 	.short	0x010a
        /*01d2*/ 	.byte	0x3f
	.zero		1


	//   ....[18]....
        /*01d4*/ 	.word	0x000065f0
        /*01d8*/ 	.word	0x00000010
        /*01dc*/ 	.word	0x00030840
        /*01e0*/ 	.short	0x010a
        /*01e2*/ 	.byte	0x3f
	.zero		1


	//   ....[19]....
        /*01e4*/ 	.word	0x00006890
        /*01e8*/ 	.word	0x00000010
        /*01ec*/ 	.word	0x00030828
        /*01f0*/ 	.short	0x010a
        /*01f2*/ 	.byte	0x3f
	.zero		1


	//   ....[20]....
        /*01f4*/ 	.word	0x00006b30
        /*01f8*/ 	.word	0x00000010
        /*01fc*/ 	.word	0x00030848
        /*0200*/ 	.short	0x010a
        /*0202*/ 	.byte	0x3f
	.zero		1


	//   ....[21]....
        /*0204*/ 	.word	0x00006d80
        /*0208*/ 	.word	0x00000010
        /*020c*/ 	.word	0x00030820
        /*0210*/ 	.short	0x010a
        /*0212*/ 	.byte	0x3f
	.zero		1


	//   ....[22]....
        /*0214*/ 	.word	0x000070b0
        /*0218*/ 	.word	0x00000010
        /*021c*/ 	.word	0x00030840
        /*0220*/ 	.short	0x010a
        /*0222*/ 	.byte	0x3f
	.zero		1


	//   ....[23]....
        /*0224*/ 	.word	0x00007320
        /*0228*/ 	.word	0x00000010
        /*022c*/ 	.word	0x00030828
        /*0230*/ 	.short	0x010a
        /*0232*/ 	.byte	0x3f
	.zero		1


	//   ....[24]....
        /*0234*/ 	.word	0x00007640
        /*0238*/ 	.word	0x00000003
        /*023c*/ 	.word	0x00030840
        /*0240*/ 	.short	0x010a
        /*0242*/ 	.byte	0x3f
	.zero		1


	//   ....[25]....
        /*0244*/ 	.word	0x00007a80
        /*0248*/ 	.word	0x00000006
        /*024c*/ 	.word	0x00000000
        /*0250*/ 	.short	0x010a
        /*0252*/ 	.byte	0x3f
	.zero		1


	//   ....[26]....
        /*0254*/ 	.word	0x00007ae0
        /*0258*/ 	.word	0x00000003
        /*025c*/ 	.word	0x00000000
        /*0260*/ 	.short	0x010a
        /*0262*/ 	.byte	0x3f
	.zero		1


	//   ....[27]....
        /*0264*/ 	.word	0x00007b40
        /*0268*/ 	.word	0x00000000
        /*026c*/ 	.word	0x00000000
        /*0270*/ 	.short	0x010a
        /*0272*/ 	.byte	0x3f
	.zero		1


	//   ....[28]....
        /*0274*/ 	.word	0x00007b70
        /*0278*/ 	.word	0x00000003
        /*027c*/ 	.word	0x00000000
        /*0280*/ 	.short	0x010a
        /*0282*/ 	.byte	0x3f
	.zero		1


	//   ....[29]....
        /*0284*/ 	.word	0x00007c40
        /*0288*/ 	.word	0x000000e4
        /*028c*/ 	.word	0x00030800
        /*0290*/ 	.short	0x010a
        /*0292*/ 	.byte	0x3f
	.zero		1


	//   ....[30]....
        /*0294*/ 	.word	0x00007c90
        /*0298*/ 	.word	0x00000000
        /*029c*/ 	.word	0x00030810
        /*02a0*/ 	.short	0x010a
        /*02a2*/ 	.byte	0x3f
	.zero		1


	//   ....[31]....
        /*02a4*/ 	.word	0x00007ce0
        /*02a8*/ 	.word	0x00000000
        /*02ac*/ 	.word	0x00030830
        /*02b0*/ 	.short	0x010a
        /*02b2*/ 	.byte	0x3f
	.zero		1


	//   ....[32]....
        /*02b4*/ 	.word	0x00007d30
        /*02b8*/ 	.word	0x00000010
        /*02bc*/ 	.word	0x00030820
        /*02c0*/ 	.short	0x010a
        /*02c2*/ 	.byte	0x3f
	.zero		1


	//   ....[33]....
        /*02c4*/ 	.word	0x00007d80
        /*02c8*/ 	.word	0x00000010
        /*02cc*/ 	.word	0x00030840
        /*02d0*/ 	.short	0x010a
        /*02d2*/ 	.byte	0x3f
	.zero		1


	//   ....[34]....
        /*02d4*/ 	.word	0x00007dd0
        /*02d8*/ 	.word	0x00000010
        /*02dc*/ 	.word	0x00030828
        /*02e0*/ 	.short	0x010a
        /*02e2*/ 	.byte	0x3f
	.zero		1


	//   ....[35]....
        /*02e4*/ 	.word	0x00007e20
        /*02e8*/ 	.word	0x00000010
        /*02ec*/ 	.word	0x00030848
        /*02f0*/ 	.short	0x010a
        /*02f2*/ 	.byte	0x3f
	.zero		1


	//   ....[36]....
        /*02f4*/ 	.word	0x00007e80
        /*02f8*/ 	.word	0x00000010
        /*02fc*/ 	.word	0x00030820
        /*0300*/ 	.short	0x010a
        /*0302*/ 	.byte	0x3f
	.zero		1


	//   ....[37]....
        /*0304*/ 	.word	0x00007ed0
        /*0308*/ 	.word	0x00000010
        /*030c*/ 	.word	0x00030840
        /*0310*/ 	.short	0x010a
        /*0312*/ 	.byte	0x3f
	.zero		1


	//   ....[38]....
        /*0314*/ 	.word	0x00007f20
        /*0318*/ 	.word	0x00000010
        /*031c*/ 	.word	0x00030828
        /*0320*/ 	.short	0x010a
        /*0322*/ 	.byte	0x3f
	.zero		1


	//   ....[39]....
        /*0324*/ 	.word	0x00007f70
        /*0328*/ 	.word	0x00000003
        /*032c*/ 	.word	0x00030840
        /*0330*/ 	.short	0x010a
        /*0332*/ 	.byte	0x3f
	.zero		1


	//   ....[40]....
        /*0334*/ 	.word	0x00008040
        /*0338*/ 	.word	0x00000006
        /*033c*/ 	.word	0x00000000
        /*0340*/ 	.short	0x010a
        /*0342*/ 	.byte	0x3f
	.zero		1


	//   ....[41]....
        /*0344*/ 	.word	0x00008090
        /*0348*/ 	.word	0x00000003
        /*034c*/ 	.word	0x00000000
        /*0350*/ 	.short	0x010a
        /*0352*/ 	.byte	0x3f
	.zero		1


	//   ....[42]....
        /*0354*/ 	.word	0x000080e0
        /*0358*/ 	.word	0x00000000
        /*035c*/ 	.word	0x00000000
        /*0360*/ 	.short	0x010a
        /*0362*/ 	.byte	0x3f
	.zero		1


	//----- nvinfo : EIATTR_NUM_MBARRIERS
	.align		4
.L_778:
        /*0364*/ 	.byte	0x03, 0x38
        /*0366*/ 	.short	0x0009


	//----- nvinfo : EIATTR_EXIT_INSTR_OFFSETS
	.align		4
        /*0368*/ 	.byte	0x04, 0x1c
        /*036a*/ 	.short	(.L_780 - .L_779)


	//   ....[0]....
.L_779:
        /*036c*/ 	.word	0x00007bc0


	//----- nvinfo : EIATTR_MAX_THREADS
	.align		4
.L_780:
        /*0370*/ 	.byte	0x04, 0x05
        /*0372*/ 	.short	(.L_782 - .L_781)
.L_781:
        /*0374*/ 	.word	0x00000180
        /*0378*/ 	.word	0x00000001
        /*037c*/ 	.word	0x00000001


	//----- nvinfo : EIATTR_CRS_STACK_SIZE
	.align		4
.L_782:
        /*0380*/ 	.byte	0x04, 0x1e
        /*0382*/ 	.short	(.L_784 - .L_783)
.L_783:
        /*0384*/ 	.word	0x00000000


	//----- nvinfo : EIATTR_CBANK_PARAM_SIZE
	.align		4
.L_784:
        /*0388*/ 	.byte	0x03, 0x19
        /*038a*/ 	.short	0x0770


	//----- nvinfo : EIATTR_PARAM_CBANK
	.align		4
        /*038c*/ 	.byte	0x04, 0x0a
        /*038e*/ 	.short	(.L_786 - .L_785)
	.align		4
.L_785:
        /*0390*/ 	.word	index@(.nv.constant0._ZN7cutlass13device_kernelIN5flash11enable_sm90INS1_16FlashAttnBwdSm90INS1_25CollectiveMainloopBwdSm90ILi2ELi2ELi2EN4cute5tupleIJNS5_1CILi1EEES8_S8_EEENS6_IJNS7_ILi64EEENS7_ILi128EEESB_EEENS_6half_tEfNS_4arch4Sm90ELb1ELb0ELb0ELb0ELb0ELb1ELb0ELb0ELi2ELi1ELi2ELi1ELb0EEENS1_24CollectiveEpilogueBwdGQAISC_fSF_Li256ELb0ELb0EEENS1_25SingleTileBwdLPTSchedulerILb0ELi128ELb0EEEEEEEEEvNT_6ParamsE)
        /*0394*/ 	.short	0x0210
        /*0396*/ 	.short	0x0770


	//----- nvinfo : EIATTR_SW_WAR
	.align		4
.L_786:
        /*0398*/ 	.byte	0x04, 0x36
        /*039a*/ 	.short	(.L_788 - .L_787)
.L_787:
        /*039c*/ 	.word	0x00000008
.L_788:


//--------------------- .nv.info._ZN7cutlass13device_kernelIN5flash11enable_sm90INS1_16FlashAttnBwdSm90INS1_25CollectiveMainloopBwdSm90ILi2ELi2ELi2EN4cute5tupleIJNS5_1CILi1EEES8_S8_EEENS6_IJNS7_ILi64EEENS7_ILi128EEESB_EEENS_6half_tEfNS_4arch4Sm90ELb1ELb0ELb0ELb0ELb1ELb1ELb0ELb0ELi2ELi1ELi2ELi1ELb0EEENS1_24CollectiveEpilogueBwdGQAISC_fSF_Li256ELb0ELb1EEENS1_25SingleTileBwdLPTSchedulerILb0ELi128ELb1EEEEEEEEEvNT_6ParamsE --------------------------
	.section	.nv.info._ZN7cutlass13device_kernelIN5flash11enable_sm90INS1_16FlashAttnBwdSm90INS1_25CollectiveMainloopBwdSm90ILi2ELi2ELi2EN4cute5tupleIJNS5_1CILi1EEES8_S8_EEENS6_IJNS7_ILi64EEENS7_ILi128EEESB_EEENS_6half_tEfNS_4arch4Sm90ELb1ELb0ELb0ELb0ELb1ELb1ELb0ELb0ELi2ELi1ELi2ELi1ELb0EEENS1_24CollectiveEpilogueBwdGQAISC_fSF_Li256ELb0ELb1EEENS1_25SingleTileBwdLPTSchedulerILb0ELi128ELb1EEEEEEEEEvNT_6ParamsE,"",@"SHT_CUDA_INFO"
	.sectionflags	@""
	.align	4


	//----- nvinfo : EIATTR_CUDA_API_VERSION
	.align		4
        /*0000*/ 	.byte	0x04, 0x37
        /*0002*/ 	.short	(.L_790 - .L_789)
.L_789:
        /*0004*/ 	.word	0x00000082


	//----- nvinfo : EIATTR_KPARAM_INFO
	.align		4
.L_790:
        /*0008*/ 	.byte	0x04, 0x17
        /*000a*/ 	.short	(.L_792 - .L_791)
.L_791:
        /*000c*/ 	.word	0x00000000
        /*0010*/ 	.short	0x0000
        /*0012*/ 	.short	0x0070
        /*0014*/ 	.byte	0x00, 0xf0, 0x01, 0x1c


	//----- nvinfo : EIATTR_SPARSE_MMA_MASK
	.align		4
.L_792:
        /*0018*/ 	.byte	0x03, 0x50
        /*001a*/ 	.short	0x0000


	//----- nvinfo : EIATTR_MAXREG_COUNT
	.align		4
        /*001c*/ 	.byte	0x03, 0x1b
        /*001e*/ 	.short	0x00a8


	//----- nvinfo : EIATTR_NUM_BARRIERS
	.align		4
        /*0020*/ 	.byte	0x02, 0x4c
        /*0022*/ 	.byte	0x10
	.zero		1


	//----- nvinfo : EIATTR_EXTERNS
	.align		4
        /*0024*/ 	.byte	0x04, 0x0f
        /*0026*/ 	.short	(.L_794 - .L_793)


	//   ....[0]....
	.align		4
.L_793:
        /*0028*/ 	.word	index@(__assertfail)


	//----- nvinfo : EIATTR_ANNOTATIONS
	.align		4
.L_794:
        /*002c*/ 	.byte	0x04, 0x55
        /*002e*/ 	.short	(.L_796 - .L_795)


	//   ....[0]....
.L_795:
        /*0030*/ 	.word	0x00000001
        /*0034*/ 	.byte	0xc0, 0x74, 0x00, 0x00, 0x01, 0x00, 0x00, 0x00, 0xb0, 0x7f, 0x00, 0x00


	//----- nvinfo : EIATTR_MERCURY_ISA_VERSION
	.align		4
.L_796:
        /*0040*/ 	.byte	0x03, 0x5f
        /*0042*/ 	.short	0x0101


	//----- nvinfo : EIATTR_INT_WARP_WIDE_INSTR_OFFSETS
	.align		4
        /*0044*/ 	.byte	0x04, 0x31
        /*0046*/ 	.short	(.L_798 - .L_797)


	//   ....[0]....
.L_797:
        /*0048*/ 	.word	0x00000190


	//   ....[1]....
        /*004c*/ 	.word	0x000001c0


	//   ....[2]....
        /*0050*/ 	.word	0x00005b90


	//   ....[3]....
        /*0054*/ 	.word	0x00006200


	//   ....[4]....
        /*0058*/ 	.word	0x00006730


	//----- nvinfo : EIATTR_COOP_GROUP_MASK_REGIDS
	.align		4
.L_798:
        /*005c*/ 	.byte	0x04, 0x29
        /*005e*/ 	.short	(.L_800 - .L_799)


	//   ....[0]....
.L_799:
        /*0060*/ 	.word	0xffffffff


	//   ....[1]....
        /*0064*/ 	.word	0xffffffff


	//   ....[2]....
        /*0068*/ 	.word	0xffffffff


	//   ....[3]....
        /*006c*/ 	.word	0xffffffff


	//   ....[4]....
        /*0070*/ 	.word	0xffffffff


	//   ....[5]....
        /*0074*/ 	.word	0xffffffff


	//   ....[6]....
        /*0078*/ 	.word	0xffffffff


	//   ....[7]....
        /*007c*/ 	.word	0xffffffff


	//   ....[8]....
        /*0080*/ 	.word	0xffffffff


	//   ....[9]....
        /*0084*/ 	.word	0xffffffff


	//   ....[10]....
        /*0088*/ 	.word	0xffffffff


	//   ....[11]....
        /*008c*/ 	.word	0xffffffff


	//   ....[12]....
        /*0090*/ 	.word	0xffffffff


	//   ....[13]....
        /*0094*/ 	.word	0xffffffff


	//   ....[14]....
        /*0098*/ 	.word	0xffffffff


	//   ....[15]....
        /*009c*/ 	.word	0xffffffff


	//   ....[16]....
        /*00a0*/ 	.word	0xffffffff


	//   ....[17]....
        /*00a4*/ 	.word	0x0500000f


	//   ....[18]....
        /*00a8*/ 	.word	0x0500000f


	//   ....[19]....
        /*00ac*/ 	.word	0x0500000f


	//   ....[20]....
        /*00b0*/ 	.word	0x0500000f


	//   ....[21]....
        /*00b4*/ 	.word	0x0500000f


	//   ....[22]....
        /*00b8*/ 	.word	0x0500000f


	//----- nvinfo : EIATTR_COOP_GROUP_INSTR_OFFSETS
	.align		4
.L_800:
        /*00bc*/ 	.byte	0x04, 0x28
        /*00be*/ 	.short	(.L_802 - .L_801)


	//   ....[0]....
.L_801:
        /*00c0*/ 	.word	0x00000070


	//   ....[1]....
        /*00c4*/ 	.word	0x000001a0


	//   ....[2]....
        /*00c8*/ 	.word	0x000001f0


	//   ....[3]....
        /*00cc*/ 	.word	0x000003e0


	//   ....[4]....
        /*00d0*/ 	.word	0x00000630


	//   ....[5]....
        /*00d4*/ 	.word	0x00001340


	//   ....[6]....
        /*00d8*/ 	.word	0x000048b0


	//   ....[7]....
        /*00dc*/ 	.word	0x00004a30


	//   ....[8]....
        /*00e0*/ 	.word	0x00004d20


	//   ....[9]....
        /*00e4*/ 	.word	0x00004eb0


	//   ....[10]....
        /*00e8*/ 	.word	0x00004fc0


	//   ....[11]....
        /*00ec*/ 	.word	0x00005790


	//   ....[12]....
        /*00f0*/ 	.word	0x00005ac0


	//   ....[13]....
        /*00f4*/ 	.word	0x00005e80


	//   ....[14]....
        /*00f8*/ 	.word	0x00006130


	//   ....[15]....
        /*00fc*/ 	.word	0x000063f0


	//   ....[16]....
        /*0100*/ 	.word	0x00006660


	//   ....[17]....
        /*0104*/ 	.word	0x00008b70


	//   ....[18]....
        /*0108*/ 	.word	0x00008cc0


	//   ....[19]....
        /*010c*/ 	.word	0x00008d30


	//   ....[20]....
        /*0110*/ 	.word	0x00008da0


	//   ....[21]....
        /*0114*/ 	.word	0x00008e10


	//   ....[22]....
        /*0118*/ 	.word	0x00008e80


	//----- nvinfo : EIATTR_REG_RECONFIG
	.align		4
.L_802:
        /*011c*/ 	.byte	0x01, 0x54
	.zero		2


	//----- nvinfo : EIATTR_SYSCALL_OFFSETS
	.align		4
        /*0120*/ 	.byte	0x04, 0x46
        /*0122*/ 	.short	(.L_804 - .L_803)


	//   ....[0]....
.L_803:
        /*0124*/ 	.word	0x00000f80


	//   ....[1]....
        /*0128*/ 	.word	0x00001070


	//   ....[2]....
        /*012c*/ 	.word	0x000011d0


	//   ....[3]....
        /*0130*/ 	.word	0x000012c0


	//----- nvinfo : EIATTR_MBARRIER_INSTR_OFFSETS
	.align		4
.L_804:
        /*0134*/ 	.byte	0x04, 0x39
        /*0136*/ 	.short	(.L_806 - .L_805)


	//   ....[0]....
.L_805:
        /*0138*/ 	.word	0x00000290
        /*013c*/ 	.word	0x000000ff
        /*0140*/ 	.word	0x00030800
        /*0144*/ 	.short	0x0100
        /*0146*/ 	.byte	0x06
	.zero		1


	//   ....[1]....
        /*0148*/ 	.word	0x00000390
        /*014c*/ 	.word	0x000000ff
        /*0150*/ 	.word	0x00030810
        /*0154*/ 	.short	0x0100
        /*0156*/ 	.byte	0x08
	.zero		1


	//   ....[2]....
        /*0158*/ 	.word	0x000003a0
        /*015c*/ 	.word	0x000000ff
        /*0160*/ 	.word	0x00030820
        /*0164*/ 	.short	0x0100
        /*0166*/ 	.byte	0x08
	.zero		1


	//   ....[3]....
        /*0168*/ 	.word	0x000003b0
        /*016c*/ 	.word	0x000000ff
        /*0170*/ 	.word	0x00030818
        /*0174*/ 	.short	0x0100
        /*0176*/ 	.byte	0x08
	.zero		1


	//   ....[4]....
        /*0178*/ 	.word	0x000003c0
        /*017c*/ 	.word	0x000000ff
        /*0180*/ 	.word	0x00030828
        /*0184*/ 	.short	0x0100
        /*0186*/ 	.byte	0x08
	.zero		1


	//   ....[5]....
        /*0188*/ 	.word	0x000004f0
        /*018c*/ 	.word	0x000000ff
        /*0190*/ 	.word	0x00030830
        /*0194*/ 	.short	0x0100
        /*0196*/ 	.byte	0x08
	.zero		1


	//   ....[6]....
        /*0198*/ 	.word	0x00000500
        /*019c*/ 	.word	0x000000ff
        /*01a0*/ 	.word	0x00030840
        /*01a4*/ 	.short	0x0100
        /*01a6*/ 	.byte	0x08
	.zero		1


	//   ....[7]....
        /*01a8*/ 	.word	0x00000510
        /*01ac*/ 	.word	0x000000ff
        /*01b0*/ 	.word	0x00030838
        /*01b4*/ 	.short	0x0100
        /*01b6*/ 	.byte	0x08
	.zero		1


	//   ....[8]....
        /*01b8*/ 	.word	0x00000520
        /*01bc*/ 	.word	0x000000ff
        /*01c0*/ 	.word	0x00030848
        /*01c4*/ 	.short	0x0100
        /*01c6*/ 	.byte	0x08
	.zero		1


	//   ....[9]....
        /*01c8*/ 	.word	0x00001380
        /*01cc*/ 	.word	0x000000e4
        /*01d0*/ 	.word	0x00030800
        /*01d4*/ 	.short	0x010a
        /*01d6*/ 	.byte	0x3f
	.zero		1


	//   ....[10]....
        /*01d8*/ 	.word	0x00001420
        /*01dc*/ 	.word	0x000000e4
        /*01e0*/ 	.word	0x00030800
        /*01e4*/ 	.short	0x010a
        /*01e6*/ 	.byte	0x3f
	.zero		1


	//   ....[11]....
        /*01e8*/ 	.word	0x00001b00
        /*01ec*/ 	.word	0x00000000
        /*01f0*/ 	.word	0x00030810
        /*01f4*/ 	.short	0x010a
        /*01f6*/ 	.byte	0x3f
	.zero		1


	//   ....[12]....
        /*01f8*/ 	.word	0x00001b40
        /*01fc*/ 	.word	0x00000000
        /*0200*/ 	.word	0x00030810
        /*0204*/ 	.short	0x010a
        /*0206*/ 	.byte	0x3f
	.zero		1


	//   ....[13]....
        /*0208*/ 	.word	0x00002070
        /*020c*/ 	.word	0x00000000
        /*0210*/ 	.word	0x00030830
        /*0214*/ 	.short	0x010a
        /*0216*/ 	.byte	0x3f
	.zero		1


	//   ....[14]....
        /*0218*/ 	.word	0x000020f0
        /*021c*/ 	.word	0x00000000
        /*0220*/ 	.word	0x00030830
        /*0224*/ 	.short	0x010a
        /*0226*/ 	.byte	0x3f
	.zero		1


	//   ....[15]....
        /*0228*/ 	.word	0x00003ad0
        /*022c*/ 	.word	0x00000006
        /*0230*/ 	.word	0x00000000
        /*0234*/ 	.short	0x0101
        /*0236*/ 	.byte	0x3f
	.zero		1


	//   ....[16]....
        /*0238*/ 	.word	0x00003e00
        /*023c*/ 	.word	0x00000000
        /*0240*/ 	.word	0x00000000
        /*0244*/ 	.short	0x0101
        /*0246*/ 	.byte	0x3f
	.zero		1


	//   ....[17]....
        /*0248*/ 	.word	0x00006e20
        /*024c*/ 	.word	0x00000010
        /*0250*/ 	.word	0x00030820
        /*0254*/ 	.short	0x010a
        /*0256*/ 	.byte	0x3f
	.zero		1


	//   ....[18]....
        /*0258*/ 	.word	0x00007550
        /*025c*/ 	.word	0x00000010
        /*0260*/ 	.word	0x00030840
        /*0264*/ 	.short	0x010a
        /*0266*/ 	.byte	0x3f
	.zero		1


	//   ....[19]....
        /*0268*/ 	.word	0x000077f0
        /*026c*/ 	.word	0x00000010
        /*0270*/ 	.word	0x00030828
        /*0274*/ 	.short	0x010a
        /*0276*/ 	.byte	0x3f
	.zero		1


	//   ....[20]....
        /*0278*/ 	.word	0x00007a90
        /*027c*/ 	.word	0x00000010
        /*0280*/ 	.word	0x00030848
        /*0284*/ 	.short	0x010a
        /*0286*/ 	.byte	0x3f
	.zero		1


	//   ....[21]....
        /*0288*/ 	.word	0x00007ce0
        /*028c*/ 	.word	0x00000010
        /*0290*/ 	.word	0x00030820
        /*0294*/ 	.short	0x010a
        /*0296*/ 	.byte	0x3f
	.zero		1


	//   ....[22]....
        /*0298*/ 	.word	0x00008010
        /*029c*/ 	.word	0x00000010
        /*02a0*/ 	.word	0x00030840
        /*02a4*/ 	.short	0x010a
        /*02a6*/ 	.byte	0x3f
	.zero		1


	//   ....[23]....
        /*02a8*/ 	.word	0x00008280
        /*02ac*/ 	.word	0x00000010
        /*02b0*/ 	.word	0x00030828
        /*02b4*/ 	.short	0x010a
        /*02b6*/ 	.byte	0x3f
	.zero		1


	//   ....[24]....
        /*02b8*/ 	.word	0x000085a0
        /*02bc*/ 	.word	0x00000003
        /*02c0*/ 	.word	0x00030840
        /*02c4*/ 	.short	0x010a
        /*02c6*/ 	.byte	0x3f
	.zero		1


	//   ....[25]....
        /*02c8*/ 	.word	0x000089e0
        /*02cc*/ 	.word	0x00000006
        /*02d0*/ 	.word	0x00000000
        /*02d4*/ 	.short	0x010a
        /*02d6*/ 	.byte	0x3f
	.zero		1


	//   ....[26]....
        /*02d8*/ 	.word	0x00008a40
        /*02dc*/ 	.word	0x00000003
        /*02e0*/ 	.word	0x00000000
        /*02e4*/ 	.short	0x010a
        /*02e6*/ 	.byte	0x3f
	.zero		1


	//   ....[27]....
        /*02e8*/ 	.word	0x00008aa0
        /*02ec*/ 	.word	0x00000000
        /*02f0*/ 	.word	0x00000000
        /*02f4*/ 	.short	0x010a
        /*02f6*/ 	.byte	0x3f
	.zero		1


	//   ....[28]....
        /*02f8*/ 	.word	0x00008ad0
        /*02fc*/ 	.word	0x00000003
        /*0300*/ 	.word	0x00000000
        /*0304*/ 	.short	0x010a
        /*0306*/ 	.byte	0x3f
	.zero		1


	//   ....[29]....
        /*0308*/ 	.word	0x00008ba0
        /*030c*/ 	.word	0x000000e4
        /*0310*/ 	.word	0x00030800
        /*0314*/ 	.short	0x010a
        /*0316*/ 	.byte	0x3f
	.zero		1


	//   ....[30]....
        /*0318*/ 	.word	0x00008bf0
        /*031c*/ 	.word	0x00000000
        /*0320*/ 	.word	0x00030810
        /*0324*/ 	.short	0x010a
        /*0326*/ 	.byte	0x3f
	.zero		1


	//   ....[31]....
        /*0328*/ 	.word	0x00008c40
        /*032c*/ 	.word	0x00000000
        /*0330*/ 	.word	0x00030830
        /*0334*/ 	.short	0x010a
        /*0336*/ 	.byte	0x3f
	.zero		1


	//   ....[32]....
        /*0338*/ 	.word	0x00008ec0
        /*033c*/ 	.word	0x00000010
        /*0340*/ 	.word	0x00030820
        /*0344*/ 	.short	0x010a
        /*0346*/ 	.byte	0x3f
	.zero		1


	//   ....[33]....
        /*0348*/ 	.word	0x00008f10
        /*034c*/ 	.word	0x00000010
        /*0350*/ 	.word	0x00030840
        /*0354*/ 	.short	0x010a
        /*0356*/ 	.byte	0x3f
	.zero		1


	//   ....[34]....
        /*0358*/ 	.word	0x00008f60
        /*035c*/ 	.word	0x00000010
        /*0360*/ 	.word	0x00030828
        /*0364*/ 	.short	0x010a
        /*0366*/ 	.byte	0x3f
	.zero		1


	//   ....[35]....
        /*0368*/ 	.word	0x00008fb0
        /*036c*/ 	.word	0x00000010
        /*0370*/ 	.word	0x00030848
        /*0374*/ 	.short	0x010a
        /*0376*/ 	.byte	0x3f
	.zero		1


	//   ....[36]....
        /*0378*/ 	.word	0x00009010
        /*037c*/ 	.word	0x00000010
        /*0380*/ 	.word	0x00030820
        /*0384*/ 	.short	0x010a
        /*0386*/ 	.byte	0x3f
	.zero		1


	//   ....[37]....
        /*0388*/ 	.word	0x00009060
        /*038c*/ 	.word	0x00000010
        /*0390*/ 	.word	0x00030840
        /*0394*/ 	.short	0x010a
        /*0396*/ 	.byte	0x3f
	.zero		1


	//   ....[38]....
        /*0398*/ 	.word	0x000090b0
        /*039c*/ 	.word	0x00000010
        /*03a0*/ 	.word	0x00030828
        /*03a4*/ 	.short	0x010a
        /*03a6*/ 	.byte	0x3f
	.zero		1


	//   ....[39]....
        /*03a8*/ 	.word	0x00009100
        /*03ac*/ 	.word	0x00000003
        /*03b0*/ 	.word	0x00030840
        /*03b4*/ 	.short	0x010a
        /*03b6*/ 	.byte	0x3f
	.zero		1


	//   ....[40]....
        /*03b8*/ 	.word	0x000091d0
        /*03bc*/ 	.word	0x00000006
        /*03c0*/ 	.word	0x00000000
        /*03c4*/ 	.short	0x010a
        /*03c6*/ 	.byte	0x3f
	.zero		1


	//   ....[41]....
        /*03c8*/ 	.word	0x00009220
        /*03cc*/ 	.word	0x00000003
        /*03d0*/ 	.word	0x00000000
        /*03d4*/ 	.short	0x010a
        /*03d6*/ 	.byte	0x3f
	.zero		1


	//   ....[42]....
        /*03d8*/ 	.word	0x00009270
        /*03dc*/ 	.word	0x00000000
        /*03e0*/ 	.word	0x00000000
        /*03e4*/ 	.short	0x010a
        /*03e6*/ 	.byte	0x3f
	.zero		1


	//----- nvinfo : EIATTR_NUM_MBARRIERS
	.align		4
.L_806:
        /*03e8*/ 	.byte	0x03, 0x38
        /*03ea*/ 	.short	0x0009


	//----- nvinfo : EIATTR_EXIT_INSTR_OFFSETS
	.align		4
        /*03ec*/ 	.byte	0x04, 0x1c
        /*03ee*/ 	.short	(.L_808 - .L_807)


	//   ....[0]....
.L_807:
        /*03f0*/ 	.word	0x00008b20


	//----- nvinfo : EIATTR_MAX_THREADS
	.align		4
.L_808:
        /*03f4*/ 	.byte	0x04, 0x05
        /*03f6*/ 	.short	(.L_810 - .L_809)
.L_809:
        /*03f8*/ 	.word	0x00000180
        /*03fc*/ 	.word	0x00000001
        /*0400*/ 	.word	0x00000001


	//----- nvinfo : EIATTR_CRS_STACK_SIZE
	.align		4
.L_810:
        /*0404*/ 	.byte	0x04, 0x1e
        /*0406*/ 	.short	(.L_812 - .L_811)
.L_811:
        /*0408*/ 	.word	0x00000000


	//----- nvinfo : EIATTR_CBANK_PARAM_SIZE
	.align		4
.L_812:
        /*040c*/ 	.byte	0x03, 0x19
        /*040e*/ 	.short	0x0770


	//----- nvinfo : EIATTR_PARAM_CBANK
	.align		4
        /*0410*/ 	.byte	0x04, 0x0a
        /*0412*/ 	.short	(.L_814 - .L_813)
	.align		4
.L_813:
        /*0414*/ 	.word	index@(.nv.constant0._ZN7cutlass13device_kernelIN5flash11enable_sm90INS1_16FlashAttnBwdSm90INS1_25CollectiveMainloopBwdSm90ILi2ELi2ELi2EN4cute5tupleIJNS5_1CILi1EEES8_S8_EEENS6_IJNS7_ILi64EEENS7_ILi128EEESB_EEENS_6half_tEfNS_4arch4Sm90ELb1ELb0ELb0ELb0ELb1ELb1ELb0ELb0ELi2ELi1ELi2ELi1ELb0EEENS1_24CollectiveEpilogueBwdGQAISC_fSF_Li256ELb0ELb1EEENS1_25SingleTileBwdLPTSchedulerILb0ELi128ELb1EEEEEEEEEvNT_6ParamsE)
        /*0418*/ 	.short	0x0210
        /*041a*/ 	.short	0x0770


	//----- nvinfo : EIATTR_SW_WAR
	.align		4
.L_814:
        /*041c*/ 	.byte	0x04, 0x36
        /*041e*/ 	.short	(.L_816 - .L_815)
.L_815:
        /*0420*/ 	.word	0x00000008
.L_816:


//--------------------- .nv.info._ZN7cutlass13device_kernelIN5flash22FlashAttnBwdPreprocessIN4cute5tupleIJNS3_1CILi64EEENS5_ILi128EEEEEENS_6half_tEfNS_4arch4Sm90ELb1ELb0EEEEEvNT_6ParamsE --------------------------
	.section	.nv.info._ZN7cutlass13device_kernelIN5flash22FlashAttnBwdPreprocessIN4cute5tupleIJNS3_1CILi64EEENS5_ILi128EEEEEENS_6half_tEfNS_4arch4Sm90ELb1ELb0EEEEEvNT_6ParamsE,"",@"SHT_CUDA_INFO"
	.sectionflags	@""
	.align	4


	//----- nvinfo : EIATTR_CUDA_API_VERSION
	.align		4
        /*0000*/ 	.byte	0x04, 0x37
        /*0002*/ 	.short	(.L_818 - .L_817)
.L_817:
        /*0004*/ 	.word	0x00000082


	//----- nvinfo : EIATTR_KPARAM_INFO
	.align		4
.L_818:
        /*0008*/ 	.byte	0x04, 0x17
        /*000a*/ 	.short	(.L_820 - .L_819)
.L_819:
        /*000c*/ 	.word	0x00000000
        /*0010*/ 	.short	0x0000
        /*0012*/ 	.short	0x0000
        /*0014*/ 	.byte	0x00, 0xf0, 0xc1, 0x03


	//----- nvinfo : EIATTR_SPARSE_MMA_MASK
	.align		4
.L_820:
        /*0018*/ 	.byte	0x03, 0x50
        /*001a*/ 	.short	0x0000


	//----- nvinfo : EIATTR_MAXREG_COUNT
	.align		4
        /*001c*/ 	.byte	0x03, 0x1b
        /*001e*/ 	.short	0x0080


	//----- nvinfo : EIATTR_MERCURY_ISA_VERSION
	.align		4
        /*0020*/ 	.byte	0x03, 0x5f
        /*0022*/ 	.short	0x0101


	//----- nvinfo : EIATTR_COOP_GROUP_MASK_REGIDS
	.align		4
        /*0024*/ 	.byte	0x04, 0x29
        /*0026*/ 	.short	(.L_822 - .L_821)


	//   ....[0]....
.L_821:
        /*0028*/ 	.word	0xffffffff


	//   ....[1]....
        /*002c*/ 	.word	0xffffffff


	//   ....[2]....
        /*0030*/ 	.word	0xffffffff


	//   ....[3]....
        /*0034*/ 	.word	0xffffffff


	//   ....[4]....
        /*0038*/ 	.word	0xffffffff


	//   ....[5]....
        /*003c*/ 	.word	0xffffffff


	//   ....[6]....
        /*0040*/ 	.word	0xffffffff


	//   ....[7]....
        /*0044*/ 	.word	0xffffffff


	//   ....[8]....
        /*0048*/ 	.word	0xffffffff


	//   ....[9]....
        /*004c*/ 	.word	0xffffffff


	//   ....[10]....
        /*0050*/ 	.word	0xffffffff


	//   ....[11]....
        /*0054*/ 	.word	0xffffffff


	//   ....[12]....
        /*0058*/ 	.word	0xffffffff


	//   ....[13]....
        /*005c*/ 	.word	0xffffffff


	//   ....[14]....
        /*0060*/ 	.word	0xffffffff


	//   ....[15]....
        /*0064*/ 	.word	0xffffffff


	//----- nvinfo : EIATTR_COOP_GROUP_INSTR_OFFSETS
	.align		4
.L_822:
        /*0068*/ 	.byte	0x04, 0x28
        /*006a*/ 	.short	(.L_824 - .L_823)


	//   ....[0]....
.L_823:
        /*006c*/ 	.word	0x00001120


	//   ....[1]....
        /*0070*/ 	.word	0x00001130


	//   ....[2]....
        /*0074*/ 	.word	0x00001140


	//   ....[3]....
        /*0078*/ 	.word	0x00001150


	//   ....[4]....
        /*007c*/ 	.word	0x000011a0


	//   ....[5]....
        /*0080*/ 	.word	0x000011b0


	//   ....[6]....
        /*0084*/ 	.word	0x000011c0


	//   ....[7]....
        /*0088*/ 	.word	0x000011d0


	//   ....[8]....
        /*008c*/ 	.word	0x00001220


	//   ....[9]....
        /*0090*/ 	.word	0x00001230


	//   ....[10]....
        /*0094*/ 	.word	0x00001240


	//   ....[11]....
        /*0098*/ 	.word	0x00001250


	//   ....[12]....
        /*009c*/ 	.word	0x000012a0


	//   ....[13]....
        /*00a0*/ 	.word	0x000012c0


	//   ....[14]....
        /*00a4*/ 	.word	0x000012d0


	//   ....[15]....
        /*00a8*/ 	.word	0x000012f0


	//----- nvinfo : EIATTR_EXIT_INSTR_OFFSETS
	.align		4
.L_824:
        /*00ac*/ 	.byte	0x04, 0x1c
        /*00ae*/ 	.short	(.L_826 - .L_825)


	//   ....[0]....
.L_825:
        /*00b0*/ 	.word	0x000018b0


	//   ....[1]....
        /*00b4*/ 	.word	0x00001930


	//----- nvinfo : EIATTR_MAX_THREADS
	.align		4
.L_826:
        /*00b8*/ 	.byte	0x04, 0x05
        /*00ba*/ 	.short	(.L_828 - .L_827)
.L_827:
        /*00bc*/ 	.word	0x00000100
        /*00c0*/ 	.word	0x00000001
        /*00c4*/ 	.word	0x00000001


	//----- nvinfo : EIATTR_CRS_STACK_SIZE
	.align		4
.L_828:
        /*00c8*/ 	.byte	0x04, 0x1e
        /*00ca*/ 	.short	(.L_830 - .L_829)
.L_829:
        /*00cc*/ 	.word	0x00000000


	//----- nvinfo : EIATTR_CBANK_PARAM_SIZE
	.align		4
.L_830:
        /*00d0*/ 	.byte	0x03, 0x19
        /*00d2*/ 	.short	0x00f0


	//----- nvinfo : EIATTR_PARAM_CBANK
	.align		4
        /*00d4*/ 	.byte	0x04, 0x0a
        /*00d6*/ 	.short	(.L_832 - .L_831)
	.align		4
.L_831:
        /*00d8*/ 	.word	index@(.nv.constant0._ZN7cutlass13device_kernelIN5flash22FlashAttnBwdPreprocessIN4cute5tupleIJNS3_1CILi64EEENS5_ILi128EEEEEENS_6half_tEfNS_4arch4Sm90ELb1ELb0EEEEEvNT_6ParamsE)
        /*00dc*/ 	.short	0x0210
        /*00de*/ 	.short	0x00f0


	//----- nvinfo : EIATTR_SW_WAR
	.align		4
.L_832:
        /*00e0*/ 	.byte	0x04, 0x36
        /*00e2*/ 	.short	(.L_834 - .L_833)
.L_833:
        /*00e4*/ 	.word	0x00000008
.L_834:


//--------------------- .nv.info._ZN7cutlass13device_kernelIN5flash11enable_sm90INS1_16FlashAttnBwdSm90INS1_25CollectiveMainloopBwdSm90ILi2ELi2ELi2EN4cute5tupleIJNS5_1CILi1EEES8_S8_EEENS6_IJNS7_ILi64EEENS7_ILi128EEESB_EEENS_6half_tEfNS_4arch4Sm90ELb1ELb0ELb0ELb1ELb0ELb1ELb0ELb0ELi2ELi1ELi2ELi1ELb0EEENS1_21CollectiveEpilogueBwdISC_SD_SF_Li256ELb1ELb0ELi1EEENS1_25SingleTileBwdLPTSchedulerILb1ELi128ELb0EEEEEEEEEvNT_6ParamsE --------------------------
	.section	.nv.info._ZN7cutlass13device_kernelIN5flash11enable_sm90INS1_16FlashAttnBwdSm90INS1_25CollectiveMainloopBwdSm90ILi2ELi2ELi2EN4cute5tupleIJNS5_1CILi1EEES8_S8_EEENS6_IJNS7_ILi64EEENS7_ILi128EEESB_EEENS_6half_tEfNS_4arch4Sm90ELb1ELb0ELb0ELb1ELb0ELb1ELb0ELb0ELi2ELi1ELi2ELi1ELb0EEENS1_21CollectiveEpilogueBwdISC_SD_SF_Li256ELb1ELb0ELi1EEENS1_25SingleTileBwdLPTSchedulerILb1ELi128ELb0EEEEEEEEEvNT_6ParamsE,"",@"SHT_CUDA_INFO"
	.sectionflags	@""
	.align	4


	//----- nvinfo : EIATTR_CUDA_API_VERSION
	.align		4
        /*0000*/ 	.byte	0x04, 0x37
        /*0002*/ 	.short	(.L_836 - .L_835)
.L_835:
        /*0004*/ 	.word	0x00000082


	//----- nvinfo : EIATTR_KPARAM_INFO
	.align		4
.L_836:
        /*0008*/ 	.byte	0x04, 0x17
        /*000a*/ 	.short	(.L_838 - .L_837)
.L_837:
        /*000c*/ 	.word	0x00000000
        /*0010*/ 	.short	0x0000
        /*0012*/ 	.short	0x0070
        /*0014*/ 	.byte	0x00, 0xf0, 0x01, 0x1a


	//----- nvinfo : EIATTR_SPARSE_MMA_MASK
	.align		4
.L_838:
        /*0018*/ 	.byte	0x03, 0x50
        /*001a*/ 	.short	0x0000


	//----- nvinfo : EIATTR_MAXREG_COUNT
	.align		4
        /*001c*/ 	.byte	0x03, 0x1b
        /*001e*/ 	.short	0x00a8


	//----- nvinfo : EIATTR_NUM_BARRIERS
	.align		4
        /*0020*/ 	.byte	0x02, 0x4c
        /*0022*/ 	.byte	0x10
	.zero		1


	//----- nvinfo : EIATTR_EXTERNS
	.align		4
        /*0024*/ 	.byte	0x04, 0x0f
        /*0026*/ 	.short	(.L_840 - .L_839)


	//   ....[0]....
	.align		4
.L_839:
        /*0028*/ 	.word	index@(__assertfail)


	//----- nvinfo : EIATTR_ANNOTATIONS
	.align		4
.L_840:
        /*002c*/ 	.byte	0x04, 0x55
        /*002e*/ 	.short	(.L_842 - .L_841)


	//   ....[0]....
.L_841:
        /*0030*/ 	.word	0x00000001
        /*0034*/ 	.byte	0xb0, 0xa2, 0x00, 0x00, 0x01, 0x00, 0x00, 0x00, 0xb0, 0xa5, 0x00, 0x00, 0x01, 0x00, 0x00, 0x00
        /*0044*/ 	.byte	0x10, 0xb1, 0x00, 0x00, 0x01, 0x00, 0x00, 0x00, 0x30, 0xb1, 0x00, 0x00, 0x01, 0x00, 0x00, 0x00
        /*0054*/ 	.byte	0xa0, 0xb4, 0x00, 0x00


	//----- nvinfo : EIATTR_MERCURY_ISA_VERSION
	.align		4
.L_842:
        /*0058*/ 	.byte	0x03, 0x5f
        /*005a*/ 	.short	0x0101


	//----- nvinfo : EIATTR_INT_WARP_WIDE_INSTR_OFFSETS
	.align		4
        /*005c*/ 	.byte	0x04, 0x31
        /*005e*/ 	.short	(.L_844 - .L_843)


	//   ....[0]....
.L_843:
        /*0060*/ 	.word	0x00000190


	//   ....[1]....
        /*0064*/ 	.word	0x000001c0


	//----- nvinfo : EIATTR_COOP_GROUP_MASK_REGIDS
	.align		4
.L_844:
        /*0068*/ 	.byte	0x04, 0x29
        /*006a*/ 	.short	(.L_846 - .L_845)


	//   ....[0]....
.L_845:
        /*006c*/ 	.word	0xffffffff


	//   ....[1]....
        /*0070*/ 	.word	0xffffffff


	//   ....[2]....
        /*0074*/ 	.word	0xffffffff


	//   ....[3]....
        /*0078*/ 	.word	0xffffffff


	//   ....[4]....
        /*007c*/ 	.word	0xffffffff


	//   ....[5]....
        /*0080*/ 	.word	0xffffffff


	//   ....[6]....
        /*0084*/ 	.word	0xffffffff


	//   ....[7]....
        /*0088*/ 	.word	0x0500000f


	//----- nvinfo : EIATTR_COOP_GROUP_INSTR_OFFSETS
	.align		4
.L_846:
        /*008c*/ 	.byte	0x04, 0x28
        /*008e*/ 	.short	(.L_848 - .L_847)


	//   ....[0]....
.L_847:
        /*0090*/ 	.word	0x00000070


	//   ....[1]....
        /*0094*/ 	.word	0x000001a0


	//   ....[2]....
        /*0098*/ 	.word	0x000001f0


	//   ....[3]....
        /*009c*/ 	.word	0x000003e0


	//   ....[4]....
        /*00a0*/ 	.word	0x00000630


	//   ....[5]....
        /*00a4*/ 	.word	0x00001840


	//   ....[6]....
        /*00a8*/ 	.word	0x00007de0


	//   ....[7]....
        /*00ac*/ 	.word	0x0000bcf0


	//----- nvinfo : EIATTR_REG_RECONFIG
	.align		4
.L_848:
        /*00b0*/ 	.byte	0x01, 0x54
	.zero		2


	//----- nvinfo : EIATTR_SYSCALL_OFFSETS
	.align		4
        /*00b4*/ 	.byte	0x04, 0x46
        /*00b6*/ 	.short	(.L_850 - .L_849)


	//   ....[0]....
.L_849:
        /*00b8*/ 	.word	0x00001480


	//   ....[1]....
        /*00bc*/ 	.word	0x00001570


	//   ....[2]....
        /*00c0*/ 	.word	0x000016d0


	//   ....[3]....
        /*00c4*/ 	.word	0x000017c0


	//----- nvinfo : EIATTR_MBARRIER_INSTR_OFFSETS
	.align		4
.L_850:
        /*00c8*/ 	.byte	0x04, 0x39
        /*00ca*/ 	.short	(.L_852 - .L_851)


	//   ....[0]....
.L_851:
        /*00cc*/ 	.word	0x00000290
        /*00d0*/ 	.word	0x000000ff
        /*00d4*/ 	.word	0x00030800
        /*00d8*/ 	.short	0x0100
        /*00da*/ 	.byte	0x06
	.zero		1


	//   ....[1]....
        /*00dc*/ 	.word	0x00000390
        /*00e0*/ 	.word	0x000000ff
        /*00e4*/ 	.word	0x00030810
        /*00e8*/ 	.short	0x0100
        /*00ea*/ 	.byte	0x08
	.zero		1


	//   ....[2]....
        /*00ec*/ 	.word	0x000003a0
        /*00f0*/ 	.word	0x000000ff
        /*00f4*/ 	.word	0x00030820
        /*00f8*/ 	.short	0x0100
        /*00fa*/ 	.byte	0x08
	.zero		1


	//   ....[3]....
        /*00fc*/ 	.word	0x000003b0
        /*0100*/ 	.word	0x000000ff
        /*0104*/ 	.word	0x00030818
        /*0108*/ 	.short	0x0100
        /*010a*/ 	.byte	0x08
	.zero		1


	//   ....[4]....
        /*010c*/ 	.word	0x000003c0
        /*0110*/ 	.word	0x000000ff
        /*0114*/ 	.word	0x00030828
        /*0118*/ 	.short	0x0100
        /*011a*/ 	.byte	0x08
	.zero		1


	//   ....[5]....
        /*011c*/ 	.word	0x000004f0
        /*0120*/ 	.word	0x000000ff
        /*0124*/ 	.word	0x00030830
        /*0128*/ 	.short	0x0100
        /*012a*/ 	.byte	0x08
	.zero		1


	//   ....[6]....
        /*012c*/ 	.word	0x00000500
        /*0130*/ 	.word	0x000000ff
        /*0134*/ 	.word	0x00030840
        /*0138*/ 	.short	0x0100
        /*013a*/ 	.byte	0x08
	.zero		1


	//   ....[7]....
        /*013c*/ 	.word	0x00000510
        /*0140*/ 	.word	0x000000ff
        /*0144*/ 	.word	0x00030838
        /*0148*/ 	.short	0x0100
        /*014a*/ 	.byte	0x08
	.zero		1


	//   ....[8]....
        /*014c*/ 	.word	0x00000520
        /*0150*/ 	.word	0x000000ff
        /*0154*/ 	.word	0x00030848
        /*0158*/ 	.short	0x0100
        /*015a*/ 	.byte	0x08
	.zero		1


	//   ....[9]....
        /*015c*/ 	.word	0x00001880
        /*0160*/ 	.word	0x000000e4
        /*0164*/ 	.word	0x00030800
        /*0168*/ 	.short	0x010a
        /*016a*/ 	.byte	0x3f
	.zero		1


	//   ....[10]....
        /*016c*/ 	.word	0x00001920
        /*0170*/ 	.word	0x000000e4
        /*0174*/ 	.word	0x00030800
        /*0178*/ 	.short	0x010a
        /*017a*/ 	.byte	0x3f
	.zero		1


	//   ....[11]....
        /*017c*/ 	.word	0x00001ff0
        /*0180*/ 	.word	0x00000000
        /*0184*/ 	.word	0x00030810
        /*0188*/ 	.short	0x010a
        /*018a*/ 	.byte	0x3f
	.zero		1


	//   ....[12]....
        /*018c*/ 	.word	0x00002030
        /*0190*/ 	.word	0x00000000
        /*0194*/ 	.word	0x00030810
        /*0198*/ 	.short	0x010a
        /*019a*/ 	.byte	0x3f
	.zero		1


	//   ....[13]....
        /*019c*/ 	.word	0x00002560
        /*01a0*/ 	.word	0x00000000
        /*01a4*/ 	.word	0x00030830
        /*01a8*/ 	.short	0x010a
        /*01aa*/ 	.byte	0x3f
	.zero		1


	//   ....[14]....
        /*01ac*/ 	.word	0x000025e0
        /*01b0*/ 	.word	0x00000000
        /*01b4*/ 	.word	0x00030830
        /*01b8*/ 	.short	0x010a
        /*01ba*/ 	.byte	0x3f
	.zero		1


	//   ....[15]....
        /*01bc*/ 	.word	0x00003fb0
        /*01c0*/ 	.word	0x00000006
        /*01c4*/ 	.word	0x00000000
        /*01c8*/ 	.short	0x0101
        /*01ca*/ 	.byte	0x3f
	.zero		1


	//   ....[16]....
        /*01cc*/ 	.word	0x000042e0
        /*01d0*/ 	.word	0x00000000
        /*01d4*/ 	.word	0x00000000
        /*01d8*/ 	.short	0x0101
        /*01da*/ 	.byte	0x3f
	.zero		1


	//   ....[17]....
        /*01dc*/ 	.word	0x00009f30
        /*01e0*/ 	.word	0x0000000f
        /*01e4*/ 	.word	0x00030820
        /*01e8*/ 	.short	0x010a
        /*01ea*/ 	.byte	0x3f
	.zero		1


	//   ....[18]....
        /*01ec*/ 	.word	0x0000a610
        /*01f0*/ 	.word	0x0000000f
        /*01f4*/ 	.word	0x00030840
        /*01f8*/ 	.short	0x010a
        /*01fa*/ 	.byte	0x3f
	.zero		1


	//   ....[19]....
        /*01fc*/ 	.word	0x0000a8e0
        /*0200*/ 	.word	0x0000000f
        /*0204*/ 	.word	0x00030828
        /*0208*/ 	.short	0x010a
        /*020a*/ 	.byte	0x3f
	.zero		1


	//   ....[20]....
        /*020c*/ 	.word	0x0000abb0
        /*0210*/ 	.word	0x0000000f
        /*0214*/ 	.word	0x00030848
        /*0218*/ 	.short	0x010a
        /*021a*/ 	.byte	0x3f
	.zero		1


	//   ....[21]....
        /*021c*/ 	.word	0x0000ae20
        /*0220*/ 	.word	0x0000000f
        /*0224*/ 	.word	0x00030820
        /*0228*/ 	.short	0x010a
        /*022a*/ 	.byte	0x3f
	.zero		1


	//   ....[22]....
        /*022c*/ 	.word	0x0000b160
        /*0230*/ 	.word	0x0000000f
        /*0234*/ 	.word	0x00030840
        /*0238*/ 	.short	0x010a
        /*023a*/ 	.byte	0x3f
	.zero		1


	//   ....[23]....
        /*023c*/ 	.word	0x0000b400
        /*0240*/ 	.word	0x0000000f
        /*0244*/ 	.word	0x00030828
        /*0248*/ 	.short	0x010a
        /*024a*/ 	.byte	0x3f
	.zero		1


	//   ....[24]....
        /*024c*/ 	.word	0x0000b710
        /*0250*/ 	.word	0x00000003
        /*0254*/ 	.word	0x00030840
        /*0258*/ 	.short	0x010a
        /*025a*/ 	.byte	0x3f
	.zero		1


	//   ....[25]....
        /*025c*/ 	.word	0x0000bb70
        /*0260*/ 	.word	0x00000007
        /*0264*/ 	.word	0x00000000
        /*0268*/ 	.short	0x010a
        /*026a*/ 	.byte	0x3f
	.zero		1


	//   ....[26]....
        /*026c*/ 	.word	0x0000bbc0
        /*0270*/ 	.word	0x00000003
        /*0274*/ 	.word	0x00000000
        /*0278*/ 	.short	0x010a
        /*027a*/ 	.byte	0x3f
	.zero		1


	//   ....[27]....
        /*027c*/ 	.word	0x0000bc20
        /*0280*/ 	.word	0x00000005
        /*0284*/ 	.word	0x00000000
        /*0288*/ 	.short	0x010a
        /*028a*/ 	.byte	0x3f
	.zero		1


	//   ....[28]....
        /*028c*/ 	.word	0x0000bc50
        /*0290*/ 	.word	0x00000003
        /*0294*/ 	.word	0x00000000
        /*0298*/ 	.short	0x010a
        /*029a*/ 	.byte	0x3f
	.zero		1


	//   ....[29]....
        /*029c*/ 	.word	0x0000bd20
        /*02a0*/ 	.word	0x000000e4
        /*02a4*/ 	.word	0x00030800
        /*02a8*/ 	.short	0x010a
        /*02aa*/ 	.byte	0x3f
	.zero		1


	//   ....[30]....
        /*02ac*/ 	.word	0x0000bd70
        /*02b0*/ 	.word	0x00000000
        /*02b4*/ 	.word	0x00030810
        /*02b8*/ 	.short	0x010a
        /*02ba*/ 	.byte	0x3f
	.zero		1


	//   ....[31]....
        /*02bc*/ 	.word	0x0000bdc0
        /*02c0*/ 	.word	0x00000000
        /*02c4*/ 	.word	0x00030830
        /*02c8*/ 	.short	0x010a
        /*02ca*/ 	.byte	0x3f
	.zero		1


	//   ....[32]....
        /*02cc*/ 	.word	0x0000be10
        /*02d0*/ 	.word	0x0000000f
        /*02d4*/ 	.word	0x00030820
        /*02d8*/ 	.short	0x010a
        /*02da*/ 	.byte	0x3f
	.zero		1


	//   ....[33]....
        /*02dc*/ 	.word	0x0000be60
        /*02e0*/ 	.word	0x0000000f
        /*02e4*/ 	.word	0x00030840
        /*02e8*/ 	.short	0x010a
        /*02ea*/ 	.byte	0x3f
	.zero		1


	//   ....[34]....
        /*02ec*/ 	.word	0x0000beb0
        /*02f0*/ 	.word	0x0000000f
        /*02f4*/ 	.word	0x00030828
        /*02f8*/ 	.short	0x010a
        /*02fa*/ 	.byte	0x3f
	.zero		1


	//   ....[35]....
        /*02fc*/ 	.word	0x0000bf00
        /*0300*/ 	.word	0x0000000f
        /*0304*/ 	.word	0x00030848
        /*0308*/ 	.short	0x010a
        /*030a*/ 	.byte	0x3f
	.zero		1


	//   ....[36]....
        /*030c*/ 	.word	0x0000bf60
        /*0310*/ 	.word	0x0000000f
        /*0314*/ 	.word	0x00030820
        /*0318*/ 	.short	0x010a
        /*031a*/ 	.byte	0x3f
	.zero		1


	//   ....[37]....
        /*031c*/ 	.word	0x0000bfb0
        /*0320*/ 	.word	0x0000000f
        /*0324*/ 	.word	0x00030840
        /*0328*/ 	.short	0x010a
        /*032a*/ 	.byte	0x3f
	.zero		1


	//   ....[38]....
        /*032c*/ 	.word	0x0000c000
        /*0330*/ 	.word	0x0000000f
        /*0334*/ 	.word	0x00030828
        /*0338*/ 	.short	0x010a
        /*033a*/ 	.byte	0x3f
	.zero		1


	//   ....[39]....
        /*033c*/ 	.word	0x0000c050
        /*0340*/ 	.word	0x00000003
        /*0344*/ 	.word	0x00030840
        /*0348*/ 	.short	0x010a
        /*034a*/ 	.byte	0x3f
	.zero		1


	//   ....[40]....
        /*034c*/ 	.word	0x0000c120
        /*0350*/ 	.word	0x00000007
        /*0354*/ 	.word	0x00000000
        /*0358*/ 	.short	0x010a
        /*035a*/ 	.byte	0x3f
	.zero		1


	//   ....[41]....
        /*035c*/ 	.word	0x0000c170
        /*0360*/ 	.word	0x00000003
        /*0364*/ 	.word	0x00000000
        /*0368*/ 	.short	0x010a
        /*036a*/ 	.byte	0x3f
	.zero		1


	//   ....[42]....
        /*036c*/ 	.word	0x0000c1c0
        /*0370*/ 	.word	0x00000005
        /*0374*/ 	.word	0x00000000
        /*0378*/ 	.short	0x010a
        /*037a*/ 	.byte	0x3f
	.zero		1


	//----- nvinfo : EIATTR_NUM_MBARRIERS
	.align		4
.L_852:
        /*037c*/ 	.byte	0x03, 0x38
        /*037e*/ 	.short	0x0009


	//----- nvinfo : EIATTR_EXIT_INSTR_OFFSETS
	.align		4
        /*0380*/ 	.byte	0x04, 0x1c
        /*0382*/ 	.short	(.L_854 - .L_853)


	//   ....[0]....
.L_853:
        /*0384*/ 	.word	0x0000bca0


	//----- nvinfo : EIATTR_MAX_THREADS
	.align		4
.L_854:
        /*0388*/ 	.byte	0x04, 0x05
        /*038a*/ 	.short	(.L_856 - .L_855)
.L_855:
        /*038c*/ 	.word	0x00000180
        /*0390*/ 	.word	0x00000001
        /*0394*/ 	.word	0x00000001


	//----- nvinfo : EIATTR_CRS_STACK_SIZE
	.align		4
.L_856:
        /*0398*/ 	.byte	0x04, 0x1e
        /*039a*/ 	.short	(.L_858 - .L_857)
.L_857:
        /*039c*/ 	.word	0x00000000


	//----- nvinfo : EIATTR_CBANK_PARAM_SIZE
	.align		4
.L_858:
        /*03a0*/ 	.byte	0x03, 0x19
        /*03a2*/ 	.short	0x06f0


	//----- nvinfo : EIATTR_PARAM_CBANK
	.align		4
        /*03a4*/ 	.byte	0x04, 0x0a
        /*03a6*/ 	.short	(.L_860 - .L_859)
	.align		4
.L_859:
        /*03a8*/ 	.word	index@(.nv.constant0._ZN7cutlass13device_kernelIN5flash11enable_sm90INS1_16FlashAttnBwdSm90INS1_25CollectiveMainloopBwdSm90ILi2ELi2ELi2EN4cute5tupleIJNS5_1CILi1EEES8_S8_EEENS6_IJNS7_ILi64EEENS7_ILi128EEESB_EEENS_6half_tEfNS_4arch4Sm90ELb1ELb0ELb0ELb1ELb0ELb1ELb0ELb0ELi2ELi1ELi2ELi1ELb0EEENS1_21CollectiveEpilogueBwdISC_SD_SF_Li256ELb1ELb0ELi1EEENS1_25SingleTileBwdLPTSchedulerILb1ELi128ELb0EEEEEEEEEvNT_6ParamsE)
        /*03ac*/ 	.short	0x0210
        /*03ae*/ 	.short	0x06f0


	//----- nvinfo : EIATTR_SW_WAR
	.align		4
.L_860:
        /*03b0*/ 	.byte	0x04, 0x36
        /*03b2*/ 	.short	(.L_862 - .L_861)
.L_861:
        /*03b4*/ 	.word	0x00000008
.L_862:


//--------------------- .nv.info._ZN7cutlass13device_kernelIN5flash11enable_sm90INS1_16FlashAttnBwdSm90INS1_25CollectiveMainloopBwdSm90ILi2ELi2ELi2EN4cute5tupleIJNS5_1CILi1EEES8_S8_EEENS6_IJNS7_ILi64EEENS7_ILi128EEESB_EEENS_6half_tEfNS_4arch4Sm90ELb1ELb0ELb0ELb1ELb1ELb1ELb0ELb0ELi2ELi1ELi2ELi1ELb0EEENS1_21CollectiveEpilogueBwdISC_SD_SF_Li256ELb1ELb0ELi1EEENS1_25SingleTileBwdLPTSchedulerILb1ELi128ELb1EEEEEEEEEvNT_6ParamsE --------------------------
	.section	.nv.info._ZN7cutlass13device_kernelIN5flash11enable_sm90INS1_16FlashAttnBwdSm90INS1_25CollectiveMainloopBwdSm90ILi2ELi2ELi2EN4cute5tupleIJNS5_1CILi1EEES8_S8_EEENS6_IJNS7_ILi64EEENS7_ILi128EEESB_EEENS_6half_tEfNS_4arch4Sm90ELb1ELb0ELb0ELb1ELb1ELb1ELb0ELb0ELi2ELi1ELi2ELi1ELb0EEENS1_21CollectiveEpilogueBwdISC_SD_SF_Li256ELb1ELb0ELi1EEENS1_25SingleTileBwdLPTSchedulerILb1ELi128ELb1EEEEEEEEEvNT_6ParamsE,"",@"SHT_CUDA_INFO"
	.sectionflags	@""
	.align	4


	//----- nvinfo : EIATTR_CUDA_API_VERSION
	.align		4
        /*0000*/ 	.byte	0x04, 0x37
        /*0002*/ 	.short	(.L_864 - .L_863)
.L_863:
        /*0004*/ 	.word	0x00000082


	//----- nvinfo : EIATTR_KPARAM_INFO
	.align		4
.L_864:
        /*0008*/ 	.byte	0x04, 0x17
        /*000a*/ 	.short	(.L_866 - .L_865)
.L_865:
        /*000c*/ 	.word	0x00000000
        /*0010*/ 	.short	0x0000
        /*0012*/ 	.short	0x0070
        /*0014*/ 	.byte	0x00, 0xf0, 0x01, 0x1a


	//----- nvinfo : EIATTR_SPARSE_MMA_MASK
	.align		4
.L_866:
        /*0018*/ 	.byte	0x03, 0x50
        /*001a*/ 	.short	0x0000


	//----- nvinfo : EIATTR_MAXREG_COUNT
	.align		4
        /*001c*/ 	.byte	0x03, 0x1b
        /*001e*/ 	.short	0x00a8


	//----- nvinfo : EIATTR_NUM_BARRIERS
	.align		4
        /*0020*/ 	.byte	0x02, 0x4c
        /*0022*/ 	.byte	0x10
	.zero		1


	//----- nvinfo : EIATTR_EXTERNS
	.align		4
        /*0024*/ 	.byte	0x04, 0x0f
        /*0026*/ 	.short	(.L_868 - .L_867)


	//   ....[0]....
	.align		4
.L_867:
        /*0028*/ 	.word	index@(__assertfail)


	//----- nvinfo : EIATTR_ANNOTATIONS
	.align		4
.L_868:
        /*002c*/ 	.byte	0x04, 0x55
        /*002e*/ 	.short	(.L_870 - .L_869)


	//   ....[0]....
.L_869:
        /*0030*/ 	.word	0x00000001
        /*0034*/ 	.byte	0xd0, 0xab, 0x00, 0x00, 0x01, 0x00, 0x00, 0x00, 0xd0, 0xae, 0x00, 0x00, 0x01, 0x00, 0x00, 0x00
        /*0044*/ 	.byte	0x30, 0xba, 0x00, 0x00, 0x01, 0x00, 0x00, 0x00, 0x50, 0xba, 0x00, 0x00, 0x01, 0x00, 0x00, 0x00
        /*0054*/ 	.byte	0xc0, 0xbd, 0x00, 0x00


	//----- nvinfo : EIATTR_MERCURY_ISA_VERSION
	.align		4
.L_870:
        /*0058*/ 	.byte	0x03, 0x5f
        /*005a*/ 	.short	0x0101


	//----- nvinfo : EIATTR_INT_WARP_WIDE_INSTR_OFFSETS
	.align		4
        /*005c*/ 	.byte	0x04, 0x31
        /*005e*/ 	.short	(.L_872 - .L_871)


	//   ....[0]....
.L_871:
        /*0060*/ 	.word	0x00000190


	//   ....[1]....
        /*0064*/ 	.word	0x000001c0


	//   ....[2]....
        /*0068*/ 	.word	0x00008fb0


	//   ....[3]....
        /*006c*/ 	.word	0x00009660


	//   ....[4]....
        /*0070*/ 	.word	0x00009b90


	//----- nvinfo : EIATTR_COOP_GROUP_MASK_REGIDS
	.align		4
.L_872:
        /*0074*/ 	.byte	0x04, 0x29
        /*0076*/ 	.short	(.L_874 - .L_873)


	//   ....[0]....
.L_873:
        /*0078*/ 	.word	0xffffffff


	//   ....[1]....
        /*007c*/ 	.word	0xffffffff


	//   ....[2]....
        /*0080*/ 	.word	0xffffffff


	//   ....[3]....
        /*0084*/ 	.word	0xffffffff


	//   ....[4]....
        /*0088*/ 	.word	0xffffffff


	//   ....[5]....
        /*008c*/ 	.word	0xffffffff


	//   ....[6]....
        /*0090*/ 	.word	0xffffffff


	//   ....[7]....
        /*0094*/ 	.word	0xffffffff


	//   ....[8]....
        /*0098*/ 	.word	0xffffffff


	//   ....[9]....
        /*009c*/ 	.word	0xffffffff


	//   ....[10]....
        /*00a0*/ 	.word	0xffffffff


	//   ....[11]....
        /*00a4*/ 	.word	0xffffffff


	//   ....[12]....
        /*00a8*/ 	.word	0xffffffff


	//   ....[13]....
        /*00ac*/ 	.word	0x0500000f


	//   ....[14]....
        /*00b0*/ 	.word	0x0500000f


	//   ....[15]....
        /*00b4*/ 	.word	0x0500000f


	//   ....[16]....
        /*00b8*/ 	.word	0x0500000f


	//----- nvinfo : EIATTR_COOP_GROUP_INSTR_OFFSETS
	.align		4
.L_874:
        /*00bc*/ 	.byte	0x04, 0x28
        /*00be*/ 	.short	(.L_876 - .L_875)


	//   ....[0]....
.L_875:
        /*00c0*/ 	.word	0x00000070


	//   ....[1]....
        /*00c4*/ 	.word	0x000001a0


	//   ....[2]....
        /*00c8*/ 	.word	0x000001f0


	//   ....[3]....
        /*00cc*/ 	.word	0x000003e0


	//   ....[4]....
        /*00d0*/ 	.word	0x00000630


	//   ....[5]....
        /*00d4*/ 	.word	0x00001860


	//   ....[6]....
        /*00d8*/ 	.word	0x00007e00


	//   ....[7]....
        /*00dc*/ 	.word	0x00008bb0


	//   ....[8]....
        /*00e0*/ 	.word	0x00008ee0


	//   ....[9]....
        /*00e4*/ 	.word	0x000092e0


	//   ....[10]....
        /*00e8*/ 	.word	0x00009590


	//   ....[11]....
        /*00ec*/ 	.word	0x00009850


	//   ....[12]....
        /*00f0*/ 	.word	0x00009ac0


	//   ....[13]....
        /*00f4*/ 	.word	0x0000c610


	//   ....[14]....
        /*00f8*/ 	.word	0x0000c760


	//   ....[15]....
        /*00fc*/ 	.word	0x0000c7d0


	//   ....[16]....
        /*0100*/ 	.word	0x0000c840


	//----- nvinfo : EIATTR_REG_RECONFIG
	.align		4
.L_876:
        /*0104*/ 	.byte	0x01, 0x54
	.zero		2


	//----- nvinfo : EIATTR_SYSCALL_OFFSETS
	.align		4
        /*0108*/ 	.byte	0x04, 0x46
        /*010a*/ 	.short	(.L_878 - .L_877)


	//   ....[0]....
.L_877:
        /*010c*/ 	.word	0x000014a0


	//   ....[1]....
        /*0110*/ 	.word	0x00001590


	//   ....[2]....
        /*0114*/ 	.word	0x000016f0


	//   ....[3]....
        /*0118*/ 	.word	0x000017e0


	//----- nvinfo : EIATTR_MBARRIER_INSTR_OFFSETS
	.align		4
.L_878:
        /*011c*/ 	.byte	0x04, 0x39
        /*011e*/ 	.short	(.L_880 - .L_879)


	//   ....[0]....
.L_879:
        /*0120*/ 	.word	0x00000290
        /*0124*/ 	.word	0x000000ff
        /*0128*/ 	.word	0x00030800
        /*012c*/ 	.short	0x0100
        /*012e*/ 	.byte	0x06
	.zero		1


	//   ....[1]....
        /*0130*/ 	.word	0x00000390
        /*0134*/ 	.word	0x000000ff
        /*0138*/ 	.word	0x00030810
        /*013c*/ 	.short	0x0100
        /*013e*/ 	.byte	0x08
	.zero		1


	//   ....[2]....
        /*0140*/ 	.word	0x000003a0
        /*0144*/ 	.word	0x000000ff
        /*0148*/ 	.word	0x00030820
        /*014c*/ 	.short	0x0100
        /*014e*/ 	.byte	0x08
	.zero		1


	//   ....[3]....
        /*0150*/ 	.word	0x000003b0
        /*0154*/ 	.word	0x000000ff
        /*0158*/ 	.word	0x00030818
        /*015c*/ 	.short	0x0100
        /*015e*/ 	.byte	0x08
	.zero		1


	//   ....[4]....
        /*0160*/ 	.word	0x000003c0
        /*0164*/ 	.word	0x000000ff
        /*0168*/ 	.word	0x00030828
        /*016c*/ 	.short	0x0100
        /*016e*/ 	.byte	0x08
	.zero		1


	//   ....[5]....
        /*0170*/ 	.word	0x000004f0
        /*0174*/ 	.word	0x000000ff
        /*0178*/ 	.word	0x00030830
        /*017c*/ 	.short	0x0100
        /*017e*/ 	.byte	0x08
	.zero		1


	//   ....[6]....
        /*0180*/ 	.word	0x00000500
        /*0184*/ 	.word	0x000000ff
        /*0188*/ 	.word	0x00030840
        /*018c*/ 	.short	0x0100
        /*018e*/ 	.byte	0x08
	.zero		1


	//   ....[7]....
        /*0190*/ 	.word	0x00000510
        /*0194*/ 	.word	0x000000ff
        /*0198*/ 	.word	0x00030838
        /*019c*/ 	.short	0x0100
        /*019e*/ 	.byte	0x08
	.zero		1


	//   ....[8]....
        /*01a0*/ 	.word	0x00000520
        /*01a4*/ 	.word	0x000000ff
        /*01a8*/ 	.word	0x00030848
        /*01ac*/ 	.short	0x0100
        /*01ae*/ 	.byte	0x08
	.zero		1


	//   ....[9]....
        /*01b0*/ 	.word	0x000018a0
        /*01b4*/ 	.word	0x000000e4
        /*01b8*/ 	.word	0x00030800
        /*01bc*/ 	.short	0x010a
        /*01be*/ 	.byte	0x3f
	.zero		1


	//   ....[10]....
        /*01c0*/ 	.word	0x00001940
        /*01c4*/ 	.word	0x000000e4
        /*01c8*/ 	.word	0x00030800
        /*01cc*/ 	.short	0x010a
        /*01ce*/ 	.byte	0x3f
	.zero		1


	//   ....[11]....
        /*01d0*/ 	.word	0x00002010
        /*01d4*/ 	.word	0x00000000
        /*01d8*/ 	.word	0x00030810
        /*01dc*/ 	.short	0x010a
        /*01de*/ 	.byte	0x3f
	.zero		1


	//   ....[12]....
        /*01e0*/ 	.word	0x00002050
        /*01e4*/ 	.word	0x00000000
        /*01e8*/ 	.word	0x00030810
        /*01ec*/ 	.short	0x010a
        /*01ee*/ 	.byte	0x3f
	.zero		1


	//   ....[13]....
        /*01f0*/ 	.word	0x00002580
        /*01f4*/ 	.word	0x00000000
        /*01f8*/ 	.word	0x00030830
        /*01fc*/ 	.short	0x010a
        /*01fe*/ 	.byte	0x3f
	.zero		1


	//   ....[14]....
        /*0200*/ 	.word	0x00002600
        /*0204*/ 	.word	0x00000000
        /*0208*/ 	.word	0x00030830
        /*020c*/ 	.short	0x010a
        /*020e*/ 	.byte	0x3f
	.zero		1


	//   ....[15]....
        /*0210*/ 	.word	0x00003fd0
        /*0214*/ 	.word	0x00000006
        /*0218*/ 	.word	0x00000000
        /*021c*/ 	.short	0x0101
        /*021e*/ 	.byte	0x3f
	.zero		1


	//   ....[16]....
        /*0220*/ 	.word	0x00004300
        /*0224*/ 	.word	0x00000000
        /*0228*/ 	.word	0x00000000
        /*022c*/ 	.short	0x0101
        /*022e*/ 	.byte	0x3f
	.zero		1


	//   ....[17]....
        /*0230*/ 	.word	0x0000a850
        /*0234*/ 	.word	0x0000000f
        /*0238*/ 	.word	0x00030820
        /*023c*/ 	.short	0x010a
        /*023e*/ 	.byte	0x3f
	.zero		1


	//   ....[18]....
        /*0240*/ 	.word	0x0000af30
        /*0244*/ 	.word	0x0000000f
        /*0248*/ 	.word	0x00030840
        /*024c*/ 	.short	0x010a
        /*024e*/ 	.byte	0x3f
	.zero		1


	//   ....[19]....
        /*0250*/ 	.word	0x0000b200
        /*0254*/ 	.word	0x0000000f
        /*0258*/ 	.word	0x00030828
        /*025c*/ 	.short	0x010a
        /*025e*/ 	.byte	0x3f
	.zero		1


	//   ....[20]....
        /*0260*/ 	.word	0x0000b4d0
        /*0264*/ 	.word	0x0000000f
        /*0268*/ 	.word	0x00030848
        /*026c*/ 	.short	0x010a
        /*026e*/ 	.byte	0x3f
	.zero		1


	//   ....[21]....
        /*0270*/ 	.word	0x0000b740
        /*0274*/ 	.word	0x0000000f
        /*0278*/ 	.word	0x00030820
        /*027c*/ 	.short	0x010a
        /*027e*/ 	.byte	0x3f
	.zero		1


	//   ....[22]....
        /*0280*/ 	.word	0x0000ba80
        /*0284*/ 	.word	0x0000000f
        /*0288*/ 	.word	0x00030840
        /*028c*/ 	.short	0x010a
        /*028e*/ 	.byte	0x3f
	.zero		1


	//   ....[23]....
        /*0290*/ 	.word	0x0000bd20
        /*0294*/ 	.word	0x0000000f
        /*0298*/ 	.word	0x00030828
        /*029c*/ 	.short	0x010a
        /*029e*/ 	.byte	0x3f
	.zero		1


	//   ....[24]....
        /*02a0*/ 	.word	0x0000c030
        /*02a4*/ 	.word	0x00000003
        /*02a8*/ 	.word	0x00030840
        /*02ac*/ 	.short	0x010a
        /*02ae*/ 	.byte	0x3f
	.zero		1


	//   ....[25]....
        /*02b0*/ 	.word	0x0000c490
        /*02b4*/ 	.word	0x00000007
        /*02b8*/ 	.word	0x00000000
        /*02bc*/ 	.short	0x010a
        /*02be*/ 	.byte	0x3f
	.zero		1


	//   ....[26]....
        /*02c0*/ 	.word	0x0000c4e0
        /*02c4*/ 	.word	0x00000003
        /*02c8*/ 	.word	0x00000000
        /*02cc*/ 	.short	0x010a
        /*02ce*/ 	.byte	0x3f
	.zero		1


	//   ....[27]....
        /*02d0*/ 	.word	0x0000c540
        /*02d4*/ 	.word	0x00000005
        /*02d8*/ 	.word	0x00000000
        /*02dc*/ 	.short	0x010a
        /*02de*/ 	.byte	0x3f
	.zero		1


	//   ....[28]....
        /*02e0*/ 	.word	0x0000c570
        /*02e4*/ 	.word	0x00000003
        /*02e8*/ 	.word	0x00000000
        /*02ec*/ 	.short	0x010a
        /*02ee*/ 	.byte	0x3f
	.zero		1


	//   ....[29]....
        /*02f0*/ 	.word	0x0000c640
        /*02f4*/ 	.word	0x000000e4
        /*02f8*/ 	.word	0x00030800
        /*02fc*/ 	.short	0x010a
        /*02fe*/ 	.byte	0x3f
	.zero		1


	//   ....[30]....
        /*0300*/ 	.word	0x0000c690
        /*0304*/ 	.word	0x00000000
        /*0308*/ 	.word	0x00030810
        /*030c*/ 	.short	0x010a
        /*030e*/ 	.byte	0x3f
	.zero		1


	//   ....[31]....
        /*0310*/ 	.word	0x0000c6e0
        /*0314*/ 	.word	0x00000000
        /*0318*/ 	.word	0x00030830
        /*031c*/ 	.short	0x010a
        /*031e*/ 	.byte	0x3f
	.zero		1


	//   ....[32]....
        /*0320*/ 	.word	0x0000c880
        /*0324*/ 	.word	0x0000000f
        /*0328*/ 	.word	0x00030820
        /*032c*/ 	.short	0x010a
        /*032e*/ 	.byte	0x3f
	.zero		1


	//   ....[33]....
        /*0330*/ 	.word	0x0000c8d0
        /*0334*/ 	.word	0x0000000f
        /*0338*/ 	.word	0x00030840
        /*033c*/ 	.short	0x010a
        /*033e*/ 	.byte	0x3f
	.zero		1


	//   ....[34]....
        /*0340*/ 	.word	0x0000c920
        /*0344*/ 	.word	0x0000000f
        /*0348*/ 	.word	0x00030828
        /*034c*/ 	.short	0x010a
        /*034e*/ 	.byte	0x3f
	.zero		1


	//   ....[35]....
        /*0350*/ 	.word	0x0000c970
        /*0354*/ 	.word	0x0000000f
        /*0358*/ 	.word	0x00030848
        /*035c*/ 	.short	0x010a
        /*035e*/ 	.byte	0x3f
	.zero		1


	//   ....[36]....
        /*0360*/ 	.word	0x0000c9d0
        /*0364*/ 	.word	0x0000000f
        /*0368*/ 	.word	0x00030820
        /*036c*/ 	.short	0x010a
        /*036e*/ 	.byte	0x3f
	.zero		1


	//   ....[37]....
        /*0370*/ 	.word	0x0000ca20
        /*0374*/ 	.word	0x0000000f
        /*0378*/ 	.word	0x00030840
        /*037c*/ 	.short	0x010a
        /*037e*/ 	.byte	0x3f
	.zero		1


	//   ....[38]....
        /*0380*/ 	.word	0x0000ca70
        /*0384*/ 	.word	0x0000000f
        /*0388*/ 	.word	0x00030828
        /*038c*/ 	.short	0x010a
        /*038e*/ 	.byte	0x3f
	.zero		1


	//   ....[39]....
        /*0390*/ 	.word	0x0000cac0
        /*0394*/ 	.word	0x00000003
        /*0398*/ 	.word	0x00030840
        /*039c*/ 	.short	0x010a
        /*039e*/ 	.byte	0x3f
	.zero		1


	//   ....[40]....
        /*03a0*/ 	.word	0x0000cb90
        /*03a4*/ 	.word	0x00000007
        /*03a8*/ 	.word	0x00000000
        /*03ac*/ 	.short	0x010a
        /*03ae*/ 	.byte	0x3f
	.zero		1


	//   ....[41]....
        /*03b0*/ 	.word	0x0000cbe0
        /*03b4*/ 	.word	0x00000003
        /*03b8*/ 	.word	0x00000000
        /*03bc*/ 	.short	0x010a
        /*03be*/ 	.byte	0x3f
	.zero		1


	//   ....[42]....
        /*03c0*/ 	.word	0x0000cc30
        /*03c4*/ 	.word	0x00000005
        /*03c8*/ 	.word	0x00000000
        /*03cc*/ 	.short	0x010a
        /*03ce*/ 	.byte	0x3f
	.zero		1


	//----- nvinfo : EIATTR_NUM_MBARRIERS
	.align		4
.L_880:
        /*03d0*/ 	.byte	0x03, 0x38
        /*03d2*/ 	.short	0x0009


	//----- nvinfo : EIATTR_EXIT_INSTR_OFFSETS
	.align		4
        /*03d4*/ 	.byte	0x04, 0x1c
        /*03d6*/ 	.short	(.L_882 - .L_881)


	//   ....[0]....
.L_881:
        /*03d8*/ 	.word	0x0000c5c0


	//----- nvinfo : EIATTR_MAX_THREADS
	.align		4
.L_882:
        /*03dc*/ 	.byte	0x04, 0x05
        /*03de*/ 	.short	(.L_884 - .L_883)
.L_883:
        /*03e0*/ 	.word	0x00000180
        /*03e4*/ 	.word	0x00000001
        /*03e8*/ 	.word	0x00000001


	//----- nvinfo : EIATTR_CRS_STACK_SIZE
	.align		4
.L_884:
        /*03ec*/ 	.byte	0x04, 0x1e
        /*03ee*/ 	.short	(.L_886 - .L_885)
.L_885:
        /*03f0*/ 	.word	0x00000000


	//----- nvinfo : EIATTR_CBANK_PARAM_SIZE
	.align		4
.L_886:
        /*03f4*/ 	.byte	0x03, 0x19
        /*03f6*/ 	.short	0x06f0


	//----- nvinfo : EIATTR_PARAM_CBANK
	.align		4
        /*03f8*/ 	.byte	0x04, 0x0a
        /*03fa*/ 	.short	(.L_888 - .L_887)
	.align		4
.L_887:
        /*03fc*/ 	.word	index@(.nv.constant0._ZN7cutlass13device_kernelIN5flash11enable_sm90INS1_16FlashAttnBwdSm90INS1_25CollectiveMainloopBwdSm90ILi2ELi2ELi2EN4cute5tupleIJNS5_1CILi1EEES8_S8_EEENS6_IJNS7_ILi64EEENS7_ILi128EEESB_EEENS_6half_tEfNS_4arch4Sm90ELb1ELb0ELb0ELb1ELb1ELb1ELb0ELb0ELi2ELi1ELi2ELi1ELb0EEENS1_21CollectiveEpilogueBwdISC_SD_SF_Li256ELb1ELb0ELi1EEENS1_25SingleTileBwdLPTSchedulerILb1ELi128ELb1EEEEEEEEEvNT_6ParamsE)
        /*0400*/ 	.short	0x0210
        /*0402*/ 	.short	0x06f0


	//----- nvinfo : EIATTR_SW_WAR
	.align		4
.L_888:
        /*0404*/ 	.byte	0x04, 0x36
        /*0406*/ 	.short	(.L_890 - .L_889)
.L_889:
        /*0408*/ 	.word	0x00000008
.L_890:


//--------------------- .nv.info._ZN7cutlass13device_kernelIN5flash11enable_sm90INS1_16FlashAttnBwdSm90INS1_25CollectiveMainloopBwdSm90ILi2ELi2ELi2EN4cute5tupleIJNS5_1CILi1EEES8_S8_EEENS6_IJNS7_ILi64EEENS7_ILi128EEESB_EEENS_6half_tEfNS_4arch4Sm90ELb1ELb0ELb0ELb1ELb0ELb1ELb0ELb0ELi2ELi1ELi2ELi1ELb0EEENS1_24CollectiveEpilogueBwdGQAISC_fSF_Li256ELb1ELb0EEENS1_25SingleTileBwdLPTSchedulerILb1ELi128ELb0EEEEEEEEEvNT_6ParamsE --------------------------
	.section	.nv.info._ZN7cutlass13device_kernelIN5flash11enable_sm90INS1_16FlashAttnBwdSm90INS1_25CollectiveMainloopBwdSm90ILi2ELi2ELi2EN4cute5tupleIJNS5_1CILi1EEES8_S8_EEENS6_IJNS7_ILi64EEENS7_ILi128EEESB_EEENS_6half_tEfNS_4arch4Sm90ELb1ELb0ELb0ELb1ELb0ELb1ELb0ELb0ELi2ELi1ELi2ELi1ELb0EEENS1_24CollectiveEpilogueBwdGQAISC_fSF_Li256ELb1ELb0EEENS1_25SingleTileBwdLPTSchedulerILb1ELi128ELb0EEEEEEEEEvNT_6ParamsE,"",@"SHT_CUDA_INFO"
	.sectionflags	@""
	.align	4


	//----- nvinfo : EIATTR_CUDA_API_VERSION
	.align		4
        /*0000*/ 	.byte	0x04, 0x37
        /*0002*/ 	.short	(.L_892 - .L_891)
.L_891:
        /*0004*/ 	.word	0x00000082


	//----- nvinfo : EIATTR_KPARAM_INFO
	.align		4
.L_892:
        /*0008*/ 	.byte	0x04, 0x17
        /*000a*/ 	.short	(.L_894 - .L_893)
.L_893:
        /*000c*/ 	.word	0x00000000
        /*0010*/ 	.short	0x0000
        /*0012*/ 	.short	0x0070
        /*0014*/ 	.byte	0x00, 0xf0, 0x01, 0x1c


	//----- nvinfo : EIATTR_SPARSE_MMA_MASK
	.align		4
.L_894:
        /*0018*/ 	.byte	0x03, 0x50
        /*001a*/ 	.short	0x0000


	//----- nvinfo : EIATTR_MAXREG_COUNT
	.align		4
        /*001c*/ 	.byte	0x03, 0x1b
        /*001e*/ 	.short	0x00a8


	//----- nvinfo : EIATTR_NUM_BARRIERS
	.align		4
        /*0020*/ 	.byte	0x02, 0x4c
        /*0022*/ 	.byte	0x10
	.zero		1


	//----- nvinfo : EIATTR_EXTERNS
	.align		4
        /*0024*/ 	.byte	0x04, 0x0f
        /*0026*/ 	.short	(.L_896 - .L_895)


	//   ....[0]....
	.align		4
.L_895:
        /*0028*/ 	.word	index@(__assertfail)


	//----- nvinfo : EIATTR_ANNOTATIONS
	.align		4
.L_896:
        /*002c*/ 	.byte	0x04, 0x55
        /*002e*/ 	.short	(.L_898 - .L_897)


	//   ....[0]....
.L_897:
        /*0030*/ 	.word	0x00000001
        /*0034*/ 	.byte	0x90, 0x75, 0x00, 0x00, 0x01, 0x00, 0x00, 0x00, 0x90, 0x78, 0x00, 0x00, 0x01, 0x00, 0x00, 0x00
        /*0044*/ 	.byte	0xf0, 0x83, 0x00, 0x00, 0x01, 0x00, 0x00, 0x00, 0x10, 0x84, 0x00, 0x00, 0x01, 0x00, 0x00, 0x00
        /*0054*/ 	.byte	0x80, 0x87, 0x00, 0x00


	//----- nvinfo : EIATTR_MERCURY_ISA_VERSION
	.align		4
.L_898:
        /*0058*/ 	.byte	0x03, 0x5f
        /*005a*/ 	.short	0x0101


	//----- nvinfo : EIATTR_INT_WARP_WIDE_INSTR_OFFSETS
	.align		4
        /*005c*/ 	.byte	0x04, 0x31
        /*005e*/ 	.short	(.L_900 - .L_899)


	//   ....[0]....
.L_899:
        /*0060*/ 	.word	0x00000190


	//   ....[1]....
        /*0064*/ 	.word	0x000001c0


	//----- nvinfo : EIATTR_COOP_GROUP_MASK_REGIDS
	.align		4
.L_900:
        /*0068*/ 	.byte	0x04, 0x29
        /*006a*/ 	.short	(.L_902 - .L_901)


	//   ....[0]....
.L_901:
        /*006c*/ 	.word	0xffffffff


	//   ....[1]....
        /*0070*/ 	.word	0xffffffff


	//   ....[2]....
        /*0074*/ 	.word	0xffffffff


	//   ....[3]....
        /*0078*/ 	.word	0xffffffff


	//   ....[4]....
        /*007c*/ 	.word	0xffffffff


	//   ....[5]....
        /*0080*/ 	.word	0xffffffff


	//   ....[6]....
        /*0084*/ 	.word	0xffffffff


	//   ....[7]....
        /*0088*/ 	.word	0x0500000f


	//----- nvinfo : EIATTR_COOP_GROUP_INSTR_OFFSETS
	.align		4
.L_902:
        /*008c*/ 	.byte	0x04, 0x28
        /*008e*/ 	.short	(.L_904 - .L_903)


	//   ....[0]....
.L_903:
        /*0090*/ 	.word	0x00000070


	//   ....[1]....
        /*0094*/ 	.word	0x000001a0


	//   ....[2]....
        /*0098*/ 	.word	0x000001f0


	//   ....[3]....
        /*009c*/ 	.word	0x000003e0


	//   ....[4]....
        /*00a0*/ 	.word	0x00000630


	//   ....[5]....
        /*00a4*/ 	.word	0x00001810


	//   ....[6]....
        /*00a8*/ 	.word	0x000050c0


	//   ....[7]....
        /*00ac*/ 	.word	0x00008fd0


	//----- nvinfo : EIATTR_REG_RECONFIG
	.align		4
.L_904:
        /*00b0*/ 	.byte	0x01, 0x54
	.zero		2


	//----- nvinfo : EIATTR_SYSCALL_OFFSETS
	.align		4
        /*00b4*/ 	.byte	0x04, 0x46
        /*00b6*/ 	.short	(.L_906 - .L_905)


	//   ....[0]....
.L_905:
        /*00b8*/ 	.word	0x00001450


	//   ....[1]....
        /*00bc*/ 	.word	0x00001540


	//   ....[2]....
        /*00c0*/ 	.word	0x000016a0


	//   ....[3]....
        /*00c4*/ 	.word	0x00001790


	//----- nvinfo : EIATTR_MBARRIER_INSTR_OFFSETS
	.align		4
.L_906:
        /*00c8*/ 	.byte	0x04, 0x39
        /*00ca*/ 	.short	(.L_908 - .L_907)


	//   ....[0]....
.L_907:
        /*00cc*/ 	.word	0x00000290
        /*00d0*/ 	.word	0x000000ff
        /*00d4*/ 	.word	0x00030800
        /*00d8*/ 	.short	0x0100
        /*00da*/ 	.byte	0x06
	.zero		1


	//   ....[1]....
        /*00dc*/ 	.word	0x00000390
        /*00e0*/ 	.word	0x000000ff
        /*00e4*/ 	.word	0x00030810
        /*00e8*/ 	.short	0x0100
        /*00ea*/ 	.byte	0x08
	.zero		1


	//   ....[2]....
        /*00ec*/ 	.word	0x000003a0
        /*00f0*/ 	.word	0x000000ff
        /*00f4*/ 	.word	0x00030820
        /*00f8*/ 	.short	0x0100
        /*00fa*/ 	.byte	0x08
	.zero		1


	//   ....[3]....
        /*00fc*/ 	.word	0x000003b0
        /*0100*/ 	.word	0x000000ff
        /*0104*/ 	.word	0x00030818
        /*0108*/ 	.short	0x0100
        /*010a*/ 	.byte	0x08
	.zero		1


	//   ....[4]....
        /*010c*/ 	.word	0x000003c0
        /*0110*/ 	.word	0x000000ff
        /*0114*/ 	.word	0x00030828
        /*0118*/ 	.short	0x0100
        /*011a*/ 	.byte	0x08
	.zero		1


	//   ....[5]....
        /*011c*/ 	.word	0x000004f0
        /*0120*/ 	.word	0x000000ff
        /*0124*/ 	.word	0x00030830
        /*0128*/ 	.short	0x0100
        /*012a*/ 	.byte	0x08
	.zero		1


	//   ....[6]....
        /*012c*/ 	.word	0x00000500
        /*0130*/ 	.word	0x000000ff
        /*0134*/ 	.word	0x00030840
        /*0138*/ 	.short	0x0100
        /*013a*/ 	.byte	0x08
	.zero		1


	//   ....[7]....
        /*013c*/ 	.word	0x00000510
        /*0140*/ 	.word	0x000000ff
        /*0144*/ 	.word	0x00030838
        /*0148*/ 	.short	0x0100
        /*014a*/ 	.byte	0x08
	.zero		1


	//   ....[8]....
        /*014c*/ 	.word	0x00000520
        /*0150*/ 	.word	0x000000ff
        /*0154*/ 	.word	0x00030848
        /*0158*/ 	.short	0x0100
        /*015a*/ 	.byte	0x08
	.zero		1


	//   ....[9]....
        /*015c*/ 	.word	0x00001850
        /*0160*/ 	.word	0x000000e4
        /*0164*/ 	.word	0x00030800
        /*0168*/ 	.short	0x010a
        /*016a*/ 	.byte	0x3f
	.zero		1


	//   ....[10]....
        /*016c*/ 	.word	0x000018f0
        /*0170*/ 	.word	0x000000e4
        /*0174*/ 	.word	0x00030800
        /*0178*/ 	.short	0x010a
        /*017a*/ 	.byte	0x3f
	.zero		1


	//   ....[11]....
        /*017c*/ 	.word	0x00001fc0
        /*0180*/ 	.word	0x00000000
        /*0184*/ 	.word	0x00030810
        /*0188*/ 	.short	0x010a
        /*018a*/ 	.byte	0x3f
	.zero		1


	//   ....[12]....
        /*018c*/ 	.word	0x00002000
        /*0190*/ 	.word	0x00000000
        /*0194*/ 	.word	0x00030810
        /*0198*/ 	.short	0x010a
        /*019a*/ 	.byte	0x3f
	.zero		1


	//   ....[13]....
        /*019c*/ 	.word	0x00002530
        /*01a0*/ 	.word	0x00000000
        /*01a4*/ 	.word	0x00030830
        /*01a8*/ 	.short	0x010a
        /*01aa*/ 	.byte	0x3f
	.zero		1


	//   ....[14]....
        /*01ac*/ 	.word	0x000025b0
        /*01b0*/ 	.word	0x00000000
        /*01b4*/ 	.word	0x00030830
        /*01b8*/ 	.short	0x010a
        /*01ba*/ 	.byte	0x3f
	.zero		1


	//   ....[15]....
        /*01bc*/ 	.word	0x00003f90
        /*01c0*/ 	.word	0x00000006
        /*01c4*/ 	.word	0x00000000
        /*01c8*/ 	.short	0x0101
        /*01ca*/ 	.byte	0x3f
	.zero		1


	//   ....[16]....
        /*01cc*/ 	.word	0x000042c0
        /*01d0*/ 	.word	0x00000000
        /*01d4*/ 	.word	0x00000000
        /*01d8*/ 	.short	0x0101
        /*01da*/ 	.byte	0x3f
	.zero		1


	//   ....[17]....
        /*01dc*/ 	.word	0x00007210
        /*01e0*/ 	.word	0x0000000f
        /*01e4*/ 	.word	0x00030820
        /*01e8*/ 	.short	0x010a
        /*01ea*/ 	.byte	0x3f
	.zero		1


	//   ....[18]....
        /*01ec*/ 	.word	0x000078f0
        /*01f0*/ 	.word	0x0000000f
        /*01f4*/ 	.word	0x00030840
        /*01f8*/ 	.short	0x010a
        /*01fa*/ 	.byte	0x3f
	.zero		1


	//   ....[19]....
        /*01fc*/ 	.word	0x00007bc0
        /*0200*/ 	.word	0x0000000f
        /*0204*/ 	.word	0x00030828
        /*0208*/ 	.short	0x010a
        /*020a*/ 	.byte	0x3f
	.zero		1


	//   ....[20]....
        /*020c*/ 	.word	0x00007e90
        /*0210*/ 	.word	0x0000000f
        /*0214*/ 	.word	0x00030848
        /*0218*/ 	.short	0x010a
        /*021a*/ 	.byte	0x3f
	.zero		1


	//   ....[21]....
        /*021c*/ 	.word	0x00008100
        /*0220*/ 	.word	0x0000000f
        /*0224*/ 	.word	0x00030820
        /*0228*/ 	.short	0x010a
        /*022a*/ 	.byte	0x3f
	.zero		1


	//   ....[22]....
        /*022c*/ 	.word	0x00008440
        /*0230*/ 	.word	0x0000000f
        /*0234*/ 	.word	0x00030840
        /*0238*/ 	.short	0x010a
        /*023a*/ 	.byte	0x3f
	.zero		1


	//   ....[23]....
        /*023c*/ 	.word	0x000086e0
        /*0240*/ 	.word	0x0000000f
        /*0244*/ 	.word	0x00030828
        /*0248*/ 	.short	0x010a
        /*024a*/ 	.byte	0x3f
	.zero		1


	//   ....[24]....
        /*024c*/ 	.word	0x000089f0
        /*0250*/ 	.word	0x00000003
        /*0254*/ 	.word	0x00030840
        /*0258*/ 	.short	0x010a
        /*025a*/ 	.byte	0x3f
	.zero		1


	//   ....[25]....
        /*025c*/ 	.word	0x00008e50
        /*0260*/ 	.word	0x00000007
        /*0264*/ 	.word	0x00000000
        /*0268*/ 	.short	0x010a
        /*026a*/ 	.byte	0x3f
	.zero		1


	//   ....[26]....
        /*026c*/ 	.word	0x00008ea0
        /*0270*/ 	.word	0x00000003
        /*0274*/ 	.word	0x00000000
        /*0278*/ 	.short	0x010a
        /*027a*/ 	.byte	0x3f
	.zero		1


	//   ....[27]....
        /*027c*/ 	.word	0x00008f00
        /*0280*/ 	.word	0x00000005
        /*0284*/ 	.word	0x00000000
        /*0288*/ 	.short	0x010a
        /*028a*/ 	.byte	0x3f
	.zero		1


	//   ....[28]....
        /*028c*/ 	.word	0x00008f30
        /*0290*/ 	.word	0x00000003
        /*0294*/ 	.word	0x00000000
        /*0298*/ 	.short	0x010a
        /*029a*/ 	.byte	0x3f
	.zero		1


	//   ....[29]....
        /*029c*/ 	.word	0x00009000
        /*02a0*/ 	.word	0x000000e4
        /*02a4*/ 	.word	0x00030800
        /*02a8*/ 	.short	0x010a
        /*02aa*/ 	.byte	0x3f
	.zero		1


	//   ....[30]....
        /*02ac*/ 	.word	0x00009050
        /*02b0*/ 	.word	0x00000000
        /*02b4*/ 	.word	0x00030810
        /*02b8*/ 	.short	0x010a
        /*02ba*/ 	.byte	0x3f
	.zero		1


	//   ....[31]....
        /*02bc*/ 	.word	0x000090a0
        /*02c0*/ 	.word	0x00000000
        /*02c4*/ 	.word	0x00030830
        /*02c8*/ 	.short	0x010a
        /*02ca*/ 	.byte	0x3f
	.zero		1


	//   ....[32]....
        /*02cc*/ 	.word	0x000090f0
        /*02d0*/ 	.word	0x0000000f
        /*02d4*/ 	.word	0x00030820
        /*02d8*/ 	.short	0x010a
        /*02da*/ 	.byte	0x3f
	.zero		1


	//   ....[33]....
        /*02dc*/ 	.word	0x00009140
        /*02e0*/ 	.word	0x0000000f
        /*02e4*/ 	.word	0x00030840
        /*02e8*/ 	.short	0x010a
        /*02ea*/ 	.byte	0x3f
	.zero		1


	//   ....[34]....
        /*02ec*/ 	.word	0x00009190
        /*02f0*/ 	.word	0x0000000f
        /*02f4*/ 	.word	0x00030828
        /*02f8*/ 	.short	0x010a
        /*02fa*/ 	.byte	0x3f
	.zero		1


	//   ....[35]....
        /*02fc*/ 	.word	0x000091e0
        /*0300*/ 	.word	0x0000000f
        /*0304*/ 	.word	0x00030848
        /*0308*/ 	.short	0x010a
        /*030a*/ 	.byte	0x3f
	.zero		1


	//   ....[36]....
        /*030c*/ 	.word	0x00009240
        /*0310*/ 	.word	0x0000000f
        /*0314*/ 	.word	0x00030820
        /*0318*/ 	.short	0x010a
        /*031a*/ 	.byte	0x3f
	.zero		1


	//   ....[37]....
        /*031c*/ 	.word	0x00009290
        /*0320*/ 	.word	0x0000000f
        /*0324*/ 	.word	0x00030840
        /*0328*/ 	.short	0x010a
        /*032a*/ 	.byte	0x3f
	.zero		1


	//   ....[38]....
        /*032c*/ 	.word	0x000092e0
        /*0330*/ 	.word	0x0000000f
        /*0334*/ 	.word	0x00030828
        /*0338*/ 	.short	0x010a
        /*033a*/ 	.byte	0x3f
	.zero		1


	//   ....[39]....
        /*033c*/ 	.word	0x00009330
        /*0340*/ 	.word	0x00000003
        /*0344*/ 	.word	0x00030840
        /*0348*/ 	.short	0x010a
        /*034a*/ 	.byte	0x3f
	.zero		1


	//   ....[40]....
        /*034c*/ 	.word	0x00009400
        /*0350*/ 	.word	0x00000007
        /*0354*/ 	.word	0x00000000
        /*0358*/ 	.short	0x010a
        /*035a*/ 	.byte	0x3f
	.zero		1


	//   ....[41]....
        /*035c*/ 	.word	0x00009450
        /*0360*/ 	.word	0x00000003
        /*0364*/ 	.word	0x00000000
        /*0368*/ 	.short	0x010a
        /*036a*/ 	.byte	0x3f
	.zero		1


	//   ....[42]....
        /*036c*/ 	.word	0x000094a0
        /*0370*/ 	.word	0x00000005
        /*0374*/ 	.word	0x00000000
        /*0378*/ 	.short	0x010a
        /*037a*/ 	.byte	0x3f
	.zero		1


	//----- nvinfo : EIATTR_NUM_MBARRIERS
	.align		4
.L_908:
        /*037c*/ 	.byte	0x03, 0x38
        /*037e*/ 	.short	0x0009


	//----- nvinfo : EIATTR_EXIT_INSTR_OFFSETS
	.align		4
        /*0380*/ 	.byte	0x04, 0x1c
        /*0382*/ 	.short	(.L_910 - .L_909)


	//   ....[0]....
.L_909:
        /*0384*/ 	.word	0x00008f80


	//----- nvinfo : EIATTR_MAX_THREADS
	.align		4
.L_910:
        /*0388*/ 	.byte	0x04, 0x05
        /*038a*/ 	.short	(.L_912 - .L_911)
.L_911:
        /*038c*/ 	.word	0x00000180
        /*0390*/ 	.word	0x00000001
        /*0394*/ 	.word	0x00000001


	//----- nvinfo : EIATTR_CRS_STACK_SIZE
	.align		4
.L_912:
        /*0398*/ 	.byte	0x04, 0x1e
        /*039a*/ 	.short	(.L_914 - .L_913)
.L_913:
        /*039c*/ 	.word	0x00000000


	//----- nvinfo : EIATTR_CBANK_PARAM_SIZE
	.align		4
.L_914:
        /*03a0*/ 	.byte	0x03, 0x19
        /*03a2*/ 	.short	0x0770


	//----- nvinfo : EIATTR_PARAM_CBANK
	.align		4
        /*03a4*/ 	.byte	0x04, 0x0a
        /*03a6*/ 	.short	(.L_916 - .L_915)
	.align		4
.L_915:
        /*03a8*/ 	.word	index@(.nv.constant0._ZN7cutlass13device_kernelIN5flash11enable_sm90INS1_16FlashAttnBwdSm90INS1_25CollectiveMainloopBwdSm90ILi2ELi2ELi2EN4cute5tupleIJNS5_1CILi1EEES8_S8_EEENS6_IJNS7_ILi64EEENS7_ILi128EEESB_EEENS_6half_tEfNS_4arch4Sm90ELb1ELb0ELb0ELb1ELb0ELb1ELb0ELb0ELi2ELi1ELi2ELi1ELb0EEENS1_24CollectiveEpilogueBwdGQAISC_fSF_Li256ELb1ELb0EEENS1_25SingleTileBwdLPTSchedulerILb1ELi128ELb0EEEEEEEEEvNT_6ParamsE)
        /*03ac*/ 	.short	0x0210
        /*03ae*/ 	.short	0x0770


	//----- nvinfo : EIATTR_SW_WAR
	.align		4
.L_916:
        /*03b0*/ 	.byte	0x04, 0x36
        /*03b2*/ 	.short	(.L_918 - .L_917)
.L_917:
        /*03b4*/ 	.word	0x00000008
.L_918:


//--------------------- .nv.info._ZN7cutlass13device_kernelIN5flash32FlashAttnBwdPostprocessConvertdQIN4cute5tupleIJNS3_1CILi128EEES6_EEENS_6half_tEfNS_4arch4Sm90ELi256ENS3_8TiledMMAINS3_8MMA_AtomIJNS3_4SM904GMMA26MMA_64x128x16_F32F16F16_RSILNSE_5MajorE0ELSG_1ELNSE_7ScaleInE1ELSH_1EEEEEENS3_6LayoutINS4_IJNS5_ILi2EEENS5_ILi1EEESM_EEENS4_IJSM_NS5_ILi0EEESO_EEEEENS4_IJNS3_10UnderscoreESR_SR_EEEEELb0EEEEEvNT_6ParamsE --------------------------
	.section	.nv.info._ZN7cutlass13device_kernelIN5flash32FlashAttnBwdPostprocessConvertdQIN4cute5tupleIJNS3_1CILi128EEES6_EEENS_6half_tEfNS_4arch4Sm90ELi256ENS3_8TiledMMAINS3_8MMA_AtomIJNS3_4SM904GMMA26MMA_64x128x16_F32F16F16_RSILNSE_5MajorE0ELSG_1ELNSE_7ScaleInE1ELSH_1EEEEEENS3_6LayoutINS4_IJNS5_ILi2EEENS5_ILi1EEESM_EEENS4_IJSM_NS5_ILi0EEESO_EEEEENS4_IJNS3_10UnderscoreESR_SR_EEEEELb0EEEEEvNT_6ParamsE,"",@"SHT_CUDA_INFO"
	.sectionflags	@""
	.align	4


	//----- nvinfo : EIATTR_CUDA_API_VERSION
	.align		4
        /*0000*/ 	.byte	0x04, 0x37
        /*0002*/ 	.short	(.L_920 - .L_919)
.L_919:
        /*0004*/ 	.word	0x00000082


	//----- nvinfo : EIATTR_KPARAM_INFO
	.align		4
.L_920:
        /*0008*/ 	.byte	0x04, 0x17
        /*000a*/ 	.short	(.L_922 - .L_921)
.L_921:
        /*000c*/ 	.word	0x00000000
        /*0010*/ 	.short	0x0000
        /*0012*/ 	.short	0x0000
        /*0014*/ 	.byte	0x00, 0xf0, 0xc1, 0x01


	//----- nvinfo : EIATTR_SPARSE_MMA_MASK
	.align		4
.L_922:
        /*0018*/ 	.byte	0x03, 0x50
        /*001a*/ 	.short	0x0000


	//----- nvinfo : EIATTR_MAXREG_COUNT
	.align		4
        /*001c*/ 	.byte	0x03, 0x1b
        /*001e*/ 	.short	0x0080


	//----- nvinfo : EIATTR_NUM_BARRIERS
	.align		4
        /*0020*/ 	.byte	0x02, 0x4c
        /*0022*/ 	.byte	0x01
	.zero		1


	//----- nvinfo : EIATTR_MERCURY_ISA_VERSION
	.align		4
        /*0024*/ 	.byte	0x03, 0x5f
        /*0026*/ 	.short	0x0101


	//----- nvinfo : EIATTR_MBARRIER_INSTR_OFFSETS
	.align		4
        /*0028*/ 	.byte	0x04, 0x39
        /*002a*/ 	.short	(.L_924 - .L_923)


	//   ....[0]....
.L_923:
        /*002c*/ 	.word	0x000004a0
        /*0030*/ 	.word	0x000000ff
        /*0034*/ 	.word	0x00018000
        /*0038*/ 	.short	0x0100
        /*003a*/ 	.byte	0x06
	.zero		1


	//   ....[1]....
        /*003c*/ 	.word	0x000005b0
        /*0040*/ 	.word	0x00000039
        /*0044*/ 	.word	0x00018000
        /*0048*/ 	.short	0x010a
        /*004a*/ 	.byte	0x3f
	.zero		1


	//----- nvinfo : EIATTR_NUM_MBARRIERS
	.align		4
.L_924:
        /*004c*/ 	.byte	0x03, 0x38
        /*004e*/ 	.short	0x0001


	//----- nvinfo : EIATTR_EXIT_INSTR_OFFSETS
	.align		4
        /*0050*/ 	.byte	0x04, 0x1c
        /*0052*/ 	.short	(.L_926 - .L_925)


	//   ....[0]....
.L_925:
        /*0054*/ 	.word	0x000001b0


	//   ....[1]....
        /*0058*/ 	.word	0x00001a00


	//   ....[2]....
        /*005c*/ 	.word	0x00001ad0


	//----- nvinfo : EIATTR_MAX_THREADS
	.align		4
.L_926:
        /*0060*/ 	.byte	0x04, 0x05
        /*0062*/ 	.short	(.L_928 - .L_927)
.L_927:
        /*0064*/ 	.word	0x00000100
        /*0068*/ 	.word	0x00000001
        /*006c*/ 	.word	0x00000001


	//----- nvinfo : EIATTR_CRS_STACK_SIZE
	.align		4
.L_928:
        /*0070*/ 	.byte	0x04, 0x1e
        /*0072*/ 	.short	(.L_930 - .L_929)
.L_929:
        /*0074*/ 	.word	0x00000000


	//----- nvinfo : EIATTR_CBANK_PARAM_SIZE
	.align		4
.L_930:
        /*0078*/ 	.byte	0x03, 0x19
        /*007a*/ 	.short	0x0070


	//----- nvinfo : EIATTR_PARAM_CBANK
	.align		4
        /*007c*/ 	.byte	0x04, 0x0a
        /*007e*/ 	.short	(.L_932 - .L_931)
	.align		4
.L_931:
        /*0080*/ 	.word	index@(.nv.constant0._ZN7cutlass13device_kernelIN5flash32FlashAttnBwdPostprocessConvertdQIN4cute5tupleIJNS3_1CILi128EEES6_EEENS_6half_tEfNS_4arch4Sm90ELi256ENS3_8TiledMMAINS3_8MMA_AtomIJNS3_4SM904GMMA26MMA_64x128x16_F32F16F16_RSILNSE_5MajorE0ELSG_1ELNSE_7ScaleInE1ELSH_1EEEEEENS3_6LayoutINS4_IJNS5_ILi2EEENS5_ILi1EEESM_EEENS4_IJSM_NS5_ILi0EEESO_EEEEENS4_IJNS3_10UnderscoreESR_SR_EEEEELb0EEEEEvNT_6ParamsE)
        /*0084*/ 	.short	0x0210
        /*0086*/ 	.short	0x0070


	//----- nvinfo : EIATTR_SW_WAR
	.align		4
.L_932:
        /*0088*/ 	.byte	0x04, 0x36
        /*008a*/ 	.short	(.L_934 - .L_933)
.L_933:
        /*008c*/ 	.word	0x00000008
.L_934:


//--------------------- .nv.info._ZN7cutlass13device_kernelIN5flash32FlashAttnBwdPostprocessConvertdQIN4cute5tupleIJNS3_1CILi64EEENS5_ILi128EEEEEENS_6half_tEfNS_4arch4Sm90ELi256ENS3_8TiledMMAINS3_8MMA_AtomIJNS3_4SM904GMMA25MMA_64x64x16_F32F16F16_SSILNSF_5MajorE0ELSH_1ELNSF_7ScaleInE1ELSI_1EEEEEENS3_6LayoutINS4_IJNS5_ILi1EEENS5_ILi2EEESM_EEENS4_IJNS5_ILi0EEESM_SP_EEEEENS4_IJNS3_10UnderscoreESS_SS_EEEEELb0EEEEEvNT_6ParamsE --------------------------
	.section	.nv.info._ZN7cutlass13device_kernelIN5flash32FlashAttnBwdPostprocessConvertdQIN4cute5tupleIJNS3_1CILi64EEENS5_ILi128EEEEEENS_6half_tEfNS_4arch4Sm90ELi256ENS3_8TiledMMAINS3_8MMA_AtomIJNS3_4SM904GMMA25MMA_64x64x16_F32F16F16_SSILNSF_5MajorE0ELSH_1ELNSF_7ScaleInE1ELSI_1EEEEEENS3_6LayoutINS4_IJNS5_ILi1EEENS5_ILi2EEESM_EEENS4_IJNS5_ILi0EEESM_SP_EEEEENS4_IJNS3_10UnderscoreESS_SS_EEEEELb0EEEEEvNT_6ParamsE,"",@"SHT_CUDA_INFO"
	.sectionflags	@""
	.align	4


	//----- nvinfo : EIATTR_CUDA_API_VERSION
	.align		4
        /*0000*/ 	.byte	0x04, 0x37
        /*0002*/ 	.short	(.L_936 - .L_935)
.L_935:
        /*0004*/ 	.word	0x00000082


	//----- nvinfo : EIATTR_KPARAM_INFO
	.align		4
.L_936:
        /*0008*/ 	.byte	0x04, 0x17
        /*000a*/ 	.short	(.L_938 - .L_937)
.L_937:
        /*000c*/ 	.word	0x00000000
        /*0010*/ 	.short	0x0000
        /*0012*/ 	.short	0x0000
        /*0014*/ 	.byte	0x00, 0xf0, 0xc1, 0x01


	//----- nvinfo : EIATTR_SPARSE_MMA_MASK
	.align		4
.L_938:
        /*0018*/ 	.byte	0x03, 0x50
        /*001a*/ 	.short	0x0000


	//----- nvinfo : EIATTR_MAXREG_COUNT
	.align		4
        /*001c*/ 	.byte	0x03, 0x1b
        /*001e*/ 	.short	0x0080


	//----- nvinfo : EIATTR_NUM_BARRIERS
	.align		4
        /*0020*/ 	.byte	0x02, 0x4c
        /*0022*/ 	.byte	0x01
	.zero		1


	//----- nvinfo : EIATTR_MERCURY_ISA_VERSION
	.align		4
        /*0024*/ 	.byte	0x03, 0x5f
        /*0026*/ 	.short	0x0101


	//----- nvinfo : EIATTR_MBARRIER_INSTR_OFFSETS
	.align		4
        /*0028*/ 	.byte	0x04, 0x39
        /*002a*/ 	.short	(.L_940 - .L_939)


	//   ....[0]....
.L_939:
        /*002c*/ 	.word	0x000004a0
        /*0030*/ 	.word	0x000000ff
        /*0034*/ 	.word	0x0000c000
        /*0038*/ 	.short	0x0100
        /*003a*/ 	.byte	0x06
	.zero		1


	//   ....[1]....
        /*003c*/ 	.word	0x000005b0
        /*0040*/ 	.word	0x00000029
        /*0044*/ 	.word	0x0000c000
        /*0048*/ 	.short	0x010a
        /*004a*/ 	.byte	0x3f
	.zero		1


	//----- nvinfo : EIATTR_NUM_MBARRIERS
	.align		4
.L_940:
        /*004c*/ 	.byte	0x03, 0x38
        /*004e*/ 	.short	0x0001


	//----- nvinfo : EIATTR_EXIT_INSTR_OFFSETS
	.align		4
        /*0050*/ 	.byte	0x04, 0x1c
        /*0052*/ 	.short	(.L_942 - .L_941)


	//   ....[0]....
.L_941:
        /*0054*/ 	.word	0x000001b0


	//   ....[1]....
        /*0058*/ 	.word	0x000011b0


	//   ....[2]....
        /*005c*/ 	.word	0x00001280


	//----- nvinfo : EIATTR_MAX_THREADS
	.align		4
.L_942:
        /*0060*/ 	.byte	0x04, 0x05
        /*0062*/ 	.short	(.L_944 - .L_943)
.L_943:
        /*0064*/ 	.word	0x00000100
        /*0068*/ 	.word	0x00000001
        /*006c*/ 	.word	0x00000001


	//----- nvinfo : EIATTR_CRS_STACK_SIZE
	.align		4
.L_944:
        /*0070*/ 	.byte	0x04, 0x1e
        /*0072*/ 	.short	(.L_946 - .L_945)
.L_945:
        /*0074*/ 	.word	0x00000000


	//----- nvinfo : EIATTR_CBANK_PARAM_SIZE
	.align		4
.L_946:
        /*0078*/ 	.byte	0x03, 0x19
        /*007a*/ 	.short	0x0070


	//----- nvinfo : EIATTR_PARAM_CBANK
	.align		4
        /*007c*/ 	.byte	0x04, 0x0a
        /*007e*/ 	.short	(.L_948 - .L_947)
	.align		4
.L_947:
        /*0080*/ 	.word	index@(.nv.constant0._ZN7cutlass13device_kernelIN5flash32FlashAttnBwdPostprocessConvertdQIN4cute5tupleIJNS3_1CILi64EEENS5_ILi128EEEEEENS_6half_tEfNS_4arch4Sm90ELi256ENS3_8TiledMMAINS3_8MMA_AtomIJNS3_4SM904GMMA25MMA_64x64x16_F32F16F16_SSILNSF_5MajorE0ELSH_1ELNSF_7ScaleInE1ELSI_1EEEEEENS3_6LayoutINS4_IJNS5_ILi1EEENS5_ILi2EEESM_EEENS4_IJNS5_ILi0EEESM_SP_EEEEENS4_IJNS3_10UnderscoreESS_SS_EEEEELb0EEEEEvNT_6ParamsE)
        /*0084*/ 	.short	0x0210
        /*0086*/ 	.short	0x0070


	//----- nvinfo : EIATTR_SW_WAR
	.align		4
.L_948:
        /*0088*/ 	.byte	0x04, 0x36
        /*008a*/ 	.short	(.L_950 - .L_949)
.L_949:
        /*008c*/ 	.word	0x00000008
.L_950:


//--------------------- .nv.info._ZN7cutlass13device_kernelIN5flash11enable_sm90INS1_16FlashAttnBwdSm90INS1_25CollectiveMainloopBwdSm90ILi2ELi2ELi2EN4cute5tupleIJNS5_1CILi1EEES8_S8_EEENS6_IJNS7_ILi64EEENS7_ILi128EEESB_EEENS_6half_tEfNS_4arch4Sm90ELb1ELb0ELb0ELb1ELb1ELb1ELb0ELb0ELi2ELi1ELi2ELi1ELb0EEENS1_24CollectiveEpilogueBwdGQAISC_fSF_Li256ELb1ELb1EEENS1_25SingleTileBwdLPTSchedulerILb1ELi128ELb1EEEEEEEEEvNT_6ParamsE --------------------------
	.section	.nv.info._ZN7cutlass13device_kernelIN5flash11enable_sm90INS1_16FlashAttnBwdSm90INS1_25CollectiveMainloopBwdSm90ILi2ELi2ELi2EN4cute5tupleIJNS5_1CILi1EEES8_S8_EEENS6_IJNS7_ILi64EEENS7_ILi128EEESB_EEENS_6half_tEfNS_4arch4Sm90ELb1ELb0ELb0ELb1ELb1ELb1ELb0ELb0ELi2ELi1ELi2ELi1ELb0EEENS1_24CollectiveEpilogueBwdGQAISC_fSF_Li256ELb1ELb1EEENS1_25SingleTileBwdLPTSchedulerILb1ELi128ELb1EEEEEEEEEvNT_6ParamsE,"",@"SHT_CUDA_INFO"
	.sectionflags	@""
	.align	4


	//----- nvinfo : EIATTR_CUDA_API_VERSION
	.align		4
        /*0000*/ 	.byte	0x04, 0x37
        /*0002*/ 	.short	(.L_952 - .L_951)
.L_951:
        /*0004*/ 	.word	0x00000082


	//----- nvinfo : EIATTR_KPARAM_INFO
	.align		4
.L_952:
        /*0008*/ 	.byte	0x04, 0x17
        /*000a*/ 	.short	(.L_954 - .L_953)
.L_953:
        /*000c*/ 	.word	0x00000000
        /*0010*/ 	.short	0x0000
        /*0012*/ 	.short	0x0070
        /*0014*/ 	.byte	0x00, 0xf0, 0x01, 0x1c


	//----- nvinfo : EIATTR_SPARSE_MMA_MASK
	.align		4
.L_954:
        /*0018*/ 	.byte	0x03, 0x50
        /*001a*/ 	.short	0x0000


	//----- nvinfo : EIATTR_MAXREG_COUNT
	.align		4
        /*001c*/ 	.byte	0x03, 0x1b
        /*001e*/ 	.short	0x00a8


	//----- nvinfo : EIATTR_NUM_BARRIERS
	.align		4
        /*0020*/ 	.byte	0x02, 0x4c
        /*0022*/ 	.byte	0x10
	.zero		1


	//----- nvinfo : EIATTR_EXTERNS
	.align		4
        /*0024*/ 	.byte	0x04, 0x0f
        /*0026*/ 	.short	(.L_956 - .L_955)


	//   ....[0]....
	.align		4
.L_955:
        /*0028*/ 	.word	index@(__assertfail)


	//----- nvinfo : EIATTR_ANNOTATIONS
	.align		4
.L_956:
        /*002c*/ 	.byte	0x04, 0x55
        /*002e*/ 	.short	(.L_958 - .L_957)


	//   ....[0]....
.L_957:
        /*0030*/ 	.word	0x00000001
        /*0034*/ 	.byte	0x90, 0x83, 0x00, 0x00, 0x01, 0x00, 0x00, 0x00, 0x90, 0x86, 0x00, 0x00, 0x01, 0x00, 0x00, 0x00
        /*0044*/ 	.byte	0xf0, 0x91, 0x00, 0x00, 0x01, 0x00, 0x00, 0x00, 0x10, 0x92, 0x00, 0x00, 0x01, 0x00, 0x00, 0x00
        /*0054*/ 	.byte	0x80, 0x95, 0x00, 0x00


	//----- nvinfo : EIATTR_MERCURY_ISA_VERSION
	.align		4
.L_958:
        /*0058*/ 	.byte	0x03, 0x5f
        /*005a*/ 	.short	0x0101


	//----- nvinfo : EIATTR_INT_WARP_WIDE_INSTR_OFFSETS
	.align		4
        /*005c*/ 	.byte	0x04, 0x31
        /*005e*/ 	.short	(.L_960 - .L_959)


	//   ....[0]....
.L_959:
        /*0060*/ 	.word	0x00000190


	//   ....[1]....
        /*0064*/ 	.word	0x000001c0


	//   ....[2]....
        /*0068*/ 	.word	0x00006770


	//   ....[3]....
        /*006c*/ 	.word	0x00006e20


	//   ....[4]....
        /*0070*/ 	.word	0x00007350


	//----- nvinfo : EIATTR_COOP_GROUP_MASK_REGIDS
	.align		4
.L_960:
        /*0074*/ 	.byte	0x04, 0x29
        /*0076*/ 	.short	(.L_962 - .L_961)


	//   ....[0]....
.L_961:
        /*0078*/ 	.word	0xffffffff


	//   ....[1]....
        /*007c*/ 	.word	0xffffffff


	//   ....[2]....
        /*0080*/ 	.word	0xffffffff


	//   ....[3]....
        /*0084*/ 	.word	0xffffffff


	//   ....[4]....
        /*0088*/ 	.word	0xffffffff


	//   ....[5]....
        /*008c*/ 	.word	0xffffffff


	//   ....[6]....
        /*0090*/ 	.word	0xffffffff


	//   ....[7]....
        /*0094*/ 	.word	0xffffffff


	//   ....[8]....
        /*0098*/ 	.word	0xffffffff


	//   ....[9]....
        /*009c*/ 	.word	0xffffffff


	//   ....[10]....
        /*00a0*/ 	.word	0xffffffff


	//   ....[11]....
        /*00a4*/ 	.word	0xffffffff


	//   ....[12]....
        /*00a8*/ 	.word	0xffffffff


	//   ....[13]....
        /*00ac*/ 	.word	0xffffffff


	//   ....[14]....
        /*00b0*/ 	.word	0xffffffff


	//   ....[15]....
        /*00b4*/ 	.word	0xffffffff


	//   ....[16]....
        /*00b8*/ 	.word	0xffffffff


	//   ....[17]....
        /*00bc*/ 	.word	0x0500000f


	//   ....[18]....
        /*00c0*/ 	.word	0x0500000f


	//   ....[19]....
        /*00c4*/ 	.word	0x0500000f


	//   ....[20]....
        /*00c8*/ 	.word	0x0500000f


	//   ....[21]....
        /*00cc*/ 	.word	0x0500000f


	//   ....[22]....
        /*00d0*/ 	.word	0x0500000f


	//----- nvinfo : EIATTR_COOP_GROUP_INSTR_OFFSETS
	.align		4
.L_962:
        /*00d4*/ 	.byte	0x04, 0x28
        /*00d6*/ 	.short	(.L_964 - .L_963)


	//   ....[0]....
.L_963:
        /*00d8*/ 	.word	0x00000070


	//   ....[1]....
        /*00dc*/ 	.word	0x000001a0


	//   ....[2]....
        /*00e0*/ 	.word	0x000001f0


	//   ....[3]....
        /*00e4*/ 	.word	0x000003e0


	//   ....[4]....
        /*00e8*/ 	.word	0x00000630


	//   ....[5]....
        /*00ec*/ 	.word	0x00001830


	//   ....[6]....
        /*00f0*/ 	.word	0x00004eb0


	//   ....[7]....
        /*00f4*/ 	.word	0x00005030


	//   ....[8]....
        /*00f8*/ 	.word	0x00005320


	//   ....[9]....
        /*00fc*/ 	.word	0x000054b0


	//   ....[10]....
        /*0100*/ 	.word	0x000055c0


	//   ....[11]....
        /*0104*/ 	.word	0x00006370


	//   ....[12]....
        /*0108*/ 	.word	0x000066a0


	//   ....[13]....
        /*010c*/ 	.word	0x00006aa0


	//   ....[14]....
        /*0110*/ 	.word	0x00006d50


	//   ....[15]....
        /*0114*/ 	.word	0x00007010


	//   ....[16]....
        /*0118*/ 	.word	0x00007280


	//   ....[17]....
        /*011c*/ 	.word	0x00009dd0


	//   ....[18]....
        /*0120*/ 	.word	0x00009f20


	//   ....[19]....
        /*0124*/ 	.word	0x00009f90


	//   ....[20]....
        /*0128*/ 	.word	0x0000a000


	//   ....[21]....
        /*012c*/ 	.word	0x0000a070


	//   ....[22]....
        /*0130*/ 	.word	0x0000a0e0


	//----- nvinfo : EIATTR_REG_RECONFIG
	.align		4
.L_964:
        /*0134*/ 	.byte	0x01, 0x54
	.zero		2


	//----- nvinfo : EIATTR_SYSCALL_OFFSETS
	.align		4
        /*0138*/ 	.byte	0x04, 0x46
        /*013a*/ 	.short	(.L_966 - .L_965)


	//   ....[0]....
.L_965:
        /*013c*/ 	.word	0x00001470


	//   ....[1]....
        /*0140*/ 	.word	0x00001560


	//   ....[2]....
        /*0144*/ 	.word	0x000016c0


	//   ....[3]....
        /*0148*/ 	.word	0x000017b0


	//----- nvinfo : EIATTR_MBARRIER_INSTR_OFFSETS
	.align		4
.L_966:
        /*014c*/ 	.byte	0x04, 0x39
        /*014e*/ 	.short	(.L_968 - .L_967)


	//   ....[0]....
.L_967:
        /*0150*/ 	.word	0x00000290
        /*0154*/ 	.word	0x000000ff
        /*0158*/ 	.word	0x00030800
        /*015c*/ 	.short	0x0100
        /*015e*/ 	.byte	0x06
	.zero		1


	//   ....[1]....
        /*0160*/ 	.word	0x00000390
        /*0164*/ 	.word	0x000000ff
        /*0168*/ 	.word	0x00030810
        /*016c*/ 	.short	0x0100
        /*016e*/ 	.byte	0x08
	.zero		1


	//   ....[2]....
        /*0170*/ 	.word	0x000003a0
        /*0174*/ 	.word	0x000000ff
        /*0178*/ 	.word	0x00030820
        /*017c*/ 	.short	0x0100
        /*017e*/ 	.byte	0x08
	.zero		1


	//   ....[3]....
        /*0180*/ 	.word	0x000003b0
        /*0184*/ 	.word	0x000000ff
        /*0188*/ 	.word	0x00030818
        /*018c*/ 	.short	0x0100
        /*018e*/ 	.byte	0x08
	.zero		1


	//   ....[4]....
        /*0190*/ 	.word	0x000003c0
        /*0194*/ 	.word	0x000000ff
        /*0198*/ 	.word	0x00030828
        /*019c*/ 	.short	0x0100
        /*019e*/ 	.byte	0x08
	.zero		1


	//   ....[5]....
        /*01a0*/ 	.word	0x000004f0
        /*01a4*/ 	.word	0x000000ff
        /*01a8*/ 	.word	0x00030830
        /*01ac*/ 	.short	0x0100
        /*01ae*/ 	.byte	0x08
	.zero		1


	//   ....[6]....
        /*01b0*/ 	.word	0x00000500
        /*01b4*/ 	.word	0x000000ff
        /*01b8*/ 	.word	0x00030840
        /*01bc*/ 	.short	0x0100
        /*01be*/ 	.byte	0x08
	.zero		1


	//   ....[7]....
        /*01c0*/ 	.word	0x00000510
        /*01c4*/ 	.word	0x000000ff
        /*01c8*/ 	.word	0x00030838
        /*01cc*/ 	.short	0x0100
        /*01ce*/ 	.byte	0x08
	.zero		1


	//   ....[8]....
        /*01d0*/ 	.word	0x00000520
        /*01d4*/ 	.word	0x000000ff
        /*01d8*/ 	.word	0x00030848
        /*01dc*/ 	.short	0x0100
        /*01de*/ 	.byte	0x08
	.zero		1


	//   ....[9]....
        /*01e0*/ 	.word	0x00001870
        /*01e4*/ 	.word	0x000000e4
        /*01e8*/ 	.word	0x00030800
        /*01ec*/ 	.short	0x010a
        /*01ee*/ 	.byte	0x3f
	.zero		1


	//   ....[10]....
        /*01f0*/ 	.word	0x00001910
        /*01f4*/ 	.word	0x000000e4
        /*01f8*/ 	.word	0x00030800
        /*01fc*/ 	.short	0x010a
        /*01fe*/ 	.byte	0x3f
	.zero		1


	//   ....[11]....
        /*0200*/ 	.word	0x00001fe0
        /*0204*/ 	.word	0x00000000
        /*0208*/ 	.word	0x00030810
        /*020c*/ 	.short	0x010a
        /*020e*/ 	.byte	0x3f
	.zero		1


	//   ....[12]....
        /*0210*/ 	.word	0x00002020
        /*0214*/ 	.word	0x00000000
        /*0218*/ 	.word	0x00030810
        /*021c*/ 	.short	0x010a
        /*021e*/ 	.byte	0x3f
	.zero		1


	//   ....[13]....
        /*0220*/ 	.word	0x00002550
        /*0224*/ 	.word	0x00000000
        /*0228*/ 	.word	0x00030830
        /*022c*/ 	.short	0x010a
        /*022e*/ 	.byte	0x3f
	.zero		1


	//   ....[14]....
        /*0230*/ 	.word	0x000025d0
        /*0234*/ 	.word	0x00000000
        /*0238*/ 	.word	0x00030830
        /*023c*/ 	.short	0x010a
        /*023e*/ 	.byte	0x3f
	.zero		1


	//   ....[15]....
        /*0240*/ 	.word	0x00003fb0
        /*0244*/ 	.word	0x00000006
        /*0248*/ 	.word	0x00000000
        /*024c*/ 	.short	0x0101
        /*024e*/ 	.byte	0x3f
	.zero		1


	//   ....[16]....
        /*0250*/ 	.word	0x000042e0
        /*0254*/ 	.word	0x00000000
        /*0258*/ 	.word	0x00000000
        /*025c*/ 	.short	0x0101
        /*025e*/ 	.byte	0x3f
	.zero		1


	//   ....[17]....
        /*0260*/ 	.word	0x00008010
        /*0264*/ 	.word	0x0000000f
        /*0268*/ 	.word	0x00030820
        /*026c*/ 	.short	0x010a
        /*026e*/ 	.byte	0x3f
	.zero		1


	//   ....[18]....
        /*0270*/ 	.word	0x000086f0
        /*0274*/ 	.word	0x0000000f
        /*0278*/ 	.word	0x00030840
        /*027c*/ 	.short	0x010a
        /*027e*/ 	.byte	0x3f
	.zero		1


	//   ....[19]....
        /*0280*/ 	.word	0x000089c0
        /*0284*/ 	.word	0x0000000f
        /*0288*/ 	.word	0x00030828
        /*028c*/ 	.short	0x010a
        /*028e*/ 	.byte	0x3f
	.zero		1


	//   ....[20]....
        /*0290*/ 	.word	0x00008c90
        /*0294*/ 	.word	0x0000000f
        /*0298*/ 	.word	0x00030848
        /*029c*/ 	.short	0x010a
        /*029e*/ 	.byte	0x3f
	.zero		1


	//   ....[21]....
        /*02a0*/ 	.word	0x00008f00
        /*02a4*/ 	.word	0x0000000f
        /*02a8*/ 	.word	0x00030820
        /*02ac*/ 	.short	0x010a
        /*02ae*/ 	.byte	0x3f
	.zero		1


	//   ....[22]....
        /*02b0*/ 	.word	0x00009240
        /*02b4*/ 	.word	0x0000000f
        /*02b8*/ 	.word	0x00030840
        /*02bc*/ 	.short	0x010a
        /*02be*/ 	.byte	0x3f
	.zero		1


	//   ....[23]....
        /*02c0*/ 	.word	0x000094e0
        /*02c4*/ 	.word	0x0000000f
        /*02c8*/ 	.word	0x00030828
        /*02cc*/ 	.short	0x010a
        /*02ce*/ 	.byte	0x3f
	.zero		1


	//   ....[24]....
        /*02d0*/ 	.word	0x000097f0
        /*02d4*/ 	.word	0x00000003
        /*02d8*/ 	.word	0x00030840
        /*02dc*/ 	.short	0x010a
        /*02de*/ 	.byte	0x3f
	.zero		1


	//   ....[25]....
        /*02e0*/ 	.word	0x00009c50
        /*02e4*/ 	.word	0x00000007
        /*02e8*/ 	.word	0x00000000
        /*02ec*/ 	.short	0x010a
        /*02ee*/ 	.byte	0x3f
	.zero		1


	//   ....[26]....
        /*02f0*/ 	.word	0x00009ca0
        /*02f4*/ 	.word	0x00000003
        /*02f8*/ 	.word	0x00000000
        /*02fc*/ 	.short	0x010a
        /*02fe*/ 	.byte	0x3f
	.zero		1


	//   ....[27]....
        /*0300*/ 	.word	0x00009d00
        /*0304*/ 	.word	0x00000005
        /*0308*/ 	.word	0x00000000
        /*030c*/ 	.short	0x010a
        /*030e*/ 	.byte	0x3f
	.zero		1


	//   ....[28]....
        /*0310*/ 	.word	0x00009d30
        /*0314*/ 	.word	0x00000003
        /*0318*/ 	.word	0x00000000
        /*031c*/ 	.short	0x010a
        /*031e*/ 	.byte	0x3f
	.zero		1


	//   ....[29]....
        /*0320*/ 	.word	0x00009e00
        /*0324*/ 	.word	0x000000e4
        /*0328*/ 	.word	0x00030800
        /*032c*/ 	.short	0x010a
        /*032e*/ 	.byte	0x3f
	.zero		1


	//   ....[30]....
        /*0330*/ 	.word	0x00009e50
        /*0334*/ 	.word	0x00000000
        /*0338*/ 	.word	0x00030810
        /*033c*/ 	.short	0x010a
        /*033e*/ 	.byte	0x3f
	.zero		1


	//   ....[31]....
        /*0340*/ 	.word	0x00009ea0
        /*0344*/ 	.word	0x00000000
        /*0348*/ 	.word	0x00030830
        /*034c*/ 	.short	0x010a
        /*034e*/ 	.byte	0x3f
	.zero		1


	//   ....[32]....
        /*0350*/ 	.word	0x0000a120
        /*0354*/ 	.word	0x0000000f
        /*0358*/ 	.word	0x00030820
        /*035c*/ 	.short	0x010a
        /*035e*/ 	.byte	0x3f
	.zero		1


	//   ....[33]....
        /*0360*/ 	.word	0x0000a170
        /*0364*/ 	.word	0x0000000f
        /*0368*/ 	.word	0x00030840
        /*036c*/ 	.short	0x010a
        /*036e*/ 	.byte	0x3f
	.zero		1


	//   ....[34]....
        /*0370*/ 	.word	0x0000a1c0
        /*0374*/ 	.word	0x0000000f
        /*0378*/ 	.word	0x00030828
        /*037c*/ 	.short	0x010a
        /*037e*/ 	.byte	0x3f
	.zero		1


	//   ....[35]....
        /*0380*/ 	.word	0x0000a210
        /*0384*/ 	.word	0x0000000f
        /*0388*/ 	.word	0x00030848
        /*038c*/ 	.short	0x010a
        /*038e*/ 	.byte	0x3f
	.zero		1


	//   ....[36]....
        /*0390*/ 	.word	0x0000a270
        /*0394*/ 	.word	0x0000000f
        /*0398*/ 	.word	0x00030820
        /*039c*/ 	.short	0x010a
        /*039e*/ 	.byte	0x3f
	.zero		1


	//   ....[37]....
        /*03a0*/ 	.word	0x0000a2c0
        /*03a4*/ 	.word	0x0000000f
        /*03a8*/ 	.word	0x00030840
        /*03ac*/ 	.short	0x010a
        /*03ae*/ 	.byte	0x3f
	.zero		1


	//   ....[38]....
        /*03b0*/ 	.word	0x0000a310
        /*03b4*/ 	.word	0x0000000f
        /*03b8*/ 	.word	0x00030828
        /*03bc*/ 	.short	0x010a
        /*03be*/ 	.byte	0x3f
	.zero		1


	//   ....[39]....
        /*03c0*/ 	.word	0x0000a360
        /*03c4*/ 	.word	0x00000003
        /*03c8*/ 	.word	0x00030840
        /*03cc*/ 	.short	0x010a
        /*03ce*/ 	.byte	0x3f
	.zero		1


	//   ....[40]....
        /*03d0*/ 	.word	0x0000a430
        /*03d4*/ 	.word	0x00000007
        /*03d8*/ 	.word	0x00000000
        /*03dc*/ 	.short	0x010a
        /*03de*/ 	.byte	0x3f
	.zero		1


	//   ....[41]....
        /*03e0*/ 	.word	0x0000a480
        /*03e4*/ 	.word	0x00000003
        /*03e8*/ 	.word	0x00000000
        /*03ec*/ 	.short	0x010a
        /*03ee*/ 	.byte	0x3f
	.zero		1


	//   ....[42]....
        /*03f0*/ 	.word	0x0000a4d0
        /*03f4*/ 	.word	0x00000005
        /*03f8*/ 	.word	0x00000000
        /*03fc*/ 	.short	0x010a
        /*03fe*/ 	.byte	0x3f
	.zero		1


	//----- nvinfo : EIATTR_NUM_MBARRIERS
	.align		4
.L_968:
        /*0400*/ 	.byte	0x03, 0x38
        /*0402*/ 	.short	0x0009


	//----- nvinfo : EIATTR_EXIT_INSTR_OFFSETS
	.align		4
        /*0404*/ 	.byte	0x04, 0x1c
        /*0406*/ 	.short	(.L_970 - .L_969)


	//   ....[0]....
.L_969:
        /*0408*/ 	.word	0x00009d80


	//----- nvinfo : EIATTR_MAX_THREADS
	.align		4
.L_970:
        /*040c*/ 	.byte	0x04, 0x05
        /*040e*/ 	.short	(.L_972 - .L_971)
.L_971:
        /*0410*/ 	.word	0x00000180
        /*0414*/ 	.word	0x00000001
        /*0418*/ 	.word	0x00000001


	//----- nvinfo : EIATTR_CRS_STACK_SIZE
	.align		4
.L_972:
        /*041c*/ 	.byte	0x04, 0x1e
        /*041e*/ 	.short	(.L_974 - .L_973)
.L_973:
        /*0420*/ 	.word	0x00000000


	//----- nvinfo : EIATTR_CBANK_PARAM_SIZE
	.align		4
.L_974:
        /*0424*/ 	.byte	0x03, 0x19
        /*0426*/ 	.short	0x0770


	//----- nvinfo : EIATTR_PARAM_CBANK
	.align		4
        /*0428*/ 	.byte	0x04, 0x0a
        /*042a*/ 	.short	(.L_976 - .L_975)
	.align		4
.L_975:
        /*042c*/ 	.word	index@(.nv.constant0._ZN7cutlass13device_kernelIN5flash11enable_sm90INS1_16FlashAttnBwdSm90INS1_25CollectiveMainloopBwdSm90ILi2ELi2ELi2EN4cute5tupleIJNS5_1CILi1EEES8_S8_EEENS6_IJNS7_ILi64EEENS7_ILi128EEESB_EEENS_6half_tEfNS_4arch4Sm90ELb1ELb0ELb0ELb1ELb1ELb1ELb0ELb0ELi2ELi1ELi2ELi1ELb0EEENS1_24CollectiveEpilogueBwdGQAISC_fSF_Li256ELb1ELb1EEENS1_25SingleTileBwdLPTSchedulerILb1ELi128ELb1EEEEEEEEEvNT_6ParamsE)
        /*0430*/ 	.short	0x0210
        /*0432*/ 	.short	0x0770


	//----- nvinfo : EIATTR_SW_WAR
	.align		4
.L_976:
        /*0434*/ 	.byte	0x04, 0x36
        /*0436*/ 	.short	(.L_978 - .L_977)
.L_977:
        /*0438*/ 	.word	0x00000008
.L_978:


//--------------------- .nv.info._ZN7cutlass13device_kernelIN5flash22FlashAttnBwdPreprocessIN4cute5tupleIJNS3_1CILi64EEENS5_ILi128EEEEEENS_6half_tEfNS_4arch4Sm90ELb1ELb1EEEEEvNT_6ParamsE --------------------------
	.section	.nv.info._ZN7cutlass13device_kernelIN5flash22FlashAttnBwdPreprocessIN4cute5tupleIJNS3_1CILi64EEENS5_ILi128EEEEEENS_6half_tEfNS_4arch4Sm90ELb1ELb1EEEEEvNT_6ParamsE,"",@"SHT_CUDA_INFO"
	.sectionflags	@""
	.align	4


	//----- nvinfo : EIATTR_CUDA_API_VERSION
	.align		4
        /*0000*/ 	.byte	0x04, 0x37
        /*0002*/ 	.short	(.L_980 - .L_979)
.L_979:
        /*0004*/ 	.word	0x00000082


	//----- nvinfo : EIATTR_KPARAM_INFO
	.align		4
.L_980:
        /*0008*/ 	.byte	0x04, 0x17
        /*000a*/ 	.short	(.L_982 - .L_981)
.L_981:
        /*000c*/ 	.word	0x00000000
        /*0010*/ 	.short	0x0000
        /*0012*/ 	.short	0x0000
        /*0014*/ 	.byte	0x00, 0xf0, 0xc1, 0x03


	//----- nvinfo : EIATTR_SPARSE_MMA_MASK
	.align		4
.L_982:
        /*0018*/ 	.byte	0x03, 0x50
        /*001a*/ 	.short	0x0000


	//----- nvinfo : EIATTR_MAXREG_COUNT
	.align		4
        /*001c*/ 	.byte	0x03, 0x1b
        /*001e*/ 	.short	0x0080


	//----- nvinfo : EIATTR_MERCURY_ISA_VERSION
	.align		4
        /*0020*/ 	.byte	0x03, 0x5f
        /*0022*/ 	.short	0x0101


	//----- nvinfo : EIATTR_COOP_GROUP_MASK_REGIDS
	.align		4
        /*0024*/ 	.byte	0x04, 0x29
        /*0026*/ 	.short	(.L_984 - .L_983)


	//   ....[0]....
.L_983:
        /*0028*/ 	.word	0xffffffff


	//   ....[1]....
        /*002c*/ 	.word	0xffffffff


	//   ....[2]....
        /*0030*/ 	.word	0xffffffff


	//   ....[3]....
        /*0034*/ 	.word	0xffffffff


	//   ....[4]....
        /*0038*/ 	.word	0xffffffff


	//   ....[5]....
        /*003c*/ 	.word	0xffffffff


	//   ....[6]....
        /*0040*/ 	.word	0xffffffff


	//   ....[7]....
        /*0044*/ 	.word	0xffffffff


	//   ....[8]....
        /*0048*/ 	.word	0xffffffff


	//   ....[9]....
        /*004c*/ 	.word	0xffffffff


	//   ....[10]....
        /*0050*/ 	.word	0xffffffff


	//   ....[11]....
        /*0054*/ 	.word	0xffffffff


	//   ....[12]....
        /*0058*/ 	.word	0xffffffff


	//   ....[13]....
        /*005c*/ 	.word	0xffffffff


	//   ....[14]....
        /*0060*/ 	.word	0xffffffff


	//   ....[15]....
        /*0064*/ 	.word	0xffffffff


	//----- nvinfo : EIATTR_COOP_GROUP_INSTR_OFFSETS
	.align		4
.L_984:
        /*0068*/ 	.byte	0x04, 0x28
        /*006a*/ 	.short	(.L_986 - .L_985)


	//   ....[0]....
.L_985:
        /*006c*/ 	.word	0x00001390


	//   ....[1]....
        /*0070*/ 	.word	0x000013a0


	//   ....[2]....
        /*0074*/ 	.word	0x000013b0


	//   ....[3]....
        /*0078*/ 	.word	0x000013c0


	//   ....[4]....
        /*007c*/ 	.word	0x00001410


	//   ....[5]....
        /*0080*/ 	.word	0x00001420


	//   ....[6]....
        /*0084*/ 	.word	0x00001430


	//   ....[7]....
        /*0088*/ 	.word	0x00001440


	//   ....[8]....
        /*008c*/ 	.word	0x00001490


	//   ....[9]....
        /*0090*/ 	.word	0x000014a0


	//   ....[10]....
        /*0094*/ 	.word	0x000014b0


	//   ....[11]....
        /*0098*/ 	.word	0x000014c0


	//   ....[12]....
        /*009c*/ 	.word	0x00001510


	//   ....[13]....
        /*00a0*/ 	.word	0x00001530


	//   ....[14]....
        /*00a4*/ 	.word	0x00001540


	//   ....[15]....
        /*00a8*/ 	.word	0x00001550


	//----- nvinfo : EIATTR_EXIT_INSTR_OFFSETS
	.align		4
.L_986:
        /*00ac*/ 	.byte	0x04, 0x1c
        /*00ae*/ 	.short	(.L_988 - .L_987)


	//   ....[0]....
.L_987:
        /*00b0*/ 	.word	0x000001c0


	//   ....[1]....
        /*00b4*/ 	.word	0x00001bb0


	//   ....[2]....
        /*00b8*/ 	.word	0x00001c30


	//----- nvinfo : EIATTR_MAX_THREADS
	.align		4
.L_988:
        /*00bc*/ 	.byte	0x04, 0x05
        /*00be*/ 	.short	(.L_990 - .L_989)
.L_989:
        /*00c0*/ 	.word	0x00000100
        /*00c4*/ 	.word	0x00000001
        /*00c8*/ 	.word	0x00000001


	//----- nvinfo : EIATTR_CRS_STACK_SIZE
	.align		4
.L_990:
        /*00cc*/ 	.byte	0x04, 0x1e
        /*00ce*/ 	.short	(.L_992 - .L_991)
.L_991:
        /*00d0*/ 	.word	0x00000000


	//----- nvinfo : EIATTR_CBANK_PARAM_SIZE
	.align		4
.L_992:
        /*00d4*/ 	.byte	0x03, 0x19
        /*00d6*/ 	.short	0x00f0


	//----- nvinfo : EIATTR_PARAM_CBANK
	.align		4
        /*00d8*/ 	.byte	0x04, 0x0a
        /*00da*/ 	.short	(.L_994 - .L_993)
	.align		4
.L_993:
        /*00dc*/ 	.word	index@(.nv.constant0._ZN7cutlass13device_kernelIN5flash22FlashAttnBwdPreprocessIN4cute5tupleIJNS3_1CILi64EEENS5_ILi128EEEEEENS_6half_tEfNS_4arch4Sm90ELb1ELb1EEEEEvNT_6ParamsE)
        /*00e0*/ 	.short	0x0210
        /*00e2*/ 	.short	0x00f0


	//----- nvinfo : EIATTR_SW_WAR
	.align		4
.L_994:
        /*00e4*/ 	.byte	0x04, 0x36
        /*00e6*/ 	.short	(.L_996 - .L_995)
.L_995:
        /*00e8*/ 	.word	0x00000008
.L_996:


//--------------------- .nv.callgraph             --------------------------
	.section	.nv.callgraph,"",@"SHT_CUDA_CALLGRAPH"
	.align	4
	.sectionentsize	8
	.align		4
        /*0000*/ 	.word	0x00000000
	.align		4
        /*0004*/ 	.word	0xffffffff
	.align		4
        /*0008*/ 	.word	index@(_ZN7cutlass13device_kernelIN5flash11enable_sm90INS1_16FlashAttnBwdSm90INS1_25CollectiveMainloopBwdSm90ILi2ELi2ELi2EN4cute5tupleIJNS5_1CILi1EEES8_S8_EEENS6_IJNS7_ILi80EEENS7_ILi128EEESB_EEENS_6half_tEfNS_4arch4Sm90ELb0ELb0ELb0ELb0ELb0ELb1ELb0ELb1ELi2ELi1ELi2ELi1ELb0EEENS1_21CollectiveEpilogueBwdISC_SD_SF_Li256ELb0ELb0ELi1EEENS1_19SingleTileSchedulerILb0ELb0ELb0ELi128EEEEEEEEEvNT_6ParamsE)
	.align		4
        /*000c*/ 	.word	index@(__assertfail)
	.align		4
        /*0010*/ 	.word	index@(_ZN7cutlass13device_kernelIN5flash11enable_sm90INS1_16FlashAttnBwdSm90INS1_25CollectiveMainloopBwdSm90ILi2ELi2ELi2EN4cute5tupleIJNS5_1CILi1EEES8_S8_EEENS6_IJNS7_ILi80EEENS7_ILi128EEESB_EEENS_6half_tEfNS_4arch4Sm90ELb0ELb0ELb0ELb0ELb1ELb1ELb0ELb1ELi2ELi1ELi2ELi1ELb0EEENS1_21CollectiveEpilogueBwdISC_SD_SF_Li256ELb0ELb0ELi1EEENS1_19SingleTileSchedulerILb0ELb0ELb0ELi128EEEEEEEEEvNT_6ParamsE)
	.align		4
        /*0014*/ 	.word	index@(__assertfail)
	.align		4
        /*0018*/ 	.word	index@(_ZN7cutlass13device_kernelIN5flash11enable_sm90INS1_16FlashAttnBwdSm90INS1_25CollectiveMainloopBwdSm90ILi2ELi2ELi2EN4cute5tupleIJNS5_1CILi1EEES8_S8_EEENS6_IJNS7_ILi80EEENS7_ILi128EEESB_EEENS_6half_tEfNS_4arch4Sm90ELb0ELb0ELb0ELb0ELb0ELb1ELb0ELb1ELi2ELi1ELi2ELi1ELb0EEENS1_24CollectiveEpilogueBwdGQAISC_fSF_Li256ELb0ELb0EEENS1_19SingleTileSchedulerILb0ELb0ELb0ELi128EEEEEEEEEvNT_6ParamsE)
	.align		4
        /*001c*/ 	.word	index@(__assertfail)
	.align		4
        /*0020*/ 	.word	index@(_ZN7cutlass13device_kernelIN5flash11enable_sm90INS1_16FlashAttnBwdSm90INS1_25CollectiveMainloopBwdSm90ILi2ELi2ELi2EN4cute5tupleIJNS5_1CILi1EEES8_S8_EEENS6_IJNS7_ILi80EEENS7_ILi128EEESB_EEENS_6half_tEfNS_4arch4Sm90ELb0ELb0ELb0ELb0ELb1ELb1ELb0ELb1ELi2ELi1ELi2ELi1ELb0EEENS1_24CollectiveEpilogueBwdGQAISC_fSF_Li256ELb0ELb1EEENS1_19SingleTileSchedulerILb0ELb0ELb0ELi128EEEEEEEEEvNT_6ParamsE)
	.align		4
        /*0024*/ 	.word	index@(__assertfail)
	.align		4
        /*0028*/ 	.word	index@(_ZN7cutlass13device_kernelIN5flash11enable_sm90INS1_16FlashAttnBwdSm90INS1_25CollectiveMainloopBwdSm90ILi2ELi2ELi2EN4cute5tupleIJNS5_1CILi1EEES8_S8_EEENS6_IJNS7_ILi80EEENS7_ILi128EEESB_EEENS_6half_tEfNS_4arch4Sm90ELb0ELb0ELb0ELb1ELb0ELb1ELb0ELb1ELi2ELi1ELi2ELi1ELb0EEENS1_21CollectiveEpilogueBwdISC_SD_SF_Li256ELb1ELb0ELi1EEENS1_19SingleTileSchedulerILb1ELb0ELb0ELi128EEEEEEEEEvNT_6ParamsE)
	.align		4
        /*002c*/ 	.word	index@(__assertfail)
	.align		4
        /*0030*/ 	.word	index@(_ZN7cutlass13device_kernelIN5flash11enable_sm90INS1_16FlashAttnBwdSm90INS1_25CollectiveMainloopBwdSm90ILi2ELi2ELi2EN4cute5tupleIJNS5_1CILi1EEES8_S8_EEENS6_IJNS7_ILi80EEENS7_ILi128EEESB_EEENS_6half_tEfNS_4arch4Sm90ELb0ELb0ELb0ELb1ELb1ELb1ELb0ELb1ELi2ELi1ELi2ELi1ELb0EEENS1_21CollectiveEpilogueBwdISC_SD_SF_Li256ELb1ELb0ELi1EEENS1_19SingleTileSchedulerILb1ELb0ELb0ELi128EEEEEEEEEvNT_6ParamsE)
	.align		4
        /*0034*/ 	.word	index@(__assertfail)
	.align		4
        /*0038*/ 	.word	index@(_ZN7cutlass13device_kernelIN5flash11enable_sm90INS1_16FlashAttnBwdSm90INS1_25CollectiveMainloopBwdSm90ILi2ELi2ELi2EN4cute5tupleIJNS5_1CILi1EEES8_S8_EEENS6_IJNS7_ILi80EEENS7_ILi128EEESB_EEENS_6half_tEfNS_4arch4Sm90ELb0ELb0ELb0ELb1ELb0ELb1ELb0ELb1ELi2ELi1ELi2ELi1ELb0EEENS1_24CollectiveEpilogueBwdGQAISC_fSF_Li256ELb1ELb0EEENS1_19SingleTileSchedulerILb1ELb0ELb0ELi128EEEEEEEEEvNT_6ParamsE)
	.align		4
        /*003c*/ 	.word	index@(__assertfail)
	.align		4
        /*0040*/ 	.word	index@(_ZN7cutlass13device_kernelIN5flash11enable_sm90INS1_16FlashAttnBwdSm90INS1_25CollectiveMainloopBwdSm90ILi2ELi2ELi2EN4cute5tupleIJNS5_1CILi1EEES8_S8_EEENS6_IJNS7_ILi80EEENS7_ILi128EEESB_EEENS_6half_tEfNS_4arch4Sm90ELb0ELb0ELb0ELb1ELb1ELb1ELb0ELb1ELi2ELi1ELi2ELi1ELb0EEENS1_24CollectiveEpilogueBwdGQAISC_fSF_Li256ELb1ELb1EEENS1_19SingleTileSchedulerILb1ELb0ELb0ELi128EEEEEEEEEvNT_6ParamsE)
	.align		4
        /*0044*/ 	.word	index@(__assertfail)
	.align		4
        /*0048*/ 	.word	index@(_ZN7cutlass13device_kernelIN5flash11enable_sm90INS1_16FlashAttnBwdSm90INS1_25CollectiveMainloopBwdSm90ILi2ELi2ELi2EN4cute5tupleIJNS5_1CILi1EEES8_S8_EEENS6_IJNS7_ILi64EEENS7_ILi128EEESB_EEENS_6half_tEfNS_4arch4Sm90ELb0ELb1ELb0ELb0ELb0ELb1ELb0ELb0ELi2ELi1ELi2ELi1ELb0EEENS1_21CollectiveEpilogueBwdISC_SD_SF_Li256ELb0ELb0ELi1EEENS1_19SingleTileSchedulerILb0ELb0ELb0ELi128EEEEEEEEEvNT_6ParamsE)
	.align		4
        /*004c*/ 	.word	index@(__assertfail)
	.align		4
        /*0050*/ 	.word	index@(_ZN7cutlass13device_kernelIN5flash11enable_sm90INS1_16FlashAttnBwdSm90INS1_25CollectiveMainloopBwdSm90ILi2ELi2ELi2EN4cute5tupleIJNS5_1CILi1EEES8_S8_EEENS6_IJNS7_ILi64EEENS7_ILi128EEESB_EEENS_6half_tEfNS_4arch4Sm90ELb0ELb1ELb0ELb0ELb1ELb1ELb0ELb0ELi2ELi1ELi2ELi1ELb0EEENS1_21CollectiveEpilogueBwdISC_SD_SF_Li256ELb0ELb0ELi1EEENS1_19SingleTileSchedulerILb0ELb0ELb0ELi128EEEEEEEEEvNT_6ParamsE)
	.align		4
        /*0054*/ 	.word	index@(__assertfail)
	.align		4
        /*0058*/ 	.word	index@(_ZN7cutlass13device_kernelIN5flash11enable_sm90INS1_16FlashAttnBwdSm90INS1_25CollectiveMainloopBwdSm90ILi2ELi2ELi2EN4cute5tupleIJNS5_1CILi1EEES8_S8_EEENS6_IJNS7_ILi64EEENS7_ILi128EEESB_EEENS_6half_tEfNS_4arch4Sm90ELb0ELb1ELb0ELb0ELb0ELb1ELb0ELb0ELi2ELi1ELi2ELi1ELb0EEENS1_24CollectiveEpilogueBwdGQAISC_fSF_Li256ELb0ELb0EEENS1_19SingleTileSchedulerILb0ELb0ELb0ELi128EEEEEEEEEvNT_6ParamsE)
	.align		4
        /*005c*/ 	.word	index@(__assertfail)
	.align		4
        /*0060*/ 	.word	index@(_ZN7cutlass13device_kernelIN5flash11enable_sm90INS1_16FlashAttnBwdSm90INS1_25CollectiveMainloopBwdSm90ILi2ELi2ELi2EN4cute5tupleIJNS5_1CILi1EEES8_S8_EEENS6_IJNS7_ILi64EEENS7_ILi128EEESB_EEENS_6half_tEfNS_4arch4Sm90ELb0ELb1ELb0ELb0ELb1ELb1ELb0ELb0ELi2ELi1ELi2ELi1ELb0EEENS1_24CollectiveEpilogueBwdGQAISC_fSF_Li256ELb0ELb1EEENS1_19SingleTileSchedulerILb0ELb0ELb0ELi128EEEEEEEEEvNT_6ParamsE)
	.align		4
        /*0064*/ 	.word	index@(__assertfail)
	.align		4
        /*0068*/ 	.word	index@(_ZN7cutlass13device_kernelIN5flash11enable_sm90INS1_16FlashAttnBwdSm90INS1_25CollectiveMainloopBwdSm90ILi2ELi2ELi2EN4cute5tupleIJNS5_1CILi1EEES8_S8_EEENS6_IJNS7_ILi64EEENS7_ILi128EEESB_EEENS_6half_tEfNS_4arch4Sm90ELb0ELb1ELb0ELb1ELb0ELb1ELb0ELb0ELi2ELi1ELi2ELi1ELb0EEENS1_21CollectiveEpilogueBwdISC_SD_SF_Li256ELb1ELb0ELi1EEENS1_19SingleTileSchedulerILb1ELb0ELb0ELi128EEEEEEEEEvNT_6ParamsE)
	.align		4
        /*006c*/ 	.word	index@(__assertfail)
	.align		4
        /*0070*/ 	.word	index@(_ZN7cutlass13device_kernelIN5flash11enable_sm90INS1_16FlashAttnBwdSm90INS1_25CollectiveMainloopBwdSm90ILi2ELi2ELi2EN4cute5tupleIJNS5_1CILi1EEES8_S8_EEENS6_IJNS7_ILi64EEENS7_ILi128EEESB_EEENS_6half_tEfNS_4arch4Sm90ELb0ELb1ELb0ELb1ELb1ELb1ELb0ELb0ELi2ELi1ELi2ELi1ELb0EEENS1_21CollectiveEpilogueBwdISC_SD_SF_Li256ELb1ELb0ELi1EEENS1_19SingleTileSchedulerILb1ELb0ELb0ELi128EEEEEEEEEvNT_6ParamsE)
	.align		4
        /*0074*/ 	.word	index@(__assertfail)
	.align		4
        /*0078*/ 	.word	index@(_ZN7cutlass13device_kernelIN5flash11enable_sm90INS1_16FlashAttnBwdSm90INS1_25CollectiveMainloopBwdSm90ILi2ELi2ELi2EN4cute5tupleIJNS5_1CILi1EEES8_S8_EEENS6_IJNS7_ILi64EEENS7_ILi128EEESB_EEENS_6half_tEfNS_4arch4Sm90ELb0ELb1ELb0ELb1ELb0ELb1ELb0ELb0ELi2ELi1ELi2ELi1ELb0EEENS1_24CollectiveEpilogueBwdGQAISC_fSF_Li256ELb1ELb0EEENS1_19SingleTileSchedulerILb1ELb0ELb0ELi128EEEEEEEEEvNT_6ParamsE)
	.align		4
        /*007c*/ 	.word	index@(__assertfail)
	.align		4
        /*0080*/ 	.word	index@(_ZN7cutlass13device_kernelIN5flash11enable_sm90INS1_16FlashAttnBwdSm90INS1_25CollectiveMainloopBwdSm90ILi2ELi2ELi2EN4cute5tupleIJNS5_1CILi1EEES8_S8_EEENS6_IJNS7_ILi64EEENS7_ILi128EEESB_EEENS_6half_tEfNS_4arch4Sm90ELb0ELb1ELb0ELb1ELb1ELb1ELb0ELb0ELi2ELi1ELi2ELi1ELb0EEENS1_24CollectiveEpilogueBwdGQAISC_fSF_Li256ELb1ELb1EEENS1_19SingleTileSchedulerILb1ELb0ELb0ELi128EEEEEEEEEvNT_6ParamsE)
	.align		4
        /*0084*/ 	.word	index@(__assertfail)
	.align		4
        /*0088*/ 	.word	index@(_ZN7cutlass13device_kernelIN5flash11enable_sm90INS1_16FlashAttnBwdSm90INS1_25CollectiveMainloopBwdSm90ILi2ELi2ELi2EN4cute5tupleIJNS5_1CILi1EEES8_S8_EEENS6_IJNS7_ILi64EEENS7_ILi128EEESB_EEENS_6half_tEfNS_4arch4Sm90ELb1ELb0ELb0ELb0ELb0ELb1ELb0ELb0ELi2ELi1ELi2ELi1ELb0EEENS1_21CollectiveEpilogueBwdISC_SD_SF_Li256ELb0ELb0ELi1EEENS1_25SingleTileBwdLPTSchedulerILb0ELi128ELb0EEEEEEEEEvNT_6ParamsE)
	.align		4
        /*008c*/ 	.word	index@(__assertfail)
	.align		4
        /*0090*/ 	.word	index@(_ZN7cutlass13device_kernelIN5flash11enable_sm90INS1_16FlashAttnBwdSm90INS1_25CollectiveMainloopBwdSm90ILi2ELi2ELi2EN4cute5tupleIJNS5_1CILi1EEES8_S8_EEENS6_IJNS7_ILi64EEENS7_ILi128EEESB_EEENS_6half_tEfNS_4arch4Sm90ELb1ELb0ELb0ELb0ELb1ELb1ELb0ELb0ELi2ELi1ELi2ELi1ELb0EEENS1_21CollectiveEpilogueBwdISC_SD_SF_Li256ELb0ELb0ELi1EEENS1_25SingleTileBwdLPTSchedulerILb0ELi128ELb1EEEEEEEEEvNT_6ParamsE)
	.align		4
        /*0094*/ 	.word	index@(__assertfail)
	.align		4
        /*0098*/ 	.word	index@(_ZN7cutlass13device_kernelIN5flash11enable_sm90INS1_16FlashAttnBwdSm90INS1_25CollectiveMainloopBwdSm90ILi2ELi2ELi2EN4cute5tupleIJNS5_1CILi1EEES8_S8_EEENS6_IJNS7_ILi64EEENS7_ILi128EEESB_EEENS_6half_tEfNS_4arch4Sm90ELb1ELb0ELb0ELb0ELb0ELb1ELb0ELb0ELi2ELi1ELi2ELi1ELb0EEENS1_24CollectiveEpilogueBwdGQAISC_fSF_Li256ELb0ELb0EEENS1_25SingleTileBwdLPTSchedulerILb0ELi128ELb0EEEEEEEEEvNT_6ParamsE)
	.align		4
        /*009c*/ 	.word	index@(__assertfail)
	.align		4
        /*00a0*/ 	.word	index@(_ZN7cutlass13device_kernelIN5flash11enable_sm90INS1_16FlashAttnBwdSm90INS1_25CollectiveMainloopBwdSm90ILi2ELi2ELi2EN4cute5tupleIJNS5_1CILi1EEES8_S8_EEENS6_IJNS7_ILi64EEENS7_ILi128EEESB_EEENS_6half_tEfNS_4arch4Sm90ELb1ELb0ELb0ELb0ELb1ELb1ELb0ELb0ELi2ELi1ELi2ELi1ELb0EEENS1_24CollectiveEpilogueBwdGQAISC_fSF_Li256ELb0ELb1EEENS1_25SingleTileBwdLPTSchedulerILb0ELi128ELb1EEEEEEEEEvNT_6ParamsE)
	.align		4
        /*00a4*/ 	.word	index@(__assertfail)
	.align		4
        /*00a8*/ 	.word	index@(_ZN7cutlass13device_kernelIN5flash11enable_sm90INS1_16FlashAttnBwdSm90INS1_25CollectiveMainloopBwdSm90ILi2ELi2ELi2EN4cute5tupleIJNS5_1CILi1EEES8_S8_EEENS6_IJNS7_ILi64EEENS7_ILi128EEESB_EEENS_6half_tEfNS_4arch4Sm90ELb1ELb0ELb0ELb1ELb0ELb1ELb0ELb0ELi2ELi1ELi2ELi1ELb0EEENS1_21CollectiveEpilogueBwdISC_SD_SF_Li256ELb1ELb0ELi1EEENS1_25SingleTileBwdLPTSchedulerILb1ELi128ELb0EEEEEEEEEvNT_6ParamsE)
	.align		4
        /*00ac*/ 	.word	index@(__assertfail)
	.align		4
        /*00b0*/ 	.word	index@(_ZN7cutlass13device_kernelIN5flash11enable_sm90INS1_16FlashAttnBwdSm90INS1_25CollectiveMainloopBwdSm90ILi2ELi2ELi2EN4cute5tupleIJNS5_1CILi1EEES8_S8_EEENS6_IJNS7_ILi64EEENS7_ILi128EEESB_EEENS_6half_tEfNS_4arch4Sm90ELb1ELb0ELb0ELb1ELb1ELb1ELb0ELb0ELi2ELi1ELi2ELi1ELb0EEENS1_21CollectiveEpilogueBwdISC_SD_SF_Li256ELb1ELb0ELi1EEENS1_25SingleTileBwdLPTSchedulerILb1ELi128ELb1EEEEEEEEEvNT_6ParamsE)
	.align		4
        /*00b4*/ 	.word	index@(__assertfail)
	.align		4
        /*00b8*/ 	.word	index@(_ZN7cutlass13device_kernelIN5flash11enable_sm90INS1_16FlashAttnBwdSm90INS1_25CollectiveMainloopBwdSm90ILi2ELi2ELi2EN4cute5tupleIJNS5_1CILi1EEES8_S8_EEENS6_IJNS7_ILi64EEENS7_ILi128EEESB_EEENS_6half_tEfNS_4arch4Sm90ELb1ELb0ELb0ELb1ELb0ELb1ELb0ELb0ELi2ELi1ELi2ELi1ELb0EEENS1_24CollectiveEpilogueBwdGQAISC_fSF_Li256ELb1ELb0EEENS1_25SingleTileBwdLPTSchedulerILb1ELi128ELb0EEEEEEEEEvNT_6ParamsE)
	.align		4
        /*00bc*/ 	.word	index@(__assertfail)
	.align		4
        /*00c0*/ 	.word	index@(_ZN7cutlass13device_kernelIN5flash11enable_sm90INS1_16FlashAttnBwdSm90INS1_25CollectiveMainloopBwdSm90ILi2ELi2ELi2EN4cute5tupleIJNS5_1CILi1EEES8_S8_EEENS6_IJNS7_ILi64EEENS7_ILi128EEESB_EEENS_6half_tEfNS_4arch4Sm90ELb1ELb0ELb0ELb1ELb1ELb1ELb0ELb0ELi2ELi1ELi2ELi1ELb0EEENS1_24CollectiveEpilogueBwdGQAISC_fSF_Li256ELb1ELb1EEENS1_25SingleTileBwdLPTSchedulerILb1ELi128ELb1EEEEEEEEEvNT_6ParamsE)
	.align		4
        /*00c4*/ 	.word	index@(__assertfail)
	.align		4
        /*00c8*/ 	.word	0x00000000
	.align		4
        /*00cc*/ 	.word	0xfffffffe
	.align		4
        /*00d0*/ 	.word	0x00000000
	.align		4
        /*00d4*/ 	.word	0xfffffffd
	.align		4
        /*00d8*/ 	.word	0x00000000
	.align		4
        /*00dc*/ 	.word	0xfffffffc


//--------------------- .nv.constant4             --------------------------
	.section	.nv.constant4,"a",@progbits
	.align	8
	.align		8
.nv.constant4:
        /*0000*/ 	.dword	__assertfail
	.align		8
        /*0008*/ 	.dword	__unnamed_1
	.align		8
        /*0010*/ 	.dword	__unnamed_2
	.align		8
        /*0018*/ 	.dword	__unnamed_3
	.align		8
        /*0020*/ 	.dword	__unnamed_4
	.align		8
        /*0028*/ 	.dword	__unnamed_5
	.align		8
        /*0030*/ 	.dword	__unnamed_6
	.align		8
        /*0038*/ 	.dword	_ZN66_INTERNAL_52d7cf32_30_flash_bwd_hdim128_fp16_sm90_cu_18e39b8a_30044cuda3std3__45__cpo5beginE
	.align		8
        /*0040*/ 	.dword	_ZN66_INTERNAL_52d7cf32_30_flash_bwd_hdim128_fp16_sm90_cu_18e39b8a_30044cuda3std3__45__cpo3endE
	.align		8
        /*0048*/ 	.dword	_ZN66_INTERNAL_52d7cf32_30_flash_bwd_hdim128_fp16_sm90_cu_18e39b8a_30044cuda3std3__45__cpo6cbeginE
	.align		8
        /*0050*/ 	.dword	_ZN66_INTERNAL_52d7cf32_30_flash_bwd_hdim128_fp16_sm90_cu_18e39b8a_30044cuda3std3__45__cpo4cendE
	.align		8
        /*0058*/ 	.dword	_ZN66_INTERNAL_52d7cf32_30_flash_bwd_hdim128_fp16_sm90_cu_18e39b8a_30044cuda3std3__468_GLOBAL__N__52d7cf32_30_flash_bwd_hdim128_fp16_sm90_cu_18e39b8a_30046ignoreE
	.align		8
        /*0060*/ 	.dword	_ZN66_INTERNAL_52d7cf32_30_flash_bwd_hdim128_fp16_sm90_cu_18e39b8a_30044cuda3std3__419piecewise_constructE
	.align		8
        /*0068*/ 	.dword	_ZN66_INTERNAL_52d7cf32_30_flash_bwd_hdim128_fp16_sm90_cu_18e39b8a_30044cuda3std3__48in_placeE
	.align		8
        /*0070*/ 	.dword	_ZN66_INTERNAL_52d7cf32_30_flash_bwd_hdim128_fp16_sm90_cu_18e39b8a_30044cuda3std6ranges3__45__cpo4swapE
	.align		8
        /*0078*/ 	.dword	_ZN66_INTERNAL_52d7cf32_30_flash_bwd_hdim128_fp16_sm90_cu_18e39b8a_30044cuda3std6ranges3__45__cpo9iter_moveE
	.align		8
        /*0080*/ 	.dword	_ZN66_INTERNAL_52d7cf32_30_flash_bwd_hdim128_fp16_sm90_cu_18e39b8a_30044cute7productE
	.align		8
        /*0088*/ 	.dword	_ZN66_INTERNAL_52d7cf32_30_flash_bwd_hdim128_fp16_sm90_cu_18e39b8a_30044cute1_E
	.align		8
        /*0090*/ 	.dword	$str$23
	.align		8
        /*0098*/ 	.dword	$str$24


//--------------------- .text._ZN7cutlass13device_kernelIN5flash11enable_sm90INS1_16FlashAttnBwdSm90INS1_25CollectiveMainloopBwdSm90ILi2ELi2ELi2EN4cute5tupleIJNS5_1CILi1EEES8_S8_EEENS6_IJNS7_ILi80EEENS7_ILi128EEESB_EEENS_6half_tEfNS_4arch4Sm90ELb0ELb0ELb0ELb0ELb0ELb1ELb0ELb1ELi2ELi1ELi2ELi1ELb0EEENS1_21CollectiveEpilogueBwdISC_SD_SF_Li256ELb0ELb0ELi1EEENS1_19SingleTileSchedulerILb0ELb0ELb0ELi128EEEEEEEEEvNT_6ParamsE --------------------------
	.section	.text._ZN7cutlass13device_kernelIN5flash11enable_sm90INS1_16FlashAttnBwdSm90INS1_25CollectiveMainloopBwdSm90ILi2ELi2ELi2EN4cute5tupleIJNS5_1CILi1EEES8_S8_EEENS6_IJNS7_ILi80EEENS7_ILi128EEESB_EEENS_6half_tEfNS_4arch4Sm90ELb0ELb0ELb0ELb0ELb0ELb1ELb0ELb1ELi2ELi1ELi2ELi1ELb0EEENS1_21CollectiveEpilogueBwdISC_SD_SF_Li256ELb0ELb0ELi1EEENS1_19SingleTileSchedulerILb0ELb0ELb0ELi128EEEEEEEEEvNT_6ParamsE,"ax",@progbits
	.align	128
.text._ZN7cutlass13device_kernelIN5flash11enable_sm90INS1_16FlashAttnBwdSm90INS1_25CollectiveMainloopBwdSm90ILi2ELi2ELi2EN4cute5tupleIJNS5_1CILi1EEES8_S8_EEENS6_IJNS7_ILi80EEENS7_ILi128EEESB_EEENS_6half_tEfNS_4arch4Sm90ELb0ELb0ELb0ELb0ELb0ELb1ELb0ELb1ELi2ELi1ELi2ELi1ELb0EEENS1_21CollectiveEpilogueBwdISC_SD_SF_Li256ELb0ELb0ELi1EEENS1_19SingleTileSchedulerILb0ELb0ELb0ELi128EEEEEEEEEvNT_6ParamsE:
        .type           _ZN7cutlass13device_kernelIN5flash11enable_sm90INS1_16FlashAttnBwdSm90INS1_25CollectiveMainloopBwdSm90ILi2ELi2ELi2EN4cute5tupleIJNS5_1CILi1EEES8_S8_EEENS6_IJNS7_ILi80EEENS7_ILi128EEESB_EEENS_6half_tEfNS_4arch4Sm90ELb0ELb0ELb0ELb0ELb0ELb1ELb0ELb1ELi2ELi1ELi2ELi1ELb0EEENS1_21CollectiveEpilogueBwdISC_SD_SF_Li256ELb0ELb0ELi1EEENS1_19SingleTileSchedulerILb0ELb0ELb0ELi128EEEEEEEEEvNT_6ParamsE,@function
        .size           _ZN7cutlass13device_kernelIN5flash11enable_sm90INS1_16FlashAttnBwdSm90INS1_25CollectiveMainloopBwdSm90ILi2ELi2ELi2EN4cute5tupleIJNS5_1CILi1EEES8_S8_EEENS6_IJNS7_ILi80EEENS7_ILi128EEESB_EEENS_6half_tEfNS_4arch4Sm90ELb0ELb0ELb0ELb0ELb0ELb1ELb0ELb1ELi2ELi1ELi2ELi1ELb0EEENS1_21CollectiveEpilogueBwdISC_SD_SF_Li256ELb0ELb0ELi1EEENS1_19SingleTileSchedulerILb0ELb0ELb0ELi128EEEEEEEEEvNT_6ParamsE,(.L_x_3682 - _ZN7cutlass13device_kernelIN5flash11enable_sm90INS1_16FlashAttnBwdSm90INS1_25CollectiveMainloopBwdSm90ILi2ELi2ELi2EN4cute5tupleIJNS5_1CILi1EEES8_S8_EEENS6_IJNS7_ILi80EEENS7_ILi128EEESB_EEENS_6half_tEfNS_4arch4Sm90ELb0ELb0ELb0ELb0ELb0ELb1ELb0ELb1ELi2ELi1ELi2ELi1ELb0EEENS1_21CollectiveEpilogueBwdISC_SD_SF_Li256ELb0ELb0ELi1EEENS1_19SingleTileSchedulerILb0ELb0ELb0ELi128EEEEEEEEEvNT_6ParamsE)
        .other          _ZN7cutlass13device_kernelIN5flash11enable_sm90INS1_16FlashAttnBwdSm90INS1_25CollectiveMainloopBwdSm90ILi2ELi2ELi2EN4cute5tupleIJNS5_1CILi1EEES8_S8_EEENS6_IJNS7_ILi80EEENS7_ILi128EEESB_EEENS_6half_tEfNS_4arch4Sm90ELb0ELb0ELb0ELb0ELb0ELb1ELb0ELb1ELi2ELi1ELi2ELi1ELb0EEENS1_21CollectiveEpilogueBwdISC_SD_SF_Li256ELb0ELb0ELi1EEENS1_19SingleTileSchedulerILb0ELb0ELb0ELi128EEEEEEEEEvNT_6ParamsE,@"STO_CUDA_ENTRY STV_DEFAULT"
_ZN7cutlass13device_kernelIN5flash11enable_sm90INS1_16FlashAttnBwdSm90INS1_25CollectiveMainloopBwdSm90ILi2ELi2ELi2EN4cute5tupleIJNS5_1CILi1EEES8_S8_EEENS6_IJNS7_ILi80EEENS7_ILi128EEESB_EEENS_6half_tEfNS_4arch4Sm90ELb0ELb0ELb0ELb0ELb0ELb1ELb0ELb1ELi2ELi1ELi2ELi1ELb0EEENS1_21CollectiveEpilogueBwdISC_SD_SF_Li256ELb0ELb0ELi1EEENS1_19SingleTileSchedulerILb0ELb0ELb0ELi128EEEEEEEEEvNT_6ParamsE:
[----:B------:R-:W1:Y:S02]  /*0000*/  LDC R1, c[0x0][0x28] ;  /* 0x00000a00ff017b82 */ /* 0x000e640000000800 */
[----:B-1----:R-:W-:Y:S01]  /*0010*/  VIADD R1, R1, 0xffffffe0 ;  /* 0xffffffe001017836 */ /* 0x002fe20000000000 */
[----:B------:R-:W1:Y:S01]  /*0020*/  S2R R3, SR_TID.X ;  /* 0x0000000000037919 */ /* 0x000e620000002100 */
[----:B------:R-:W-:Y:S01]  /*0030*/  ELECT P0, URZ, PT ;  /* 0x00000000003f782f */ /* 0x000fe20003800000 */
[----:B------:R-:W-:Y:S01]  /*0040*/  BSSY B0, `(.L_x_0) ;  /* 0x0000019000007945 */ /* 0x000fe20003800000 */
[----:B-1----:R-:W-:-:S05]  /*0050*/  SHF.R.U32.HI R0, RZ, 0x5, R3 ;  /* 0x00000005ff007819 */ /* 0x002fca0000011603 */
[----:B------:R-:W1:Y:S02]  /*0060*/  SHFL.IDX PT, R2, R0, RZ, 0x1f ;  /* 0x00001fff00027589 */ /* 0x000e6400000e0000 */
[----:B-1----:R-:W-:-:S13]  /*0070*/  ISETP.EQ.AND P0, PT, R2, RZ, P0 ;  /* 0x000000ff0200720c */ /* 0x002fda0000702270 */
[----:B------:R-:W-:Y:S05]  /*0080*/  @!P0 BRA `(.L_x_1) ;  /* 0x0000000000508947 */ /* 0x000fea0003800000 */
[----:B------:R-:W-:Y:S02]  /*0090*/  ULDC.64 UR4, c[0x0][0x198] ;  /* 0x0000660000047ab9 */ /* 0x000fe40000000a00 */
[----:B------:R-:W-:Y:S02]  /*00a0*/  UIADD3 UR6, UP0, UR4, 0xf0, URZ ;  /* 0x000000f004067890 */ /* 0x000fe4000ff1e03f */
[----:B------:R-:W-:Y:S02]  /*00b0*/  UIADD3 UR8, UP1, UR4, 0x1f0, URZ ;  /* 0x000001f004087890 */ /* 0x000fe4000ff3e03f */
[----:B------:R-:W-:Y:S02]  /*00c0*/  UIADD3 UR10, UP2, UR4, 0x2f0, URZ ;  /* 0x000002f0040a7890 */ /* 0x000fe4000ff5e03f */
[----:B------:R-:W-:Y:S02]  /*00d0*/  UIADD3 UR12, UP3, UR4, 0x3f0, URZ ;  /* 0x000003f0040c7890 */ /* 0x000fe4000ff7e03f */
[----:B------:R-:W-:-:S02]  /*00e0*/  UIADD3 UR14, UP4, UR4, 0x670, URZ ;  /* 0x00000670040e7890 */ /* 0x000fc4000ff9e03f */
[----:B------:R-:W-:Y:S02]  /*00f0*/  UIADD3.X UR7, URZ, UR5, URZ, UP0, !UPT ;  /* 0x000000053f077290 */ /* 0x000fe400087fe43f */
[----:B------:R-:W-:Y:S02]  /*0100*/  UIADD3 UR4, UP5, UR4, 0x770, URZ ;  /* 0x0000077004047890 */ /* 0x000fe4000ffbe03f */
[----:B------:R-:W-:Y:S02]  /*0110*/  UIADD3.X UR9, URZ, UR5, URZ, UP1, !UPT ;  /* 0x000000053f097290 */ /* 0x000fe40008ffe43f */
[----:B------:R-:W-:Y:S02]  /*0120*/  UIADD3.X UR11, URZ, UR5, URZ, UP2, !UPT ;  /* 0x000000053f0b7290 */ /* 0x000fe400097fe43f */
[----:B------:R-:W-:Y:S01]  /*0130*/  UIADD3.X UR13, URZ, UR5, URZ, UP3, !UPT ;  /* 0x000000053f0d7290 */ /* 0x000fe20009ffe43f */
[----:B------:R1:W-:Y:S01]  /*0140*/  UTMACCTL.PF [UR6] ;  /* 0x00000000060079b9 */ /* 0x0003e20008040000 */
[----:B------:R-:W-:-:S03]  /*0150*/  UIADD3.X UR15, URZ, UR5, URZ, UP4, !UPT ;  /* 0x000000053f0f7290 */ /* 0x000fc6000a7fe43f */
[----:B------:R1:W-:Y:S01]  /*0160*/  UTMACCTL.PF [UR8] ;  /* 0x00000000080079b9 */ /* 0x0003e20008040000 */
[----:B------:R-:W-:Y:S01]  /*0170*/  UIADD3.X UR5, URZ, UR5, URZ, UP5, !UPT ;  /* 0x000000053f057290 */ /* 0x000fe2000affe43f */
[----:B------:R1:W-:Y:S02]  /*0180*/  UTMACCTL.PF [UR10] ;  /* 0x000000000a0079b9 */ /* 0x0003e40008040000 */
[----:B------:R1:W-:Y:S02]  /*0190*/  UTMACCTL.PF [UR12] ;  /* 0x000000000c0079b9 */ /* 0x0003e40008040000 */
[----:B------:R1:W-:Y:S04]  /*01a0*/  UTMACCTL.PF [UR14] ;  /* 0x000000000e0079b9 */ /* 0x0003e80008040000 */
[----:B------:R1:W-:Y:S02]  /*01b0*/  UTMACCTL.PF [UR4] ;  /* 0x00000000040079b9 */ /* 0x0003e40008040000 */
[----:B-1----:R-:W-:Y:S01]  /*01c0*/  NOP ;  /* 0x0000000000007918 */ /* 0x002fe20000000000 */
.L_x_1:
[----:B------:R-:W-:Y:S05]  /*01d0*/  BSYNC B0 ;  /* 0x0000000000007941 */ /* 0x000fea0003800000 */
.L_x_0:
[----:B------:R-:W-:Y:S01]  /*01e0*/  VOTEU.ANY UP0, P0 ;  /* 0x00000000003f7886 */ /* 0x000fe20000000100 */
[----:B------:R-:W1:Y:S01]  /*01f0*/  SHFL.IDX PT, R2, R0, RZ, 0x1f ;  /* 0x00001fff00027589 */ /* 0x000e6200000e0000 */
[----:B------:R-:W-:Y:S01]  /*0200*/  UMOV UR4, 0x1 ;  /* 0x0000000100047882 */ /* 0x000fe20000000000 */
[----:B------:R-:W-:Y:S02]  /*0210*/  SHF.R.U32.HI R3, RZ, 0x7, R3 ;  /* 0x00000007ff037819 */ /* 0x000fe40000011603 */
[----:B------:R-:W2:Y:S01]  /*0220*/  @UP0 S2UR UR7, SR_CgaCtaId ;  /* 0x00000000000709c3 */ /* 0x000ea20000008800 */
[----:B------:R-:W-:Y:S01]  /*0230*/  @UP0 UMOV UR6, 0x400 ;  /* 0x0000040000060882 */ /* 0x000fe20000000000 */
[----:B------:R-:W-:-:S04]  /*0240*/  @UP0 UIADD3 UR4, -UR4, 0x100000, URZ ;  /* 0x0010000004040890 */ /* 0x000fc8000fffe13f */
[----:B------:R-:W-:Y:S02]  /*0250*/  @UP0 USHF.L.U32 UR5, UR4, 0xb, URZ ;  /* 0x0000000b04050899 */ /* 0x000fe4000800063f */
[----:B------:R-:W-:Y:S01]  /*0260*/  @UP0 USHF.L.U32 UR4, UR4, 0x1, URZ ;  /* 0x0000000104040899 */ /* 0x000fe2000800063f */
[----:B-1----:R-:W-:Y:S02]  /*0270*/  ISETP.NE.AND P1, PT, R2, RZ, PT ;  /* 0x000000ff0200720c */ /* 0x002fe40003f25270 */
[----:B------:R1:W3:Y:S01]  /*0280*/  SHFL.IDX PT, R2, R3, RZ, 0x1f ;  /* 0x00001fff03027589 */ /* 0x0002e200000e0000 */
[----:B--2---:R-:W-:Y:S01]  /*0290*/  @UP0 ULEA UR6, UR7, UR6, 0x18 ;  /* 0x0000000607060291 */ /* 0x004fe2000f8ec03f */
[----:B------:R-:W-:Y:S02]  /*02a0*/  VOTEU.ANY UP0, P0 ;  /* 0x00000000003f7886 */ /* 0x000fe40000000100 */
[----:B------:R-:W2:Y:S09]  /*02b0*/  FENCE.VIEW.ASYNC.S ;  /* 0x00000000000073c6 */ /* 0x000eb20000000000 */
[----:B--2---:R1:W2:Y:S02]  /*02c0*/  @UP0 SYNCS.EXCH.64 URZ, [UR6+0x38800], UR4 ;  /* 0x03880004063f05b2 */ /* 0x0042a40008000100 */
[----:B-1----:R-:W-:Y:S05]  /*02d0*/  @P1 BRA `(.L_x_2) ;  /* 0x0000000000481947 */ /* 0x002fea0003800000 */
[----:B------:R-:W1:Y:S01]  /*02e0*/  S2UR UR5, SR_CgaCtaId ;  /* 0x00000000000579c3 */ /* 0x000e620000008800 */
[----:B------:R-:W-:Y:S01]  /*02f0*/  UMOV UR4, 0x400 ;  /* 0x0000040000047882 */ /* 0x000fe20000000000 */
[----:B------:R-:W-:Y:S01]  /*0300*/  UMOV UR6, 0x1 ;  /* 0x0000000100067882 */ /* 0x000fe20000000000 */
[----:B------:R-:W-:Y:S01]  /*0310*/  UMOV UR9, 0x100 ;  /* 0x0000010000097882 */ /* 0x000fe20000000000 */
[----:B------:R-:W-:-:S04]  /*0320*/  UIADD3 UR6, -UR6, 0x100000, URZ ;  /* 0x0010000006067890 */ /* 0x000fc8000fffe13f */
[----:B------:R-:W-:Y:S02]  /*0330*/  USHF.L.U32 UR7, UR6, 0xb, URZ ;  /* 0x0000000b06077899 */ /* 0x000fe4000800063f */
[----:B------:R-:W-:Y:S01]  /*0340*/  USHF.L.U32 UR6, UR6, 0x1, URZ ;  /* 0x0000000106067899 */ /* 0x000fe2000800063f */
[----:B------:R-:W-:Y:S01]  /*0350*/  ELECT P0, URZ, PT ;  /* 0x00000000003f782f */ /* 0x000fe20003800000 */
[----:B-1----:R-:W-:Y:S02]  /*0360*/  ULEA UR8, UR5, UR4, 0x18 ;  /* 0x0000000405087291 */ /* 0x002fe4000f8ec03f */
[----:B------:R-:W-:-:S04]  /*0370*/  UIADD3 UR4, -UR9, 0x100000, URZ ;  /* 0x0010000009047890 */ /* 0x000fc8000fffe13f */
[----:B------:R-:W-:Y:S02]  /*0380*/  USHF.L.U32 UR5, UR4, 0xb, URZ ;  /* 0x0000000b04057899 */ /* 0x000fe4000800063f */
[----:B------:R-:W-:Y:S01]  /*0390*/  USHF.L.U32 UR4, UR4, 0x1, URZ ;  /* 0x0000000104047899 */ /* 0x000fe2000800063f */
[----:B------:R-:W1:Y:S03]  /*03a0*/  FENCE.VIEW.ASYNC.S ;  /* 0x00000000000073c6 */ /* 0x000e660000000000 */
[----:B-1----:R1:W4:Y:S08]  /*03b0*/  SYNCS.EXCH.64 URZ, [UR8+0x38810], UR6 ;  /* 0x03881006083f75b2 */ /* 0x0023300008000100 */
[----:B------:R1:W1:Y:S01]  /*03c0*/  SYNCS.EXCH.64 URZ, [UR8+0x38820], UR4 ;  /* 0x03882004083f75b2 */ /* 0x0002620008000100 */
[----:B------:R1:W1:Y:S01]  /*03d0*/  SYNCS.EXCH.64 URZ, [UR8+0x38818], UR6 ;  /* 0x03881806083f75b2 */ /* 0x0002620008000100 */
[----:B------:R1:W1:Y:S01]  /*03e0*/  SYNCS.EXCH.64 URZ, [UR8+0x38828], UR4 ;  /* 0x03882804083f75b2 */ /* 0x0002620008000100 */
[----:B------:R-:W-:Y:S01]  /*03f0*/  NOP ;  /* 0x0000000000007918 */ /* 0x000fe20000000000 */
.L_x_2:
[----:B------:R-:W5:Y:S01]  /*0400*/  SHFL.IDX PT, R3, R0, RZ, 0x1f ;  /* 0x00001fff00037589 */ /* 0x000f6200000e0000 */
[----:B------:R-:W-:Y:S01]  /*0410*/  NOP ;  /* 0x0000000000007918 */ /* 0x000fe20000000000 */
[----:B-----5:R-:W-:-:S13]  /*0420*/  ISETP.NE.AND P0, PT, R3, RZ, PT ;  /* 0x000000ff0300720c */ /* 0x020fda0003f05270 */
[----:B------:R-:W-:Y:S05]  /*0430*/  @P0 BRA `(.L_x_3) ;  /* 0x0000000000480947 */ /* 0x000fea0003800000 */
[----:B-1----:R-:W1:Y:S01]  /*0440*/  S2UR UR5, SR_CgaCtaId ;  /* 0x00000000000579c3 */ /* 0x002e620000008800 */
[----:B------:R-:W-:Y:S01]  /*0450*/  UMOV UR4, 0x400 ;  /* 0x0000040000047882 */ /* 0x000fe20000000000 */
[----:B------:R-:W-:Y:S01]  /*0460*/  UMOV UR6, 0x1 ;  /* 0x0000000100067882 */ /* 0x000fe20000000000 */
[----:B------:R-:W-:Y:S01]  /*0470*/  UMOV UR7, 0x100 ;  /* 0x0000010000077882 */ /* 0x000fe20000000000 */
[----:B------:R-:W-:Y:S01]  /*0480*/  ELECT P0, URZ, PT ;  /* 0x00000000003f782f */ /* 0x000fe20003800000 */
[----:B-1----:R-:W-:Y:S02]  /*0490*/  ULEA UR8, UR5, UR4, 0x18 ;  /* 0x0000000405087291 */ /* 0x002fe4000f8ec03f */
[----:B------:R-:W-:-:S04]  /*04a0*/  UIADD3 UR4, -UR6, 0x100000, URZ ;  /* 0x0010000006047890 */ /* 0x000fc8000fffe13f */
[----:B------:R-:W-:Y:S02]  /*04b0*/  USHF.L.U32 UR5, UR4, 0xb, URZ ;  /* 0x0000000b04057899 */ /* 0x000fe4000800063f */
[----:B------:R-:W-:Y:S02]  /*04c0*/  USHF.L.U32 UR4, UR4, 0x1, URZ ;  /* 0x0000000104047899 */ /* 0x000fe4000800063f */
[----:B------:R-:W-:-:S04]  /*04d0*/  UIADD3 UR6, -UR7, 0x100000, URZ ;  /* 0x0010000007067890 */ /* 0x000fc8000fffe13f */
[----:B------:R-:W-:Y:S02]  /*04e0*/  USHF.L.U32 UR7, UR6, 0xb, URZ ;  /* 0x0000000b06077899 */ /* 0x000fe4000800063f */
[----:B------:R-:W-:Y:S01]  /*04f0*/  USHF.L.U32 UR6, UR6, 0x1, URZ ;  /* 0x0000000106067899 */ /* 0x000fe2000800063f */
[----:B------:R-:W1:Y:S03]  /*0500*/  FENCE.VIEW.ASYNC.S ;  /* 0x00000000000073c6 */ /* 0x000e660000000000 */
[----:B-1----:R1:W1:Y:S08]  /*0510*/  SYNCS.EXCH.64 URZ, [UR8+0x38830], UR4 ;  /* 0x03883004083f75b2 */ /* 0x0022700008000100 */
[----:B------:R1:W1:Y:S01]  /*0520*/  SYNCS.EXCH.64 URZ, [UR8+0x38840], UR6 ;  /* 0x03884006083f75b2 */ /* 0x0002620008000100 */
[----:B------:R1:W1:Y:S01]  /*0530*/  SYNCS.EXCH.64 URZ, [UR8+0x38838], UR4 ;  /* 0x03883804083f75b2 */ /* 0x0002620008000100 */
[----:B------:R1:W1:Y:S01]  /*0540*/  SYNCS.EXCH.64 URZ, [UR8+0x38848], UR6 ;  /* 0x03884806083f75b2 */ /* 0x0002620008000100 */
[----:B------:R-:W-:Y:S01]  /*0550*/  NOP ;  /* 0x0000000000007918 */ /* 0x000fe20000000000 */
.L_x_3:
[----:B---3--:R-:W-:Y:S01]  /*0560*/  ISETP.NE.AND P0, PT, R2, RZ, PT ;  /* 0x000000ff0200720c */ /* 0x008fe20003f05270 */
[----:B------:R-:W-:Y:S01]  /*0570*/  IMAD.MOV.U32 R2, RZ, RZ, 0x1 ;  /* 0x00000001ff027424 */ /* 0x000fe200078e00ff */
[----:B------:R-:W-:Y:S01]  /*0580*/  NOP ;  /* 0x0000000000007918 */ /* 0x000fe20000000000 */
[----:B------:R-:W-:Y:S03]  /*0590*/  BSSY B6, `(.L_x_4) ;  /* 0x000095a000067945 */ /* 0x000fe60003800000 */
[----:B------:R-:W-:-:S05]  /*05a0*/  SEL R2, R2, 0x2, !P0 ;  /* 0x0000000202027807 */ /* 0x000fca0004000000 */
[----:B------:R3:W-:Y:S01]  /*05b0*/  STL [R1], R2 ;  /* 0x0000000201007387 */ /* 0x0007e20000100800 */
[----:B-12-4-:R-:W-:Y:S06]  /*05c0*/  BAR.SYNC.DEFER_BLOCKING 0x0 ;  /* 0x0000000000007b1d */ /* 0x016fec0000010000 */
[----:B------:R-:W-:Y:S05]  /*05d0*/  @!P0 BRA `(.L_x_5) ;  /* 0x0000006c00348947 */ /* 0x000fea0003800000 */
.L_x_6:
[----:B------:R-:W-:-:S08]  /*05e0*/  NOP ;  /* 0x0000000000007918 */ /* 0x000fd00000000000 */
[----:B------:R-:W1:Y:S02]  /*05f0*/  USETMAXREG.TRY_ALLOC.CTAPOOL UP0, 0xf0 ;  /* 0x000000f0000079c8 */ /* 0x000e640008000600 */
[----:B-1----:R-:W-:-:S13]  /*0600*/  PLOP3.LUT P0, PT, PT, PT, UP0, 0x80, 0x0 ;  /* 0x000000000000781c */ /* 0x002fda0003f0f008 */
[----:B------:R-:W-:Y:S05]  /*0610*/  @!P0 BRA `(.L_x_6) ;  /* 0xfffffffc00f08947 */ /* 0x000fea000383ffff */
[----:B------:R-:W-:Y:S01]  /*0620*/  LOP3.LUT R0, R0, 0x3, RZ, 0xc0, !PT ;  /* 0x0000000300007812 */ /* 0x000fe200078ec0ff */
[----:B---3--:R-:W1:Y:S01]  /*0630*/  S2R R2, SR_TID.X ;  /* 0x0000000000027919 */ /* 0x008e620000002100 */
[----:B------:R-:W2:Y:S04]  /*0640*/  S2UR UR4, SR_CTAID.Z ;  /* 0x00000000000479c3 */ /* 0x000ea80000002700 */
[----:B------:R-:W3:Y:S02]  /*0650*/  SHFL.IDX PT, R0, R0, RZ, 0x1f ;  /* 0x00001fff00007589 */ /* 0x000ee400000e0000 */
[----:B---3--:R-:W-:Y:S02]  /*0660*/  ISETP.NE.AND P0, PT, R0, RZ, PT ;  /* 0x000000ff0000720c */ /* 0x008fe40003f05270 */
[----:B-1----:R-:W-:-:S11]  /*0670*/  SHF.R.U32.HI R2, RZ, 0x7, R2 ;  /* 0x00000007ff027819 */ /* 0x002fd60000011602 */
[----:B------:R-:W-:-:S05]  /*0680*/  @!P0 VIADD R2, R2, 0x9 ;  /* 0x0000000902028836 */ /* 0x000fca0000000000 */
[----:B------:R1:W-:Y:S06]  /*0690*/  @!P0 BAR.ARV R2, 0xa0 ;  /* 0x000280020000851d */ /* 0x0003ec0000002000 */
[----:B--2---:R-:W-:-:S13]  /*06a0*/  ISETP.LE.AND P0, PT, RZ, UR4, PT ;  /* 0x00000004ff007c0c */ /* 0x004fda000bf03270 */
[----:B-1----:R-:W-:Y:S05]  /*06b0*/  @!P0 BRA `(.L_x_7) ;  /* 0x00000094001c8947 */ /* 0x002fea0003800000 */
[----:B------:R-:W-:-:S04]  /*06c0*/  MOV R0, RZ ;  /* 0x000000ff00007202 */ /* 0x000fc80000000f00 */
[----:B------:R-:W-:-:S13]  /*06d0*/  LOP3.LUT P0, RZ, R0, 0x3ff, RZ, 0xc0, !PT ;  /* 0x000003ff00ff7812 */ /* 0x000fda000780c0ff */
[----:B------:R-:W-:Y:S05]  /*06e0*/  @!P0 BRA `(.L_x_8) ;  /* 0x00000000007c8947 */ /* 0x000fea0003800000 */
[----:B------:R-:W-:Y:S01]  /*06f0*/  MOV R2, 0x0 ;  /* 0x0000000000027802 */ /* 0x000fe20000000f00 */
[----:B------:R-:W-:Y:S01]  /*0700*/  ULDC.64 UR4, c[0x4][0x90] ;  /* 0x0100240000047ab9 */ /* 0x000fe20000000a00 */
[----:B------:R-:W-:Y:S01]  /*0710*/  ULDC.64 UR6, c[0x4][0x28] ;  /* 0x01000a0000067ab9 */ /* 0x000fe20000000a00 */
[----:B------:R-:W-:Y:S01]  /*0720*/  IMAD.U32 R4, RZ, RZ, UR4 ;  /* 0x00000004ff047e24 */ /* 0x000fe2000f8e00ff */
[----:B------:R1:W2:Y:S01]  /*0730*/  LDC.64 R14, c[0x4][R2] ;  /* 0x01000000020e7b82 */ /* 0x0002a20000000a00 */
[----:B------:R-:W-:Y:S01]  /*0740*/  IMAD.U32 R5, RZ, RZ, UR5 ;  /* 0x00000005ff057e24 */ /* 0x000fe2000f8e00ff */
[----:B------:R-:W-:Y:S01]  /*0750*/  ULDC.64 UR4, c[0x4][0x98] ;  /* 0x0100260000047ab9 */ /* 0x000fe20000000a00 */
[----:B------:R-:W-:Y:S02]  /*0760*/  IMAD.U32 R10, RZ, RZ, UR6 ;  /* 0x00000006ff0a7e24 */ /* 0x000fe4000f8e00ff */
[----:B------:R-:W-:Y:S02]  /*0770*/  IMAD.U32 R6, RZ, RZ, UR4 ;  /* 0x00000004ff067e24 */ /* 0x000fe4000f8e00ff */
[----:B------:R-:W-:-:S02]  /*0780*/  IMAD.U32 R7, RZ, RZ, UR5 ;  /* 0x00000005ff077e24 */ /* 0x000fc4000f8e00ff */
[----:B------:R-:W-:Y:S02]  /*0790*/  IMAD.U32 R11, RZ, RZ, UR7 ;  /* 0x00000007ff0b7e24 */ /* 0x000fe4000f8e00ff */
[----:B------:R-:W-:Y:S02]  /*07a0*/  IMAD.MOV.U32 R8, RZ, RZ, 0x70 ;  /* 0x00000070ff087424 */ /* 0x000fe400078e00ff */
[----:B------:R-:W-:Y:S02]  /*07b0*/  IMAD.MOV.U32 R12, RZ, RZ, 0x1 ;  /* 0x00000001ff0c7424 */ /* 0x000fe400078e00ff */
[----:B-1----:R-:W-:-:S07]  /*07c0*/  IMAD.MOV.U32 R13, RZ, RZ, RZ ;  /* 0x000000ffff0d7224 */ /* 0x002fce00078e00ff */
[----:B------:R-:W-:-:S07]  /*07d0*/  LEPC R20, `(.L_x_9) ;  /* 0x000000001014794e */ /* 0x000fce0000000000 */
[----:B--2---:R-:W-:Y:S05]  /*07e0*/  CALL.ABS.NOINC R14 ;  /* 0x000000000e007343 */ /* 0x004fea0003c00000 */
.L_x_9:
[----:B------:R-:W1:Y:S01]  /*07f0*/  LDC.64 R2, c[0x4][R2] ;  /* 0x0100000002027b82 */ /* 0x000e620000000a00 */
[----:B------:R-:W-:Y:S01]  /*0800*/  ULDC.64 UR4, c[0x4][0x90] ;  /* 0x0100240000047ab9 */ /* 0x000fe20000000a00 */
[----:B------:R-:W-:Y:S01]  /*0810*/  ULDC.64 UR6, c[0x4][0x98] ;  /* 0x0100260000067ab9 */ /* 0x000fe20000000a00 */
[----:B------:R-:W-:Y:S02]  /*0820*/  IMAD.U32 R4, RZ, RZ, UR4 ;  /* 0x00000004ff047e24 */ /* 0x000fe4000f8e00ff */
        /* <DEDUP_REMOVED lines=8> */
[----:B------:R-:W-:-:S07]  /*08b0*/  IMAD.MOV.U32 R13, RZ, RZ, RZ ;  /* 0x000000ffff0d7224 */ /* 0x000fce00078e00ff */
[----:B------:R-:W-:-:S07]  /*08c0*/  LEPC R20, `(.L_x_8) ;  /* 0x000000001014794e */ /* 0x000fce0000000000 */
[----:B-1----:R-:W-:Y:S05]  /*08d0*/  CALL.ABS.NOINC R2 ;  /* 0x0000000002007343 */ /* 0x002fea0003c00000 */
.L_x_8:
[----:B------:R-:W1:Y:S01]  /*08e0*/  S2R R3, SR_CgaCtaId ;  /* 0x0000000000037919 */ /* 0x000e620000008800 */
[----:B------:R-:W-:-:S04]  /*08f0*/  MOV R0, 0x400 ;  /* 0x0000040000007802 */ /* 0x000fc80000000f00 */
[----:B-1----:R-:W-:-:S05]  /*0900*/  LEA R16, R3, R0, 0x18 ;  /* 0x0000000003107211 */ /* 0x002fca00078ec0ff */
[----:B------:R1:W-:Y:S01]  /*0910*/  STL [R1+0xc], R16 ;  /* 0x00000c1001007387 */ /* 0x0003e20000100800 */
[----:B------:R-:W-:-:S05]  /*0920*/  VIADD R2, R16, 0x2e800 ;  /* 0x0002e80010027836 */ /* 0x000fca0000000000 */
[----:B------:R-:W-:-:S13]  /*0930*/  LOP3.LUT P0, RZ, R2, 0x3ff, RZ, 0xc0, !PT ;  /* 0x000003ff02ff7812 */ /* 0x000fda000780c0ff */
[----:B-1----:R-:W-:Y:S05]  /*0940*/  @!P0 BRA `(.L_x_10) ;  /* 0x00000000007c8947 */ /* 0x002fea0003800000 */
        /* <DEDUP_REMOVED lines=16> */
.L_x_11:
        /* <DEDUP_REMOVED lines=15> */
.L_x_10:
[----:B------:R-:W1:Y:S01]  /*0b40*/  S2R R2, SR_TID.X ;  /* 0x0000000000027919 */ /* 0x000e620000002100 */
[----:B------:R-:W-:Y:S01]  /*0b50*/  UMOV UR4, 0xffffffff ;  /* 0xffffffff00047882 */ /* 0x000fe20000000000 */
[----:B-1----:R-:W-:-:S05]  /*0b60*/  VIADD R0, R2, 0xffffff80 ;  /* 0xffffff8002007836 */ /* 0x002fca0000000000 */
[----:B------:R-:W-:-:S04]  /*0b70*/  SHF.R.S32.HI R3, RZ, 0x1f, R0 ;  /* 0x0000001fff037819 */ /* 0x000fc80000011400 */
[----:B------:R-:W-:-:S04]  /*0b80*/  LEA.HI R2, R3, R0, RZ, 0x7 ;  /* 0x0000000003027211 */ /* 0x000fc800078f38ff */
[----:B------:R-:W-:Y:S01]  /*0b90*/  SHF.R.S32.HI R13, RZ, 0x7, R2 ;  /* 0x00000007ff0d7819 */ /* 0x000fe20000011402 */
[----:B------:R-:W-:Y:S06]  /*0ba0*/  BRA.DIV UR4, `(.L_x_12) ;  /* 0x0000008e04e87947 */ /* 0x000fec000b800000 */
[----:B------:R1:W2:Y:S02]  /*0bb0*/  SHFL.IDX PT, R14, R13, RZ, 0x1f ;  /* 0x00001fff0d0e7589 */ /* 0x0002a400000e0000 */
.L_x_83:
[----:B------:R-:W-:Y:S02]  /*0bc0*/  SHF.L.U32 R8, RZ, 0x1f, RZ ;  /* 0x0000001fff087819 */ /* 0x000fe400000006ff */
[----:B------:R-:W-:Y:S02]  /*0bd0*/  LEA.HI R5, R3, R0, RZ, 0x4 ;  /* 0x0000000003057211 */ /* 0x000fe400078f20ff */
[----:B------:R-:W3:Y:S01]  /*0be0*/  SYNCS.PHASECHK.TRANS64.TRYWAIT P0, [R16+URZ+0x38800], R8 ;  /* 0x03880008100075a7 */ /* 0x000ee2000800017f */
[----:B--2---:R-:W-:Y:S02]  /*0bf0*/  LEA.HI R4, R14, R14, RZ, 0x1 ;  /* 0x0000000e0e047211 */ /* 0x004fe400078f08ff */
[----:B------:R-:W-:-:S04]  /*0c00*/  SHF.R.S32.HI R6, RZ, 0x4, R5 ;  /* 0x00000004ff067819 */ /* 0x000fc80000011405 */
[----:B------:R-:W-:Y:S02]  /*0c10*/  LEA.HI R7, R5, R6, RZ, 0x1 ;  /* 0x0000000605077211 */ /* 0x000fe400078f08ff */
[----:B------:R-:W-:Y:S02]  /*0c20*/  LOP3.LUT R5, R4, 0xfffffffe, RZ, 0xc0, !PT ;  /* 0xfffffffe04057812 */ /* 0x000fe400078ec0ff */
[----:B------:R-:W-:-:S03]  /*0c30*/  LOP3.LUT R7, R7, 0xfffffffe, RZ, 0xc0, !PT ;  /* 0xfffffffe07077812 */ /* 0x000fc600078ec0ff */
[----:B------:R-:W-:Y:S02]  /*0c40*/  IMAD.IADD R5, R14, 0x1, -R5 ;  /* 0x000000010e057824 */ /* 0x000fe400078e0a05 */
[----:B------:R-:W-:-:S05]  /*0c50*/  IMAD.IADD R4, R6, 0x1, -R7 ;  /* 0x0000000106047824 */ /* 0x000fca00078e0a07 */
[----:B------:R2:W-:Y:S04]  /*0c60*/  STL [R1+0x1c], R4 ;  /* 0x00001c0401007387 */ /* 0x0005e80000100800 */
[----:B------:R2:W-:Y:S02]  /*0c70*/  STL [R1+0x4], R5 ;  /* 0x0000040501007387 */ /* 0x0005e40000100800 */
[----:B--23--:R-:W-:Y:S05]  /*0c80*/  @P0 BRA `(.L_x_13) ;  /* 0x0000000000080947 */ /* 0x00cfea0003800000 */
[----:B------:R-:W2:Y:S02]  /*0c90*/  SYNCS.PHASECHK.TRANS64.TRYWAIT P0, [R16+URZ+0x38800], R8 ;  /* 0x03880008100075a7 */ /* 0x000ea4000800017f */
[----:B--2---:R-:W-:Y:S05]  /*0ca0*/  @!P0 BRA `(.L_x_14) ;  /* 0x0000008c00c48947 */ /* 0x004fea0003800000 */
.L_x_13:
[----:B------:R-:W-:Y:S01]  /*0cb0*/  LOP3.LUT R5, R2, 0xffffff80, RZ, 0xc0, !PT ;  /* 0xffffff8002057812 */ /* 0x000fe200078ec0ff */
[----:B------:R-:W3:Y:S01]  /*0cc0*/  LDC R10, c[0x0][0x280] ;  /* 0x0000a000ff0a7b82 */ /* 0x000ee20000000800 */
[----:B------:R-:W-:Y:S02]  /*0cd0*/  LEA.HI R2, R3, R0, RZ, 0x5 ;  /* 0x0000000003027211 */ /* 0x000fe400078f28ff */
[----:B------:R-:W-:Y:S02]  /*0ce0*/  CS2R R150, SRZ ;  /* 0x0000000000967805 */ /* 0x000fe4000001ff00 */
[----:B------:R-:W-:Y:S01]  /*0cf0*/  CS2R R148, SRZ ;  /* 0x0000000000947805 */ /* 0x000fe2000001ff00 */
[----:B------:R-:W-:Y:S01]  /*0d00*/  IMAD.IADD R5, R0, 0x1, -R5 ;  /* 0x0000000100057824 */ /* 0x000fe200078e0a05 */
[----:B------:R-:W-:Y:S02]  /*0d10*/  CS2R R146, SRZ ;  /* 0x0000000000927805 */ /* 0x000fe4000001ff00 */
[----:B------:R-:W-:-:S02]  /*0d20*/  CS2R R144, SRZ ;  /* 0x0000000000907805 */ /* 0x000fc4000001ff00 */
[----:B------:R-:W-:Y:S02]  /*0d30*/  CS2R R142, SRZ ;  /* 0x00000000008e7805 */ /* 0x000fe4000001ff00 */
[----:B------:R-:W-:Y:S02]  /*0d40*/  CS2R R140, SRZ ;  /* 0x00000000008c7805 */ /* 0x000fe4000001ff00 */
[----:B--2---:R-:W-:Y:S02]  /*0d50*/  SHF.R.S32.HI R4, RZ, 0x1f, R5 ;  /* 0x0000001fff047819 */ /* 0x004fe40000011405 */
[----:B------:R-:W-:Y:S02]  /*0d60*/  CS2R R138, SRZ ;  /* 0x00000000008a7805 */ /* 0x000fe4000001ff00 */
[----:B------:R-:W-:Y:S02]  /*0d70*/  CS2R R136, SRZ ;  /* 0x0000000000887805 */ /* 0x000fe4000001ff00 */
[----:B------:R-:W-:-:S02]  /*0d80*/  CS2R R134, SRZ ;  /* 0x0000000000867805 */ /* 0x000fc4000001ff00 */
[----:B------:R-:W-:Y:S02]  /*0d90*/  LEA.HI R6, R4, R5, RZ, 0x2 ;  /* 0x0000000504067211 */ /* 0x000fe400078f10ff */
[----:B------:R-:W-:Y:S02]  /*0da0*/  CS2R R132, SRZ ;  /* 0x0000000000847805 */ /* 0x000fe4000001ff00 */
[----:B------:R-:W-:Y:S02]  /*0db0*/  CS2R R130, SRZ ;  /* 0x0000000000827805 */ /* 0x000fe4000001ff00 */
[----:B------:R-:W-:Y:S02]  /*0dc0*/  CS2R R128, SRZ ;  /* 0x0000000000807805 */ /* 0x000fe4000001ff00 */
[----:B------:R-:W-:Y:S02]  /*0dd0*/  LOP3.LUT R8, R6, 0x7ffffffc, RZ, 0xc0, !PT ;  /* 0x7ffffffc06087812 */ /* 0x000fe400078ec0ff */
[----:B------:R-:W-:-:S02]  /*0de0*/  CS2R R126, SRZ ;  /* 0x00000000007e7805 */ /* 0x000fc4000001ff00 */
[----:B------:R-:W-:Y:S02]  /*0df0*/  CS2R R124, SRZ ;  /* 0x00000000007c7805 */ /* 0x000fe4000001ff00 */
[----:B------:R-:W-:Y:S02]  /*0e00*/  CS2R R122, SRZ ;  /* 0x00000000007a7805 */ /* 0x000fe4000001ff00 */
[----:B------:R-:W-:Y:S01]  /*0e10*/  CS2R R120, SRZ ;  /* 0x0000000000787805 */ /* 0x000fe2000001ff00 */
[----:B------:R-:W-:Y:S01]  /*0e20*/  IMAD.IADD R7, R5, 0x1, -R8 ;  /* 0x0000000105077824 */ /* 0x000fe200078e0a08 */
[----:B------:R-:W-:Y:S02]  /*0e30*/  CS2R R118, SRZ ;  /* 0x0000000000767805 */ /* 0x000fe4000001ff00 */
[----:B---3--:R-:W-:Y:S02]  /*0e40*/  ISETP.GE.AND P0, PT, R10, 0x1, PT ;  /* 0x000000010a00780c */ /* 0x008fe40003f06270 */
[----:B------:R-:W-:-:S02]  /*0e50*/  CS2R R116, SRZ ;  /* 0x0000000000747805 */ /* 0x000fc4000001ff00 */
[----:B------:R-:W-:Y:S01]  /*0e60*/  CS2R R114, SRZ ;  /* 0x0000000000727805 */ /* 0x000fe2000001ff00 */
[----:B------:R2:W-:Y:S01]  /*0e70*/  STL [R1+0x18], R7 ;  /* 0x0000180701007387 */ /* 0x0005e20000100800 */
[----:B------:R-:W-:Y:S02]  /*0e80*/  CS2R R112, SRZ ;  /* 0x0000000000707805 */ /* 0x000fe4000001ff00 */
[----:B------:R-:W-:Y:S02]  /*0e90*/  CS2R R110, SRZ ;  /* 0x00000000006e7805 */ /* 0x000fe4000001ff00 */
[----:B------:R-:W-:Y:S02]  /*0ea0*/  CS2R R108, SRZ ;  /* 0x00000000006c7805 */ /* 0x000fe4000001ff00 */
[----:B------:R-:W-:Y:S02]  /*0eb0*/  CS2R R106, SRZ ;  /* 0x00000000006a7805 */ /* 0x000fe4000001ff00 */
[----:B------:R-:W-:-:S02]  /*0ec0*/  CS2R R104, SRZ ;  /* 0x0000000000687805 */ /* 0x000fc4000001ff00 */
[----:B------:R-:W-:Y:S02]  /*0ed0*/  CS2R R102, SRZ ;  /* 0x0000000000667805 */ /* 0x000fe4000001ff00 */
        /* <DEDUP_REMOVED lines=39> */
[----:B------:R-:W-:Y:S01]  /*1150*/  SHF.R.S32.HI R2, RZ, 0x5, R2 ;  /* 0x00000005ff027819 */ /* 0x000fe20000011402 */
[----:B--2---:R-:W-:Y:S06]  /*1160*/  @!P0 BRA `(.L_x_15) ;  /* 0x0000004c00a48947 */ /* 0x004fec0003800000 */
[----:B------:R-:W2:Y:S01]  /*1170*/  LDL R15, [R1+0x1c] ;  /* 0x00001c00010f7983 */ /* 0x000ea20000100800 */
[----:B------:R-:W3:Y:S03]  /*1180*/  LDC R12, c[0x0][0x290] ;  /* 0x0000a400ff0c7b82 */ /* 0x000ee60000000800 */
[----:B------:R-:W4:Y:S01]  /*1190*/  LDL.LU R14, [R1] ;  /* 0x00000000010e7983 */ /* 0x000f220000300800 */
[----:B------:R-:W-:Y:S01]  /*11a0*/  IMAD.SHL.U32 R7, R0, 0x40, RZ ;  /* 0x0000004000077824 */ /* 0x000fe200078e00ff */
[----:B------:R-:W-:Y:S01]  /*11b0*/  LEA.HI R8, R3, R0, RZ, 0x3 ;  /* 0x0000000003087211 */ /* 0x000fe200078f18ff */
[----:B------:R-:W-:Y:S01]  /*11c0*/  IMAD.SHL.U32 R0, R2, 0x10, RZ ;  /* 0x0000001002007824 */ /* 0x000fe200078e00ff */
[----:B------:R-:W3:Y:S01]  /*11d0*/  S2R R9, SR_CTAID.X ;  /* 0x0000000000097919 */ /* 0x000ee20000002500 */
[----:B------:R-:W-:Y:S02]  /*11e0*/  LEA.HI R4, R4, R5, RZ, 0x5 ;  /* 0x0000000504047211 */ /* 0x000fe400078f28ff */
[----:B------:R-:W-:-:S02]  /*11f0*/  CS2R R236, SRZ ;  /* 0x0000000000ec7805 */ /* 0x000fc4000001ff00 */
[----:B------:R-:W-:Y:S01]  /*1200*/  LOP3.LUT R7, R7, 0x1c0, RZ, 0xc0, !PT ;  /* 0x000001c007077812 */ /* 0x000fe200078ec0ff */
[----:B------:R-:W-:Y:S01]  /*1210*/  IMAD.MOV.U32 R151, RZ, RZ, RZ ;  /* 0x000000ffff977224 */ /* 0x000fe200078e00ff */
[--C-:B------:R-:W-:Y:S02]  /*1220*/  SHF.R.S32.HI R2, RZ, 0x2, R6.reuse ;  /* 0x00000002ff027819 */ /* 0x100fe40000011406 */
[----:B------:R-:W-:Y:S01]  /*1230*/  SHF.R.S32.HI R3, RZ, 0x1f, R6 ;  /* 0x0000001fff037819 */ /* 0x000fe20000011406 */
[----:B------:R-:W-:Y:S01]  /*1240*/  VIADD R6, R10, 0x4f ;  /* 0x0000004f0a067836 */ /* 0x000fe20000000000 */
[----:B------:R-:W-:Y:S02]  /*1250*/  SHF.R.S32.HI R4, RZ, 0x5, R4 ;  /* 0x00000005ff047819 */ /* 0x000fe40000011404 */
[----:B------:R-:W-:Y:S01]  /*1260*/  LOP3.LUT R11, R7, 0x30, R0, 0xf8, !PT ;  /* 0x00000030070b7812 */ /* 0x000fe200078ef800 */
[----:B------:R-:W-:Y:S01]  /*1270*/  IMAD.HI R6, R6, 0x66666667, RZ ;  /* 0x6666666706067827 */ /* 0x000fe200078e02ff */
[----:B------:R-:W-:-:S02]  /*1280*/  LEA.HI R0, R13, R13, RZ, 0x1 ;  /* 0x0000000d0d007211 */ /* 0x000fc400078f08ff */
[----:B------:R-:W-:Y:S02]  /*1290*/  LEA.HI R3, R3, R2, RZ, 0x3 ;  /* 0x0000000203037211 */ /* 0x000fe400078f18ff */
[----:B------:R-:W-:Y:S02]  /*12a0*/  LOP3.LUT R8, R11, 0x8, R8, 0xf8, !PT ;  /* 0x000000080b087812 */ /* 0x000fe400078ef808 */
[----:B------:R-:W-:Y:S02]  /*12b0*/  LOP3.LUT R3, R3, 0xfffffff8, RZ, 0xc0, !PT ;  /* 0xfffffff803037812 */ /* 0x000fe400078ec0ff */
[----:B------:R-:W-:-:S04]  /*12c0*/  SHF.R.U32.HI R7, RZ, 0x3, R7 ;  /* 0x00000003ff077819 */ /* 0x000fc80000011607 */
[----:B------:R-:W-:Y:S01]  /*12d0*/  LOP3.LUT R7, R8, R7, RZ, 0x3c, !PT ;  /* 0x0000000708077212 */ /* 0x000fe200078e3cff */
[----:B---3--:R-:W-:-:S04]  /*12e0*/  IMAD R9, R9, -0x80, R12 ;  /* 0xffffff8009097824 */ /* 0x008fc800078e020c */
[----:B------:R-:W-:Y:S01]  /*12f0*/  IMAD R9, R4, -0x10, R9 ;  /* 0xfffffff004097824 */ /* 0x000fe200078e0209 */
[----:B------:R-:W-:Y:S01]  /*1300*/  LOP3.LUT R4, R0, 0xfffffffe, RZ, 0xc0, !PT ;  /* 0xfffffffe00047812 */ /* 0x000fe200078ec0ff */
[----:B------:R-:W-:-:S03]  /*1310*/  IMAD R0, R13, 0x1400, RZ ;  /* 0x000014000d007824 */ /* 0x000fc600078e02ff */
[----:B------:R-:W-:Y:S01]  /*1320*/  IADD3 R3, R9, R3, -R2 ;  /* 0x0000000309037210 */ /* 0x000fe20007ffe802 */
[----:B------:R-:W-:Y:S01]  /*1330*/  IMAD R5, R5, 0x4, R0 ;  /* 0x0000000405057824 */ /* 0x000fe200078e0200 */
[----:B------:R-:W-:Y:S01]  /*1340*/  SHF.R.U32.HI R9, RZ, 0x1f, R6 ;  /* 0x0000001fff097819 */ /* 0x000fe20000011606 */
[----:B------:R-:W-:Y:S02]  /*1350*/  IMAD.IADD R4, R13, 0x1, -R4 ;  /* 0x000000010d047824 */ /* 0x000fe400078e0a04 */
[----:B--2---:R-:W-:Y:S01]  /*1360*/  IMAD R2, R15, 0x200, R0 ;  /* 0x000002000f027824 */ /* 0x004fe200078e0200 */
[----:B------:R-:W-:Y:S01]  /*1370*/  LEA.HI.SX32 R0, R6, R9, 0x1b ;  /* 0x0000000906007211 */ /* 0x000fe200078fdaff */
[----:B------:R-:W2:Y:S02]  /*1380*/  S2R R15, SR_CgaCtaId ;  /* 0x00000000000f7919 */ /* 0x000ea40000008800 */
[----:B------:R-:W-:Y:S02]  /*1390*/  IMAD.IADD R6, R2, 0x1, R7 ;  /* 0x0000000102067824 */ /* 0x000fe400078e0207 */
[----:B------:R4:W-:Y:S01]  /*13a0*/  STL [R1+0x10], R0 ;  /* 0x0000100001007387 */ /* 0x0009e20000100800 */
[----:B------:R-:W-:-:S03]  /*13b0*/  IMAD R2, R4, -0x40, R3 ;  /* 0xffffffc004027824 */ /* 0x000fc600078e0203 */
[----:B------:R-:W-:Y:S04]  /*13c0*/  STL [R1+0x14], R6 ;  /* 0x0000140601007387 */ /* 0x000fe80000100800 */
[----:B------:R-:W-:Y:S01]  /*13d0*/  STL [R1+0x8], R2 ;  /* 0x0000080201007387 */ /* 0x000fe20000100800 */
[----:B----4-:R-:W-:Y:S02]  /*13e0*/  LOP3.LUT R0, R14, 0x1, RZ, 0xfc, !PT ;  /* 0x000000010e007812 */ /* 0x010fe400078efcff */
[----:B------:R-:W-:-:S03]  /*13f0*/  MOV R14, 0x400 ;  /* 0x00000400000e7802 */ /* 0x000fc60000000f00 */
[----:B------:R3:W-:Y:S02]  /*1400*/  STL [R1], R0 ;  /* 0x0000000001007387 */ /* 0x0007e40000100800 */
[----:B---3--:R-:W-:Y:S01]  /*1410*/  IMAD.MOV.U32 R0, RZ, RZ, RZ ;  /* 0x000000ffff007224 */ /* 0x008fe200078e00ff */
[----:B--2---:R-:W-:-:S05]  /*1420*/  LEA R14, R15, R14, 0x18 ;  /* 0x0000000e0f0e7211 */ /* 0x004fca00078ec0ff */
[----:B------:R-:W-:-:S07]  /*1430*/  IMAD R2, R5, 0x4, R14 ;  /* 0x0000000405027824 */ /* 0x000fce00078e020e */
.L_x_26:
[----:B------:R-:W2:Y:S01]  /*1440*/  LDL R3, [R1] ;  /* 0x0000000001037983 */ /* 0x000ea20000100800 */
[----:B------:R-:W-:Y:S05]  /*1450*/  YIELD ;  /* 0x0000000000007946 */ /* 0x000fea0003800000 */
[----:B--2---:R-:W-:-:S13]  /*1460*/  ISETP.NE.AND P0, PT, R3, 0x3, PT ;  /* 0x000000030300780c */ /* 0x004fda0003f05270 */
[----:B------:R-:W-:Y:S05]  /*1470*/  @!P0 BRA `(.L_x_16) ;  /* 0x0000000000048947 */ /* 0x000fea0003800000 */
[----:B------:R-:W-:Y:S01]  /*1480*/  BPT.TRAP 0x1 ;  /* 0x000000040000795c */ /* 0x000fe20000300000 */
.L_x_16:
[----:B------:R-:W2:Y:S01]  /*1490*/  S2R R4, SR_CgaCtaId ;  /* 0x0000000000047919 */ /* 0x000ea20000008800 */
[----:B------:R-:W-:Y:S02]  /*14a0*/  MOV R3, 0x400 ;  /* 0x0000040000037802 */ /* 0x000fe40000000f00 */
[----:B------:R-:W-:Y:S02]  /*14b0*/  SHF.L.U32 R152, R237, 0x1f, RZ ;  /* 0x0000001fed987819 */ /* 0x000fe400000006ff */
[----:B--2---:R-:W-:-:S05]  /*14c0*/  LEA R3, R4, R3, 0x18 ;  /* 0x0000000304037211 */ /* 0x004fca00078ec0ff */
[----:B------:R-:W-:-:S04]  /*14d0*/  IMAD R3, R0, 0x8, R3 ;  /* 0x0000000800037824 */ /* 0x000fc800078e0203 */
[----:B------:R2:W3:Y:S01]  /*14e0*/  SYNCS.PHASECHK.TRANS64.TRYWAIT P1, [R3+URZ+0x38810], R152 ;  /* 0x03881098030075a7 */ /* 0x0004e2000802017f */
[----:B------:R-:W-:Y:S05]  /*14f0*/  @!P0 BRA `(.L_x_17) ;  /* 0x0000000000048947 */ /* 0x000fea0003800000 */
[----:B------:R-:W-:Y:S01]  /*1500*/  BPT.TRAP 0x1 ;  /* 0x000000040000795c */ /* 0x000fe20000300000 */
.L_x_17:
[----:B---3--:R-:W-:Y:S05]  /*1510*/  @P1 BRA `(.L_x_18) ;  /* 0x0000000000081947 */ /* 0x008fea0003800000 */
[----:B------:R-:W3:Y:S02]  /*1520*/  SYNCS.PHASECHK.TRANS64.TRYWAIT P1, [R3+URZ+0x38810], R152 ;  /* 0x03881098030075a7 */ /* 0x000ee4000802017f */
[----:B---3--:R-:W-:Y:S05]  /*1530*/  @!P1 BRA `(.L_x_19) ;  /* 0x0000008400c09947 */ /* 0x008fea0003800000 */
.L_x_18:
[----:B------:R-:W-:Y:S05]  /*1540*/  WARPSYNC.ALL ;  /* 0x0000000000007948 */ /* 0x000fea0003800000 */
[----:B------:R-:W4:Y:S01]  /*1550*/  LDL R5, [R1+0x4] ;  /* 0x0000040001057983 */ /* 0x000f220000100800 */
[----:B------:R-:W-:Y:S01]  /*1560*/  MOV R153, 0x400 ;  /* 0x0000040000997802 */ /* 0x000fe20000000f00 */
[----:B------:R-:W5:Y:S02]  /*1570*/  S2R R154, SR_CgaCtaId ;  /* 0x00000000009a7919 */ /* 0x000f640000008800 */
[----:B------:R-:W2:Y:S01]  /*1580*/  LDL R6, [R1+0x18] ;  /* 0x0000180001067983 */ /* 0x000ea20000100800 */
[----:B-----5:R-:W-:-:S05]  /*1590*/  LEA R153, R154, R153, 0x18 ;  /* 0x000000999a997211 */ /* 0x020fca00078ec0ff */
[----:B------:R-:W-:-:S05]  /*15a0*/  VIADD R4, R153, 0x1a000 ;  /* 0x0001a00099047836 */ /* 0x000fca0000000000 */
[----:B------:R-:W-:-:S04]  /*15b0*/  SHF.R.U32.HI R4, RZ, 0x4, R4 ;  /* 0x00000004ff047819 */ /* 0x000fc80000011604 */
[----:B------:R-:W-:Y:S01]  /*15c0*/  LOP3.LUT R235, R4, 0x3fff, RZ, 0xc0, !PT ;  /* 0x00003fff04eb7812 */ /* 0x000fe200078ec0ff */
[----:B------:R-:W-:Y:S01]  /*15d0*/  WARPGROUP.ARRIVE ;  /* 0x00000000000079c5 */ /* 0x000fe20000000000 */
[----:B------:R-:W-:Y:S01]  /*15e0*/  UMOV UR9, 0x40000040 ;  /* 0x4000004000097882 */ /* 0x000fe20000000000 */
[----:B------:R-:W-:Y:S01]  /*15f0*/  UMOV UR11, 0x40000040 ;  /* 0x40000040000b7882 */ /* 0x000fe20000000000 */
[----:B------:R-:W-:Y:S01]  /*1600*/  UMOV UR13, UR9 ;  /* 0x00000009000d7c82 */ /* 0x000fe20008000000 */
[----:B------:R-:W-:Y:S01]  /*1610*/  UMOV UR15, 0x40000040 ;  /* 0x40000040000f7882 */ /* 0x000fe20000000000 */
[----:B----4-:R-:W-:-:S05]  /*1620*/  IMAD R5, R5, 0x2000, R153 ;  /* 0x0000200005057824 */ /* 0x010fca00078e0299 */
[----:B------:R-:W-:Y:S02]  /*1630*/  R2UR UR4, R5 ;  /* 0x00000000050472ca */ /* 0x000fe400000e0000 */
[----:B------:R-:W-:-:S05]  /*1640*/  LOP3.LUT R5, R235, 0x10000, RZ, 0xfc, !PT ;  /* 0x00010000eb057812 */ /* 0x000fca00078efcff */
[----:B------:R-:W-:-:S06]  /*1650*/  IMAD R5, R0, 0x500, R5 ;  /* 0x0000050000057824 */ /* 0x000fcc00078e0205 */
[----:B------:R-:W-:Y:S01]  /*1660*/  USHF.R.U32.HI UR5, URZ, 0x4, UR4 ;  /* 0x000000043f057899 */ /* 0x000fe20008011604 */
[----:B------:R-:W-:-:S03]  /*1670*/  R2UR UR6, R5 ;  /* 0x00000000050672ca */ /* 0x000fc600000e0000 */
[----:B------:R-:W-:-:S04]  /*1680*/  ULOP3.LUT UR5, UR5, 0x3fff, URZ, 0xc0, !UPT ;  /* 0x00003fff05057892 */ /* 0x000fc8000f8ec03f */
[----:B------:R-:W-:-:S06]  /*1690*/  ULOP3.LUT UR8, UR5, 0x10000, URZ, 0xfc, !UPT ;  /* 0x0001000005087892 */ /* 0x000fcc000f8efc3f */
[----:B------:R-:W-:-:S03]  /*16a0*/  UMOV UR10, UR6 ;  /* 0x00000006000a7c82 */ /* 0x000fc60008000000 */
[----:B------:R-:W-:Y:S01]  /*16b0*/  HGMMA.64x16x16.F32 R224, gdesc[UR8], RZ, !UPT, gsb0 ;  /* 0x0020000008e079f0 */ /* 0x000fe2000c0008ff */
[----:B------:R-:W-:Y:S01]  /*16c0*/  UIADD3 UR14, UR6, 0x80, URZ ;  /* 0x00000080060e7890 */ /* 0x000fe2000fffe03f */
[----:B------:R-:W-:Y:S01]  /*16d0*/  UMOV UR12, UR8 ;  /* 0x00000008000c7c82 */ /* 0x000fe20008000000 */
[----:B------:R-:W-:Y:S02]  /*16e0*/  WARPGROUP.DEPBAR.LE gsb0, 0x0 ;  /* 0x00008000000079c5 */ /* 0x000fe40000010000 */
[----:B------:R-:W-:-:S06]  /*16f0*/  WARPGROUP.ARRIVE ;  /* 0x00000000000079c5 */ /* 0x000fcc0000000000 */
[----:B------:R-:W-:Y:S01]  /*1700*/  HGMMA.64x16x16.F32 R216, gdesc[UR12], RZ, !UPT, gsb0 ;  /* 0x002000000cd879f0 */ /* 0x000fe2000c0008ff */
[----:B------:R-:W-:Y:S01]  /*1710*/  UIADD3 UR5, UR6, 0x100, URZ ;  /* 0x0000010006057890 */ /* 0x000fe2000fffe03f */
[----:B------:R-:W-:Y:S01]  /*1720*/  UMOV UR12, UR8 ;  /* 0x00000008000c7c82 */ /* 0x000fe20008000000 */
[----:B------:R-:W-:Y:S01]  /*1730*/  UMOV UR13, UR9 ;  /* 0x00000009000d7c82 */ /* 0x000fe20008000000 */
[----:B------:R-:W-:-:S04]  /*1740*/  UMOV UR15, 0x40000040 ;  /* 0x40000040000f7882 */ /* 0x000fc80000000000 */
        /* <DEDUP_REMOVED lines=20> */
[----:B------:R-:W-:Y:S02]  /*1890*/  UIADD3 UR12, UR8, 0x2, URZ ;  /* 0x00000002080c7890 */ /* 0x000fe4000fffe03f */
[----:B------:R-:W-:Y:S01]  /*18a0*/  UIADD3 UR14, UR6, 0x2, URZ ;  /* 0x00000002060e7890 */ /* 0x000fe2000fffe03f */
[----:B------:R-:W-:Y:S01]  /*18b0*/  UMOV UR13, 0x40000040 ;  /* 0x40000040000d7882 */ /* 0x000fe20000000000 */
[----:B------:R-:W-:Y:S01]  /*18c0*/  UMOV UR15, 0x40000040 ;  /* 0x40000040000f7882 */ /* 0x000fe20000000000 */
[----:B------:R-:W-:Y:S02]  /*18d0*/  WARPGROUP.DEPBAR.LE gsb0, 0x0 ;  /* 0x00008000000079c5 */ /* 0x000fe40000010000 */
[----:B------:R-:W-:-:S06]  /*18e0*/  WARPGROUP.ARRIVE ;  /* 0x00000000000079c5 */ /* 0x000fcc0000000000 */
[----:B------:R-:W-:Y:S01]  /*18f0*/  HGMMA.64x16x16.F32 R224, gdesc[UR12], R224, gsb0 ;  /* 0x002000000ce079f0 */ /* 0x000fe200080008e0 */
[----:B------:R-:W-:Y:S01]  /*1900*/  UIADD3 UR5, UR6, 0x82, URZ ;  /* 0x0000008206057890 */ /* 0x000fe2000fffe03f */
[----:B------:R-:W-:-:S06]  /*1910*/  UMOV UR15, 0x40000040 ;  /* 0x40000040000f7882 */ /* 0x000fcc0000000000 */
[----:B------:R-:W-:Y:S01]  /*1920*/  UMOV UR14, UR5 ;  /* 0x00000005000e7c82 */ /* 0x000fe20008000000 */
        /* <DEDUP_REMOVED lines=207> */
[----:B--2---:R-:W-:-:S04]  /*2620*/  IMAD R5, R0, 0x40, R6 ;  /* 0x0000004000057824 */ /* 0x004fc800078e0206 */
[----:B------:R-:W-:-:S04]  /*2630*/  IMAD.SHL.U32 R5, R5, 0x2, RZ ;  /* 0x0000000205057824 */ /* 0x000fc800078e00ff */
[----:B------:R-:W-:Y:S01]  /*2640*/  IMAD R5, R5, 0x4, R153 ;  /* 0x0000000405057824 */ /* 0x000fe200078e0299 */
[----:B------:R-:W-:-:S04]  /*2650*/  WARPGROUP.DEPBAR.LE gsb0, 0x0 ;  /* 0x00008000000079c5 */ /* 0x000fc80000010000 */
[----:B------:R2:W4:Y:S04]  /*2660*/  LDS.64 R6, [R5+0x2e000] ;  /* 0x02e0000005067984 */ /* 0x0005280000000a00 */
[----:B------:R2:W2:Y:S04]  /*2670*/  LDS.64 R8, [R5+0x2e020] ;  /* 0x02e0200005087984 */ /* 0x0004a80000000a00 */
[----:B------:R2:W2:Y:S04]  /*2680*/  LDS.64 R10, [R5+0x2e040] ;  /* 0x02e04000050a7984 */ /* 0x0004a80000000a00 */
[----:B-1----:R1:W1:Y:S04]  /*2690*/  LDS.64 R12, [R5+0x2e060] ;  /* 0x02e06000050c7984 */ /* 0x0022680000000a00 */
[----:B------:R1:W1:Y:S04]  /*26a0*/  LDS.64 R14, [R5+0x2e080] ;  /* 0x02e08000050e7984 */ /* 0x0002680000000a00 */
[----:B------:R1:W1:Y:S04]  /*26b0*/  LDS.64 R16, [R5+0x2e0a0] ;  /* 0x02e0a00005107984 */ /* 0x0002680000000a00 */
[----:B------:R1:W1:Y:S04]  /*26c0*/  LDS.64 R18, [R5+0x2e0c0] ;  /* 0x02e0c00005127984 */ /* 0x0002680000000a00 */
[----:B------:R1:W1:Y:S04]  /*26d0*/  LDS.64 R20, [R5+0x2e0e0] ;  /* 0x02e0e00005147984 */ /* 0x0002680000000a00 */
[----:B------:R1:W1:Y:S04]  /*26e0*/  LDS.64 R22, [R5+0x2e100] ;  /* 0x02e1000005167984 */ /* 0x0002680000000a00 */
[----:B------:R1:W1:Y:S01]  /*26f0*/  LDS.64 R232, [R5+0x2e120] ;  /* 0x02e1200005e87984 */ /* 0x0002620000000a00 */
[----:B------:R-:W-:Y:S05]  /*2700*/  @!P0 BRA `(.L_x_20) ;  /* 0x0000000000048947 */ /* 0x000fea0003800000 */
[----:B------:R-:W-:Y:S01]  /*2710*/  BPT.TRAP 0x1 ;  /* 0x000000040000795c */ /* 0x000fe20000300000 */
.L_x_20:
[----:B------:R1:W1:Y:S01]  /*2720*/  SYNCS.PHASECHK.TRANS64.TRYWAIT P1, [R3+URZ+0x38830], R152 ;  /* 0x03883098030075a7 */ /* 0x000262000802017f */
[----:B------:R-:W-:Y:S05]  /*2730*/  @!P0 BRA `(.L_x_21) ;  /* 0x0000000000048947 */ /* 0x000fea0003800000 */
[----:B------:R-:W-:Y:S01]  /*2740*/  BPT.TRAP 0x1 ;  /* 0x000000040000795c */ /* 0x000fe20000300000 */
.L_x_21:
[----:B------:R-:W-:-:S05]  /*2750*/  VIADD R4, R153, 0x24000 ;  /* 0x0002400099047836 */ /* 0x000fca0000000000 */
[----:B------:R-:W-:-:S04]  /*2760*/  SHF.R.U32.HI R4, RZ, 0x4, R4 ;  /* 0x00000004ff047819 */ /* 0x000fc80000011604 */
[----:B------:R-:W-:-:S04]  /*2770*/  LOP3.LUT R4, R4, 0x3fff, RZ, 0xc0, !PT ;  /* 0x00003fff04047812 */ /* 0x000fc800078ec0ff */
[----:B------:R-:W-:Y:S01]  /*2780*/  LOP3.LUT R153, R4, 0x10000, RZ, 0xfc, !PT ;  /* 0x0001000004997812 */ /* 0x000fe200078efcff */
[----:B-1----:R-:W-:Y:S06]  /*2790*/  @P1 BRA `(.L_x_22) ;  /* 0x0000000000081947 */ /* 0x002fec0003800000 */
[----:B------:R-:W1:Y:S02]  /*27a0*/  SYNCS.PHASECHK.TRANS64.TRYWAIT P1, [R3+URZ+0x38830], R152 ;  /* 0x03883098030075a7 */ /* 0x000e64000802017f */
[----:B-1----:R-:W-:Y:S05]  /*27b0*/  @!P1 BRA `(.L_x_23) ;  /* 0x0000007400349947 */ /* 0x002fea0003800000 */
.L_x_22:
[----:B------:R-:W-:Y:S01]  /*27c0*/  UIADD3 UR4, UR4, 0x8000, URZ ;  /* 0x0000800004047890 */ /* 0x000fe2000fffe03f */
[----:B------:R-:W-:Y:S01]  /*27d0*/  IMAD R153, R0, 0x500, R153 ;  /* 0x0000050000997824 */ /* 0x000fe200078e0299 */
[----:B------:R-:W5:Y:S01]  /*27e0*/  LDL R234, [R1+0x8] ;  /* 0x0000080001ea7983 */ /* 0x000f620000100800 */
[----:B------:R-:W-:Y:S01]  /*27f0*/  WARPGROUP.ARRIVE ;  /* 0x00000000000079c5 */ /* 0x000fe20000000000 */
[----:B------:R-:W-:Y:S01]  /*2800*/  USHF.R.U32.HI UR5, URZ, 0x4, UR4 ;  /* 0x000000043f057899 */ /* 0x000fe20008011604 */
[----:B------:R-:W-:Y:S02]  /*2810*/  UMOV UR11, 0x40000040 ;  /* 0x40000040000b7882 */ /* 0x000fe40000000000 */
[----:B------:R-:W-:Y:S01]  /*2820*/  R2UR UR4, R153 ;  /* 0x00000000990472ca */ /* 0x000fe200000e0000 */
[----:B------:R-:W-:Y:S01]  /*2830*/  ULOP3.LUT UR5, UR5, 0x3fff, URZ, 0xc0, !UPT ;  /* 0x00003fff05057892 */ /* 0x000fe2000f8ec03f */
[----:B------:R-:W-:Y:S01]  /*2840*/  UMOV UR9, 0x40000040 ;  /* 0x4000004000097882 */ /* 0x000fe20000000000 */
[----:B------:R-:W-:-:S02]  /*2850*/  UMOV UR15, 0x40000040 ;  /* 0x40000040000f7882 */ /* 0x000fc40000000000 */
[----:B------:R-:W-:Y:S01]  /*2860*/  ULOP3.LUT UR6, UR5, 0x10000, URZ, 0xfc, !UPT ;  /* 0x0001000005067892 */ /* 0x000fe2000f8efc3f */
[----:B------:R-:W-:Y:S01]  /*2870*/  UMOV UR13, UR9 ;  /* 0x00000009000d7c82 */ /* 0x000fe20008000000 */
[----:B------:R-:W-:Y:S01]  /*2880*/  UMOV UR19, 0x40000040 ;  /* 0x4000004000137882 */ /* 0x000fe20000000000 */
[----:B------:R-:W-:Y:S01]  /*2890*/  UMOV UR17, UR9 ;  /* 0x0000000900117c82 */ /* 0x000fe20008000000 */
[----:B------:R-:W-:Y:S01]  /*28a0*/  UMOV UR23, 0x40000040 ;  /* 0x4000004000177882 */ /* 0x000fe20000000000 */
[----:B------:R-:W-:Y:S02]  /*28b0*/  UMOV UR21, UR9 ;  /* 0x0000000900157c82 */ /* 0x000fe40008000000 */
[----:B------:R-:W-:Y:S01]  /*28c0*/  UMOV UR8, UR6 ;  /* 0x0000000600087c82 */ /* 0x000fe20008000000 */
[----:B------:R-:W-:Y:S01]  /*28d0*/  UMOV UR10, UR4 ;  /* 0x00000004000a7c82 */ /* 0x000fe20008000000 */
[----:B------:R-:W-:Y:S01]  /*28e0*/  UIADD3 UR14, UR4, 0x80, URZ ;  /* 0x00000080040e7890 */ /* 0x000fe2000fffe03f */
[----:B------:R-:W-:Y:S01]  /*28f0*/  HGMMA.64x16x16.F32 R184, gdesc[UR8], RZ, !UPT, gsb0 ;  /* 0x0020000008b879f0 */ /* 0x000fe2000c0008ff */
[----:B------:R-:W-:Y:S01]  /*2900*/  UMOV UR12, UR8 ;  /* 0x00000008000c7c82 */ /* 0x000fe20008000000 */
[----:B------:R-:W-:Y:S01]  /*2910*/  UIADD3 UR18, UR4, 0x100, URZ ;  /* 0x0000010004127890 */ /* 0x000fe2000fffe03f */
[----:B------:R-:W-:Y:S01]  /*2920*/  UMOV UR16, UR8 ;  /* 0x0000000800107c82 */ /* 0x000fe20008000000 */
[----:B------:R-:W-:Y:S01]  /*2930*/  UIADD3 UR22, UR4, 0x180, URZ ;  /* 0x0000018004167890 */ /* 0x000fe2000fffe03f */
[----:B------:R-:W-:Y:S01]  /*2940*/  UMOV UR20, UR8 ;  /* 0x0000000800147c82 */ /* 0x000fe20008000000 */
[----:B------:R-:W-:Y:S01]  /*2950*/  UIADD3 UR26, UR4, 0x200, URZ ;  /* 0x00000200041a7890 */ /* 0x000fe2000fffe03f */
[----:B------:R-:W-:Y:S01]  /*2960*/  UMOV UR27, 0x40000040 ;  /* 0x40000040001b7882 */ /* 0x000fe20000000000 */
[----:B------:R-:W-:Y:S01]  /*2970*/  UMOV UR24, UR8 ;  /* 0x0000000800187c82 */ /* 0x000fe20008000000 */
[----:B------:R-:W-:Y:S01]  /*2980*/  UMOV UR25, UR9 ;  /* 0x0000000900197c82 */ /* 0x000fe20008000000 */
[----:B------:R-:W-:-:S02]  /*2990*/  UIADD3 UR10, UR4, 0x2, URZ ;  /* 0x00000002040a7890 */ /* 0x000fc4000fffe03f */
[----:B------:R-:W-:Y:S01]  /*29a0*/  UIADD3 UR5, UR6, 0x2, URZ ;  /* 0x0000000206057890 */ /* 0x000fe2000fffe03f */
[----:B------:R-:W-:Y:S01]  /*29b0*/  UMOV UR11, 0x40000040 ;  /* 0x40000040000b7882 */ /* 0x000fe20000000000 */
[----:B------:R-:W-:Y:S01]  /*29c0*/  UMOV UR9, 0x40000040 ;  /* 0x4000004000097882 */ /* 0x000fe20000000000 */
[----:B------:R-:W-:-:S04]  /*29d0*/  UIADD3 UR7, UR4, 0x182, URZ ;  /* 0x0000018204077890 */ /* 0x000fc8000fffe03f */
[----:B------:R-:W-:Y:S01]  /*29e0*/  UMOV UR8, UR5 ;  /* 0x0000000500087c82 */ /* 0x000fe20008000000 */
[----:B------:R-:W-:Y:S01]  /*29f0*/  UIADD3 UR5, UR4, 0x102, URZ ;  /* 0x0000010204057890 */ /* 0x000fe2000fffe03f */
[----:B------:R-:W-:Y:S02]  /*2a00*/  WARPGROUP.DEPBAR.LE gsb0, 0x0 ;  /* 0x00008000000079c5 */ /* 0x000fe40000010000 */
[----:B------:R-:W-:-:S06]  /*2a10*/  WARPGROUP.ARRIVE ;  /* 0x00000000000079c5 */ /* 0x000fcc0000000000 */
[----:B------:R-:W-:Y:S01]  /*2a20*/  HGMMA.64x16x16.F32 R176, gdesc[UR12], RZ, !UPT, gsb0 ;  /* 0x002000000cb079f0 */ /* 0x000fe2000c0008ff */
[----:B------:R-:W-:Y:S02]  /*2a30*/  UIADD3 UR12, UR4, 0x202, URZ ;  /* 0x00000202040c7890 */ /* 0x000fe4000fffe03f */
[----:B------:R-:W-:Y:S01]  /*2a40*/  UIADD3 UR13, UR4, 0x206, URZ ;  /* 0x00000206040d7890 */ /* 0x000fe2000fffe03f */
[----:B------:R-:W-:Y:S02]  /*2a50*/  WARPGROUP.DEPBAR.LE gsb0, 0x0 ;  /* 0x00008000000079c5 */ /* 0x000fe40000010000 */
[----:B------:R-:W-:-:S06]  /*2a60*/  WARPGROUP.ARRIVE ;  /* 0x00000000000079c5 */ /* 0x000fcc0000000000 */
[----:B------:R-:W-:Y:S03]  /*2a70*/  HGMMA.64x16x16.F32 R168, gdesc[UR16], RZ, !UPT, gsb0 ;  /* 0x0020000010a879f0 */ /* 0x000fe6000c0008ff */
[----:B------:R-:W-:Y:S02]  /*2a80*/  WARPGROUP.DEPBAR.LE gsb0, 0x0 ;  /* 0x00008000000079c5 */ /* 0x000fe40000010000 */
[----:B------:R-:W-:-:S06]  /*2a90*/  WARPGROUP.ARRIVE ;  /* 0x00000000000079c5 */ /* 0x000fcc0000000000 */
[----:B------:R-:W-:Y:S03]  /*2aa0*/  HGMMA.64x16x16.F32 R160, gdesc[UR20], RZ, !UPT, gsb0 ;  /* 0x0020000014a079f0 */ /* 0x000fe6000c0008ff */
[----:B------:R-:W-:Y:S02]  /*2ab0*/  WARPGROUP.DEPBAR.LE gsb0, 0x0 ;  /* 0x00008000000079c5 */ /* 0x000fe40000010000 */
[----:B---3--:R-:W-:-:S06]  /*2ac0*/  WARPGROUP.ARRIVE ;  /* 0x00000000000079c5 */ /* 0x008fcc0000000000 */
[----:B------:R-:W-:Y:S01]  /*2ad0*/  HGMMA.64x16x16.F32 R152, gdesc[UR24], RZ, !UPT, gsb0 ;  /* 0x00200000189879f0 */ /* 0x000fe2000c0008ff */
[C---:B-----5:R-:W-:Y:S02]  /*2ae0*/  ISETP.GT.AND P2, PT, R234.reuse, RZ, PT ;  /* 0x000000ffea00720c */ /* 0x060fe40003f44270 */
[----:B------:R-:W-:Y:S02]  /*2af0*/  ISETP.GT.AND P1, PT, R234, 0x8, PT ;  /* 0x00000008ea00780c */ /* 0x000fe40003f24270 */
[----:B------:R-:W-:Y:S02]  /*2b00*/  FSEL R224, R224, -INF , P2 ;  /* 0xff800000e0e07808 */ /* 0x000fe40001000000 */
[----:B------:R-:W-:Y:S02]  /*2b10*/  FSEL R226, R226, -INF , P1 ;  /* 0xff800000e2e27808 */ /* 0x000fe40000800000 */
[----:B------:R-:W-:Y:S02]  /*2b20*/  FSEL R227, R227, -INF , P1 ;  /* 0xff800000e3e37808 */ /* 0x000fe40000800000 */
[----:B------:R-:W-:Y:S01]  /*2b30*/  FSEL R225, R225, -INF , P2 ;  /* 0xff800000e1e17808 */ /* 0x000fe20001000000 */
[----:B------:R-:W-:-:S02]  /*2b40*/  WARPGROUP.DEPBAR.LE gsb0, 0x0 ;  /* 0x00008000000079c5 */ /* 0x000fc40000010000 */
[----:B------:R-:W-:Y:S01]  /*2b50*/  WARPGROUP.ARRIVE ;  /* 0x00000000000079c5 */ /* 0x000fe20000000000 */
[----:B------:R-:W-:-:S05]  /*2b60*/  FSEL R230, R230, -INF , P1 ;  /* 0xff800000e6e67808 */ /* 0x000fca0000800000 */
[----:B------:R-:W-:Y:S01]  /*2b70*/  HGMMA.64x16x16.F32 R184, gdesc[UR8], R184, gsb0 ;  /* 0x0020000008b879f0 */ /* 0x000fe200080008b8 */
[----:B------:R-:W-:Y:S01]  /*2b80*/  UIADD3 UR10, UR4, 0x82, URZ ;  /* 0x00000082040a7890 */ /* 0x000fe2000fffe03f */
[----:B------:R-:W-:Y:S01]  /*2b90*/  UMOV UR11, 0x40000040 ;  /* 0x40000040000b7882 */ /* 0x000fe20000000000 */
[----:B------:R-:W-:Y:S02]  /*2ba0*/  WARPGROUP.DEPBAR.LE gsb0, 0x0 ;  /* 0x00008000000079c5 */ /* 0x000fe40000010000 */
[----:B------:R-:W-:-:S06]  /*2bb0*/  WARPGROUP.ARRIVE ;  /* 0x00000000000079c5 */ /* 0x000fcc0000000000 */
[----:B------:R-:W-:Y:S01]  /*2bc0*/  HGMMA.64x16x16.F32 R176, gdesc[UR8], R176, gsb0 ;  /* 0x0020000008b079f0 */ /* 0x000fe200080008b0 */
[----:B------:R-:W-:Y:S01]  /*2bd0*/  UMOV UR10, UR5 ;  /* 0x00000005000a7c82 */ /* 0x000fe20008000000 */
[----:B------:R-:W-:Y:S01]  /*2be0*/  UMOV UR11, 0x40000040 ;  /* 0x40000040000b7882 */ /* 0x000fe20000000000 */
[----:B------:R-:W-:Y:S01]  /*2bf0*/  UIADD3 UR5, UR4, 0x4, URZ ;  /* 0x0000000404057890 */ /* 0x000fe2000fffe03f */
        /* <DEDUP_REMOVED lines=17> */
[----:B------:R-:W-:Y:S01]  /*2d10*/  UMOV UR8, UR7 ;  /* 0x0000000700087c82 */ /* 0x000fe20008000000 */
[----:B------:R-:W-:Y:S01]  /*2d20*/  UMOV UR9, 0x40000040 ;  /* 0x4000004000097882 */ /* 0x000fe20000000000 */
[----:B------:R-:W-:Y:S02]  /*2d30*/  UIADD3 UR5, UR4, 0x104, URZ ;  /* 0x0000010404057890 */ /* 0x000fe4000fffe03f */
[----:B------:R-:W-:Y:S01]  /*2d40*/  UIADD3 UR7, UR4, 0x184, URZ ;  /* 0x0000018404077890 */ /* 0x000fe2000fffe03f */
[----:B------:R-:W-:Y:S02]  /*2d50*/  WARPGROUP.DEPBAR.LE gsb0, 0x0 ;  /* 0x00008000000079c5 */ /* 0x000fe40000010000 */
[----:B------:R-:W-:-:S06]  /*2d60*/  WARPGROUP.ARRIVE ;  /* 0x00000000000079c5 */ /* 0x000fcc0000000000 */
        /* <DEDUP_REMOVED lines=28> */
[----:B------:R-:W-:Y:S01]  /*2f30*/  UIADD3 UR7, UR4, 0x106, URZ ;  /* 0x0000010604077890 */ /* 0x000fe2000fffe03f */
[----:B------:R-:W-:Y:S02]  /*2f40*/  ULDC UR5, c[0x0][0x744] ;  /* 0x0001d10000057ab9 */ /* 0x000fe40000000800 */
[--C-:B----4-:R-:W-:Y:S01]  /*2f50*/  FFMA.FTZ R224, R224, UR5, -R6.reuse ;  /* 0x00000005e0e07c23 */ /* 0x110fe20008010806 */
[----:B------:R-:W-:Y:S01]  /*2f60*/  FFMA.FTZ R226, R226, UR5, -R6 ;  /* 0x00000005e2e27c23 */ /* 0x000fe20008010806 */
[--C-:B------:R-:W-:Y:S01]  /*2f70*/  FFMA.FTZ R227, R227, UR5, -R7.reuse ;  /* 0x00000005e3e37c23 */ /* 0x100fe20008010807 */
[----:B------:R-:W-:Y:S01]  /*2f80*/  FSEL R6, R228, -INF , P2 ;  /* 0xff800000e4067808 */ /* 0x000fe20001000000 */
[----:B------:R-:W-:Y:S01]  /*2f90*/  FFMA.FTZ R225, R225, UR5, -R7 ;  /* 0x00000005e1e17c23 */ /* 0x000fe20008010807 */
[----:B------:R-:W-:Y:S01]  /*2fa0*/  FSEL R229, R229, -INF , P2 ;  /* 0xff800000e5e57808 */ /* 0x000fe20001000000 */
[----:B------:R1:W-:Y:S01]  /*2fb0*/  MUFU.EX2 R228, R227 ;  /* 0x000000e300e47308 */ /* 0x0003e20000000800 */
[----:B------:R-:W-:-:S02]  /*2fc0*/  WARPGROUP.DEPBAR.LE gsb0, 0x0 ;  /* 0x00008000000079c5 */ /* 0x000fc40000010000 */
[----:B------:R-:W-:Y:S01]  /*2fd0*/  WARPGROUP.ARRIVE ;  /* 0x00000000000079c5 */ /* 0x000fe20000000000 */
[--C-:B--2---:R-:W-:Y:S01]  /*2fe0*/  FFMA.FTZ R6, R6, UR5, -R8.reuse ;  /* 0x0000000506067c23 */ /* 0x104fe20008010808 */
[----:B-1----:R-:W-:Y:S01]  /*2ff0*/  FFMA.FTZ R227, R230, UR5, -R8 ;  /* 0x00000005e6e37c23 */ /* 0x002fe20008010808 */
[----:B------:R-:W-:Y:S02]  /*3000*/  FSEL R7, R231, -INF , P1 ;  /* 0xff800000e7077808 */ /* 0x000fe40000800000 */
[----:B------:R-:W-:Y:S01]  /*3010*/  MUFU.EX2 R234, R226 ;  /* 0x000000e200ea7308 */ /* 0x000fe20000000800 */
[----:B------:R-:W-:Y:S01]  /*3020*/  HGMMA.64x16x16.F32 R184, gdesc[UR8], R184, gsb0 ;  /* 0x0020000008b879f0 */ /* 0x000fe200080008b8 */
[----:B------:R-:W-:Y:S01]  /*3030*/  UIADD3 UR10, UR4, 0x86, URZ ;  /* 0x00000086040a7890 */ /* 0x000fe2000fffe03f */
[----:B------:R-:W-:Y:S01]  /*3040*/  FSEL R216, R216, -INF , P2 ;  /* 0xff800000d8d87808 */ /* 0x000fe20001000000 */
[----:B------:R-:W-:Y:S01]  /*3050*/  UMOV UR11, 0x40000040 ;  /* 0x40000040000b7882 */ /* 0x000fe20000000000 */
[----:B------:R-:W-:Y:S01]  /*3060*/  FSEL R8, R218, -INF , P1 ;  /* 0xff800000da087808 */ /* 0x000fe20000800000 */
[----:B------:R-:W2:Y:S01]  /*3070*/  LDL R231, [R1+0x14] ;  /* 0x0000140001e77983 */ /* 0x000ea20000100800 */
[----:B------:R-:W-:Y:S01]  /*3080*/  FSEL R222, R222, -INF , P1 ;  /* 0xff800000dede7808 */ /* 0x000fe20000800000 */
[----:B------:R-:W1:Y:S01]  /*3090*/  MUFU.EX2 R224, R224 ;  /* 0x000000e000e07308 */ /* 0x000e620000000800 */
[----:B------:R-:W-:Y:S01]  /*30a0*/  FSEL R208, R208, -INF , P2 ;  /* 0xff800000d0d07808 */ /* 0x000fe20001000000 */
[----:B------:R-:W3:Y:S01]  /*30b0*/  LDL R230, [R1+0xc] ;  /* 0x00000c0001e67983 */ /* 0x000ee20000100800 */
[----:B------:R-:W-:-:S05]  /*30c0*/  FSEL R212, R212, -INF , P2 ;  /* 0xff800000d4d47808 */ /* 0x000fca0001000000 */
[----:B------:R-:W4:Y:S01]  /*30d0*/  MUFU.EX2 R225, R225 ;  /* 0x000000e100e17308 */ /* 0x000f220000000800 */
        /* <DEDUP_REMOVED lines=17> */
[----:B------:R-:W-:Y:S02]  /*31f0*/  WARPGROUP.DEPBAR.LE gsb0, 0x0 ;  /* 0x00008000000079c5 */ /* 0x000fe40000010000 */
[----:B------:R-:W-:-:S06]  /*3200*/  WARPGROUP.ARRIVE ;  /* 0x00000000000079c5 */ /* 0x000fcc0000000000 */
[----:B------:R-:W-:Y:S01]  /*3210*/  HGMMA.64x16x16.F32 R152, gdesc[UR8], R152, gsb0 ;  /* 0x00200000089879f0 */ /* 0x000fe20008000898 */
[----:B------:R-:W-:Y:S01]  /*3220*/  UMOV UR10, UR7 ;  /* 0x00000007000a7c82 */ /* 0x000fe20008000000 */
[----:B------:R-:W-:Y:S01]  /*3230*/  UMOV UR11, 0x40000040 ;  /* 0x40000040000b7882 */ /* 0x000fe20000000000 */
[----:B------:R-:W-:Y:S01]  /*3240*/  UMOV UR8, UR12 ;  /* 0x0000000c00087c82 */ /* 0x000fe20008000000 */
[----:B------:R-:W-:Y:S01]  /*3250*/  UMOV UR9, 0x40000040 ;  /* 0x4000004000097882 */ /* 0x000fe20000000000 */
        /* <DEDUP_REMOVED lines=29> */
[----:B------:R-:W-:-:S03]  /*3430*/  UMOV UR9, 0x40000040 ;  /* 0x4000004000097882 */ /* 0x000fc60000000000 */
[----:B------:R-:W-:Y:S02]  /*3440*/  UMOV UR10, UR7 ;  /* 0x00000007000a7c82 */ /* 0x000fe40008000000 */
[----:B------:R-:W-:Y:S01]  /*3450*/  UMOV UR8, UR12 ;  /* 0x0000000c00087c82 */ /* 0x000fe20008000000 */
        /* <DEDUP_REMOVED lines=64> */
[----:B------:R5:W-:Y:S01]  /*3860*/  MUFU.EX2 R226, R6 ;  /* 0x0000000600e27308 */ /* 0x000be20000000800 */
[--C-:B------:R-:W-:Y:S01]  /*3870*/  FFMA.FTZ R7, R7, UR5, -R9.reuse ;  /* 0x0000000507077c23 */ /* 0x100fe20008010809 */
[--C-:B------:R-:W-:Y:S01]  /*3880*/  FFMA.FTZ R216, R216, UR5, -R10.reuse ;  /* 0x00000005d8d87c23 */ /* 0x100fe2000801080a */
[----:B------:R-:W-:Y:S01]  /*3890*/  FFMA.FTZ R8, R8, UR5, -R10 ;  /* 0x0000000508087c23 */ /* 0x000fe2000801080a */
[----:B------:R-:W-:Y:S01]  /*38a0*/  FSEL R10, R219, -INF , P1 ;  /* 0xff800000db0a7808 */ /* 0x000fe20000800000 */
[----:B-----5:R-:W-:Y:S01]  /*38b0*/  FFMA.FTZ R6, R229, UR5, -R9 ;  /* 0x00000005e5067c23 */ /* 0x020fe20008010809 */
[----:B------:R-:W-:-:S03]  /*38c0*/  FSEL R9, R217, -INF , P2 ;  /* 0xff800000d9097808 */ /* 0x000fc60001000000 */
[----:B------:R-:W-:Y:S01]  /*38d0*/  FFMA.FTZ R10, R10, UR5, -R11 ;  /* 0x000000050a0a7c23 */ /* 0x000fe2000801080b */
[----:B------:R-:W-:Y:S02]  /*38e0*/  FSEL R218, R221, -INF , P2 ;  /* 0xff800000ddda7808 */ /* 0x000fe40001000000 */
[----:B------:R-:W-:Y:S01]  /*38f0*/  FSEL R219, R223, -INF , P1 ;  /* 0xff800000dfdb7808 */ /* 0x000fe20000800000 */
[----:B------:R-:W-:Y:S02]  /*3900*/  WARPGROUP.DEPBAR.LE gsb0, 0x0 ;  /* 0x00008000000079c5 */ /* 0x000fe40000010000 */
[----:B------:R-:W-:-:S06]  /*3910*/  WARPGROUP.ARRIVE ;  /* 0x00000000000079c5 */ /* 0x000fcc0000000000 */
[----:B------:R-:W-:Y:S01]  /*3920*/  HGMMA.64x16x16.F32 R184, gdesc[UR8], R184, gsb0 ;  /* 0x0020000008b879f0 */ /* 0x000fe200080008b8 */
[----:B------:R-:W-:Y:S01]  /*3930*/  FFMA.FTZ R9, R9, UR5, -R11 ;  /* 0x0000000509097c23 */ /* 0x000fe2000801080b */
[----:B------:R-:W-:Y:S01]  /*3940*/  FSEL R11, R220, -INF , P2 ;  /* 0xff800000dc0b7808 */ /* 0x000fe20001000000 */
[--C-:B------:R-:W-:Y:S01]  /*3950*/  FFMA.FTZ R218, R218, UR5, -R13.reuse ;  /* 0x00000005dada7c23 */ /* 0x100fe2000801080d */
[----:B------:R-:W-:Y:S01]  /*3960*/  FFMA.FTZ R219, R219, UR5, -R13 ;  /* 0x00000005dbdb7c23 */ /* 0x000fe2000801080d */
[----:B------:R-:W-:Y:S02]  /*3970*/  FSEL R13, R210, -INF , P1 ;  /* 0xff800000d20d7808 */ /* 0x000fe40000800000 */
[--C-:B------:R-:W-:Y:S01]  /*3980*/  FFMA.FTZ R11, R11, UR5, -R12.reuse ;  /* 0x000000050b0b7c23 */ /* 0x100fe2000801080c */
[----:B------:R-:W-:Y:S01]  /*3990*/  FFMA.FTZ R12, R222, UR5, -R12 ;  /* 0x00000005de0c7c23 */ /* 0x000fe2000801080c */
[--C-:B------:R-:W-:Y:S01]  /*39a0*/  FFMA.FTZ R210, R208, UR5, -R14.reuse ;  /* 0x00000005d0d27c23 */ /* 0x100fe2000801080e */
[----:B------:R-:W-:-:S02]  /*39b0*/  FFMA.FTZ R208, R13, UR5, -R14 ;  /* 0x000000050dd07c23 */ /* 0x000fc4000801080e */
[----:B------:R-:W-:Y:S01]  /*39c0*/  MUFU.EX2 R13, R12 ;  /* 0x0000000c000d7308 */ /* 0x000fe20000000800 */
[----:B------:R-:W-:Y:S02]  /*39d0*/  FSEL R220, R209, -INF , P2 ;  /* 0xff800000d1dc7808 */ /* 0x000fe40001000000 */
[----:B------:R-:W-:-:S05]  /*39e0*/  FSEL R217, R211, -INF , P1 ;  /* 0xff800000d3d97808 */ /* 0x000fca0000800000 */
[----:B------:R5:W-:Y:S02]  /*39f0*/  MUFU.EX2 R12, R218 ;  /* 0x000000da000c7308 */ /* 0x000be40000000800 */
[----:B-----5:R-:W-:-:S06]  /*3a00*/  FSEL R218, R214, -INF , P1 ;  /* 0xff800000d6da7808 */ /* 0x020fcc0000800000 */
[----:B------:R5:W-:Y:S01]  /*3a10*/  MUFU.EX2 R14, R219 ;  /* 0x000000db000e7308 */ /* 0x000be20000000800 */
[--C-:B------:R-:W-:Y:S01]  /*3a20*/  FFMA.FTZ R218, R218, UR5, -R16.reuse ;  /* 0x00000005dada7c23 */ /* 0x100fe20008010810 */
[--C-:B------:R-:W-:Y:S01]  /*3a30*/  FFMA.FTZ R220, R220, UR5, -R15.reuse ;  /* 0x00000005dcdc7c23 */ /* 0x100fe2000801080f */
[----:B-----5:R-:W-:Y:S01]  /*3a40*/  FFMA.FTZ R219, R212, UR5, -R16 ;  /* 0x00000005d4db7c23 */ /* 0x020fe20008010810 */
[----:B------:R-:W-:Y:S02]  /*3a50*/  FSEL R16, R213, -INF , P2 ;  /* 0xff800000d5107808 */ /* 0x000fe40001000000 */
[----:B------:R-:W-:Y:S01]  /*3a60*/  FSEL R212, R215, -INF , P1 ;  /* 0xff800000d7d47808 */ /* 0x000fe20000800000 */
[----:B------:R-:W-:Y:S02]  /*3a70*/  FFMA.FTZ R217, R217, UR5, -R15 ;  /* 0x00000005d9d97c23 */ /* 0x000fe4000801080f */
[----:B------:R5:W-:Y:S01]  /*3a80*/  MUFU.EX2 R15, R210 ;  /* 0x000000d2000f7308 */ /* 0x000be20000000800 */
[--C-:B------:R-:W-:Y:S01]  /*3a90*/  FFMA.FTZ R211, R16, UR5, -R17.reuse ;  /* 0x0000000510d37c23 */ /* 0x100fe20008010811 */
[----:B------:R-:W-:Y:S01]  /*3aa0*/  UIADD3 UR10, UR4, 0x306, URZ ;  /* 0x00000306040a7890 */ /* 0x000fe2000fffe03f */
[----:B-----5:R-:W-:Y:S01]  /*3ab0*/  FFMA.FTZ R210, R212, UR5, -R17 ;  /* 0x00000005d4d27c23 */ /* 0x020fe20008010811 */
[----:B------:R-:W-:-:S02]  /*3ac0*/  FSEL R17, R200, -INF , P2 ;  /* 0xff800000c8117808 */ /* 0x000fc40001000000 */
[----:B------:R-:W-:Y:S01]  /*3ad0*/  FSEL R200, R205, -INF , P2 ;  /* 0xff800000cdc87808 */ /* 0x000fe20001000000 */
[----:B------:R-:W-:Y:S02]  /*3ae0*/  WARPGROUP.DEPBAR.LE gsb0, 0x0 ;  /* 0x00008000000079c5 */ /* 0x000fe40000010000 */
[----:B------:R-:W-:Y:S02]  /*3af0*/  FSEL R209, R202, -INF , P1 ;  /* 0xff800000cad17808 */ /* 0x000fe40000800000 */
[----:B------:R-:W-:Y:S01]  /*3b00*/  FSEL R212, R201, -INF , P2 ;  /* 0xff800000c9d47808 */ /* 0x000fe20001000000 */
[----:B------:R-:W-:Y:S01]  /*3b10*/  FFMA.FTZ R205, R200, UR5, -R21 ;  /* 0x00000005c8cd7c23 */ /* 0x000fe20008010815 */
[----:B------:R-:W-:Y:S01]  /*3b20*/  FSEL R214, R203, -INF , P1 ;  /* 0xff800000cbd67808 */ /* 0x000fe20000800000 */
[----:B------:R-:W-:Y:S04]  /*3b30*/  LDS.64 R200, [R5+0x2e3a0] ;  /* 0x02e3a00005c87984 */ /* 0x000fe80000000a00 */
[----:B------:R-:W5:Y:S01]  /*3b40*/  LDS.64 R202, [R5+0x2e380] ;  /* 0x02e3800005ca7984 */ /* 0x000f620000000a00 */
[----:B------:R-:W-:Y:S01]  /*3b50*/  WARPGROUP.ARRIVE ;  /* 0x00000000000079c5 */ /* 0x000fe20000000000 */
[----:B------:R-:W-:-:S05]  /*3b60*/  UMOV UR11, 0x40000040 ;  /* 0x40000040000b7882 */ /* 0x000fca0000000000 */
[----:B------:R-:W-:Y:S01]  /*3b70*/  HGMMA.64x16x16.F32 R176, gdesc[UR8], R176, gsb0 ;  /* 0x0020000008b079f0 */ /* 0x000fe200080008b0 */
[----:B------:R1:W-:Y:S01]  /*3b80*/  MUFU.EX2 R16, R208 ;  /* 0x000000d000107308 */ /* 0x0003e20000000800 */
[--C-:B------:R-:W-:Y:S01]  /*3b90*/  FFMA.FTZ R209, R209, UR5, -R18.reuse ;  /* 0x00000005d1d17c23 */ /* 0x100fe20008010812 */
[----:B------:R-:W-:Y:S02]  /*3ba0*/  FSEL R221, R192, -INF , P2 ;  /* 0xff800000c0dd7808 */ /* 0x000fe40001000000 */
[----:B------:R-:W-:Y:S01]  /*3bb0*/  FSEL R192, R195, -INF , P1 ;  /* 0xff800000c3c07808 */ /* 0x000fe20000800000 */
[----:B-1----:R-:W-:-:S03]  /*3bc0*/  FFMA.FTZ R208, R17, UR5, -R18 ;  /* 0x0000000511d07c23 */ /* 0x002fc60008010812 */
[----:B------:R1:W-:Y:S01]  /*3bd0*/  MUFU.EX2 R18, R217 ;  /* 0x000000d900127308 */ /* 0x0003e20000000800 */
[----:B------:R-:W-:Y:S02]  /*3be0*/  FSEL R215, R206, -INF , P1 ;  /* 0xff800000ced77808 */ /* 0x000fe40000800000 */
[----:B------:R-:W-:Y:S02]  /*3bf0*/  FSEL R206, R193, -INF , P2 ;  /* 0xff800000c1ce7808 */ /* 0x000fe40001000000 */
[----:B-1----:R-:W-:Y:S02]  /*3c00*/  FSEL R217, R204, -INF , P2 ;  /* 0xff800000ccd97808 */ /* 0x002fe40001000000 */
[----:B------:R-:W-:Y:S01]  /*3c10*/  FSEL R204, R207, -INF , P1 ;  /* 0xff800000cfcc7808 */ /* 0x000fe20000800000 */
[----:B------:R-:W-:Y:S01]  /*3c20*/  FFMA.FTZ R207, R192, UR5, -R23 ;  /* 0x00000005c0cf7c23 */ /* 0x000fe20008010817 */
[----:B------:R-:W-:Y:S02]  /*3c30*/  FSEL R193, R196, -INF , P2 ;  /* 0xff800000c4c17808 */ /* 0x000fe40001000000 */
[----:B------:R-:W-:Y:S01]  /*3c40*/  FSEL R192, R197, -INF , P2 ;  /* 0xff800000c5c07808 */ /* 0x000fe20001000000 */
[----:B------:R-:W-:Y:S01]  /*3c50*/  FFMA.FTZ R204, R204, UR5, -R21 ;  /* 0x00000005cccc7c23 */ /* 0x000fe20008010815 */
[----:B------:R-:W-:-:S02]  /*3c60*/  FSEL R21, R194, -INF , P1 ;  /* 0xff800000c2157808 */ /* 0x000fc40000800000 */
[----:B------:R-:W-:Y:S02]  /*3c70*/  FSEL R195, R198, -INF , P1 ;  /* 0xff800000c6c37808 */ /* 0x000fe40000800000 */
[----:B------:R-:W-:Y:S01]  /*3c80*/  FSEL R194, R199, -INF , P1 ;  /* 0xff800000c7c27808 */ /* 0x000fe20000800000 */
[--C-:B------:R-:W-:Y:S01]  /*3c90*/  FFMA.FTZ R212, R212, UR5, -R19.reuse ;  /* 0x00000005d4d47c23 */ /* 0x100fe20008010813 */
[----:B------:R-:W-:Y:S01]  /*3ca0*/  FFMA.FTZ R214, R214, UR5, -R19 ;  /* 0x00000005d6d67c23 */ /* 0x000fe20008010813 */
[----:B------:R-:W-:Y:S01]  /*3cb0*/  FFMA.FTZ R206, R206, UR5, -R23 ;  /* 0x00000005cece7c23 */ /* 0x000fe20008010817 */
[----:B------:R1:W-:Y:S01]  /*3cc0*/  MUFU.EX2 R19, R219 ;  /* 0x000000db00137308 */ /* 0x0003e20000000800 */
[--C-:B------:R-:W-:Y:S01]  /*3cd0*/  FFMA.FTZ R217, R217, UR5, -R20.reuse ;  /* 0x00000005d9d97c23 */ /* 0x100fe20008010814 */
[----:B------:R-:W-:Y:S01]  /*3ce0*/  FFMA.FTZ R215, R215, UR5, -R20 ;  /* 0x00000005d7d77c23 */ /* 0x000fe20008010814 */
[----:B------:R-:W-:-:S05]  /*3cf0*/  FFMA.FTZ R221, R221, UR5, -R22 ;  /* 0x00000005dddd7c23 */ /* 0x000fca0008010816 */
[----:B------:R4:W-:Y:S01]  /*3d00*/  MUFU.EX2 R23, R208 ;  /* 0x000000d000177308 */ /* 0x0009e20000000800 */
[--C-:B-1----:R-:W-:Y:S01]  /*3d10*/  FFMA.FTZ R219, R192, UR5, -R233.reuse ;  /* 0x00000005c0db7c23 */ /* 0x102fe200080108e9 */
[----:B------:R-:W-:-:S06]  /*3d20*/  FFMA.FTZ R233, R194, UR5, -R233 ;  /* 0x00000005c2e97c23 */ /* 0x000fcc00080108e9 */
[----:B------:R1:W-:Y:S01]  /*3d30*/  MUFU.EX2 R17, R220 ;  /* 0x000000dc00117308 */ /* 0x0003e20000000800 */
[--C-:B----4-:R-:W-:Y:S01]  /*3d40*/  FFMA.FTZ R208, R193, UR5, -R232.reuse ;  /* 0x00000005c1d07c23 */ /* 0x110fe200080108e8 */
[----:B------:R-:W-:Y:S01]  /*3d50*/  FFMA.FTZ R232, R195, UR5, -R232 ;  /* 0x00000005c3e87c23 */ /* 0x000fe200080108e8 */
[----:B------:R-:W-:Y:S02]  /*3d60*/  WARPGROUP.DEPBAR.LE gsb0, 0x0 ;  /* 0x00008000000079c5 */ /* 0x000fe40000010000 */
[----:B------:R-:W-:Y:S01]  /*3d70*/  WARPGROUP.ARRIVE ;  /* 0x00000000000079c5 */ /* 0x000fe20000000000 */
[----:B-1----:R-:W-:Y:S01]  /*3d80*/  FFMA.FTZ R220, R21, UR5, -R22 ;  /* 0x0000000515dc7c23 */ /* 0x002fe20008010816 */
[----:B------:R-:W-:Y:S01]  /*3d90*/  UIADD3 UR5, UR4, 0x386, URZ ;  /* 0x0000038604057890 */ /* 0x000fe2000fffe03f */
[----:B------:R-:W-:-:S06]  /*3da0*/  UMOV UR11, 0x40000040 ;  /* 0x40000040000b7882 */ /* 0x000fcc0000000000 */
[----:B------:R-:W-:Y:S02]  /*3db0*/  UMOV UR10, UR5 ;  /* 0x00000005000a7c82 */ /* 0x000fe40008000000 */
[----:B------:R-:W-:Y:S01]  /*3dc0*/  HGMMA.64x16x16.F32 R168, gdesc[UR8], R168, gsb0 ;  /* 0x0020000008a879f0 */ /* 0x000fe200080008a8 */
[----:B------:R-:W-:Y:S01]  /*3dd0*/  LOP3.LUT R193, R4, 0x2800000, RZ, 0xfc, !PT ;  /* 0x0280000004c17812 */ /* 0x000fe200078efcff */
[----:B------:R-:W-:-:S04]  /*3de0*/  UIADD3 UR6, UR4, 0x406, URZ ;  /* 0x0000040604067890 */ /* 0x000fc8000fffe03f */
[----:B------:R-:W-:-:S05]  /*3df0*/  IMAD R193, R0, 0x500, R193 ;  /* 0x0000050000c17824 */ /* 0x000fca00078e02c1 */
[----:B------:R-:W-:Y:S01]  /*3e00*/  R2UR UR12, R193 ;  /* 0x00000000c10c72ca */ /* 0x000fe200000e0000 */
[----:B------:R-:W-:Y:S01]  /*3e10*/  UMOV UR10, UR6 ;  /* 0x00000006000a7c82 */ /* 0x000fe20008000000 */
[----:B------:R-:W-:Y:S01]  /*3e20*/  UMOV UR11, 0x40000040 ;  /* 0x40000040000b7882 */ /* 0x000fe20000000000 */
[----:B------:R-:W-:Y:S02]  /*3e30*/  WARPGROUP.DEPBAR.LE gsb0, 0x0 ;  /* 0x00008000000079c5 */ /* 0x000fe40000010000 */
[----:B------:R-:W1:Y:S01]  /*3e40*/  LDS.64 R192, [R5+0x2e3c0] ;  /* 0x02e3c00005c07984 */ /* 0x000e620000000a00 */
[----:B------:R-:W-:-:S06]  /*3e50*/  WARPGROUP.ARRIVE ;  /* 0x00000000000079c5 */ /* 0x000fcc0000000000 */
[----:B------:R-:W-:Y:S01]  /*3e60*/  HGMMA.64x16x16.F32 R160, gdesc[UR8], R160, gsb0 ;  /* 0x0020000008a079f0 */ /* 0x000fe200080008a0 */
[----:B------:R-:W-:Y:S01]  /*3e70*/  UIADD3 UR4, UR4, 0x486, URZ ;  /* 0x0000048604047890 */ /* 0x000fe2000fffe03f */
[----:B------:R4:W-:Y:S01]  /*3e80*/  MUFU.EX2 R21, R211 ;  /* 0x000000d300157308 */ /* 0x0009e20000000800 */
[----:B-----5:R-:W-:-:S07]  /*3e90*/  FADD.FTZ R213, R187, -R203 ;  /* 0x800000cbbbd57221 */ /* 0x020fce0000010000 */
[----:B------:R5:W-:Y:S01]  /*3ea0*/  MUFU.EX2 R22, R210 ;  /* 0x000000d200167308 */ /* 0x000be20000000800 */
[----:B----4-:R-:W-:Y:S01]  /*3eb0*/  FADD.FTZ R211, R185, -R203 ;  /* 0x800000cbb9d37221 */ /* 0x010fe20000010000 */
[----:B------:R-:W-:-:S06]  /*3ec0*/  UMOV UR6, UR4 ;  /* 0x0000000400067c82 */ /* 0x000fcc0008000000 */
[----:B------:R4:W2:Y:S01]  /*3ed0*/  MUFU.EX2 R4, R209 ;  /* 0x000000d100047308 */ /* 0x0008a20000000800 */
[--C-:B-----5:R-:W-:Y:S01]  /*3ee0*/  FADD.FTZ R210, R184, -R202.reuse ;  /* 0x800000cab8d27221 */ /* 0x120fe20000010000 */
[----:B------:R-:W-:Y:S01]  /*3ef0*/  UMOV UR7, 0x40000040 ;  /* 0x4000004000077882 */ /* 0x000fe20000000000 */
[----:B------:R-:W-:Y:S01]  /*3f00*/  UMOV UR4, UR8 ;  /* 0x0000000800047c82 */ /* 0x000fe20008000000 */
[----:B----4-:R-:W-:Y:S01]  /*3f10*/  FADD.FTZ R209, R186, -R202 ;  /* 0x800000cabad17221 */ /* 0x010fe20000010000 */
[----:B------:R-:W-:Y:S01]  /*3f20*/  UMOV UR5, UR9 ;  /* 0x0000000900057c82 */ /* 0x000fe20008000000 */
[----:B------:R-:W-:Y:S02]  /*3f30*/  WARPGROUP.DEPBAR.LE gsb0, 0x0 ;  /* 0x00008000000079c5 */ /* 0x000fe40000010000 */
[----:B------:R-:W-:Y:S04]  /*3f40*/  LDS.64 R202, [R5+0x2e3e0] ;  /* 0x02e3e00005ca7984 */ /* 0x000fe80000000a00 */
[----:B------:R-:W4:Y:S01]  /*3f50*/  LDS.64 R194, [R5+0x2e400] ;  /* 0x02e4000005c27984 */ /* 0x000f220000000a00 */
[----:B------:R-:W-:-:S06]  /*3f60*/  WARPGROUP.ARRIVE ;  /* 0x00000000000079c5 */ /* 0x000fcc0000000000 */
[----:B------:R-:W-:Y:S01]  /*3f70*/  HGMMA.64x16x16.F32 R152, gdesc[UR4], R152, gsb0 ;  /* 0x00200000049879f0 */ /* 0x000fe20008000898 */
[----:B------:R5:W-:Y:S01]  /*3f80*/  MUFU.EX2 R20, R218 ;  /* 0x000000da00147308 */ /* 0x000be20000000800 */
[----:B------:R-:W-:-:S07]  /*3f90*/  FADD.FTZ R189, R189, -R201 ;  /* 0x800000c9bdbd7221 */ /* 0x000fce0000010000 */
[----:B------:R3:W2:Y:S01]  /*3fa0*/  MUFU.EX2 R184, R214 ;  /* 0x000000d600b87308 */ /* 0x0006a20000000800 */
[----:B-----5:R-:W-:-:S07]  /*3fb0*/  FADD.FTZ R218, R190, -R200 ;  /* 0x800000c8beda7221 */ /* 0x020fce0000010000 */
[----:B------:R5:W-:Y:S01]  /*3fc0*/  MUFU.EX2 R185, R217 ;  /* 0x000000d900b97308 */ /* 0x000be20000000800 */
[----:B---3--:R-:W-:Y:S01]  /*3fd0*/  FADD.FTZ R214, R188, -R200 ;  /* 0x800000c8bcd67221 */ /* 0x008fe20000010000 */
[----:B-----5:R-:W-:-:S06]  /*3fe0*/  FADD.FTZ R217, R191, -R201 ;  /* 0x800000c9bfd97221 */ /* 0x020fcc0000010000 */
[----:B------:R-:W-:Y:S08]  /*3ff0*/  MUFU.EX2 R186, R205 ;  /* 0x000000cd00ba7308 */ /* 0x000ff00000000800 */
[----:B------:R3:W-:Y:S01]  /*4000*/  MUFU.EX2 R187, R204 ;  /* 0x000000cc00bb7308 */ /* 0x0007e20000000800 */
[----:B------:R-:W-:Y:S02]  /*4010*/  WARPGROUP.DEPBAR.LE gsb0, 0x0 ;  /* 0x00008000000079c5 */ /* 0x000fe40000010000 */
[----:B------:R-:W5:Y:S04]  /*4020*/  LDS.64 R196, [R5+0x2e420] ;  /* 0x02e4200005c47984 */ /* 0x000f680000000a00 */
[----:B------:R-:W2:Y:S04]  /*4030*/  LDS.64 R200, [R5+0x2e440] ;  /* 0x02e4400005c87984 */ /* 0x000ea80000000a00 */
[----:B------:R-:W2:Y:S04]  /*4040*/  LDS.64 R198, [R5+0x2e460] ;  /* 0x02e4600005c67984 */ /* 0x000ea80000000a00 */
[----:B------:R-:W2:Y:S04]  /*4050*/  LDS.64 R190, [R5+0x2e480] ;  /* 0x02e4800005be7984 */ /* 0x000ea80000000a00 */
[----:B---3--:R3:W3:Y:S01]  /*4060*/  LDS.64 R204, [R5+0x2e4a0] ;  /* 0x02e4a00005cc7984 */ /* 0x0086e20000000a00 */
[----:B------:R-:W3:Y:S01]  /*4070*/  MUFU.EX2 R216, R216 ;  /* 0x000000d800d87308 */ /* 0x000ee20000000800 */
[--C-:B-1----:R-:W-:Y:S01]  /*4080*/  FADD.FTZ R176, R176, -R192.reuse ;  /* 0x800000c0b0b07221 */ /* 0x102fe20000010000 */
[----:B------:R-:W-:Y:S01]  /*4090*/  FADD.FTZ R178, R178, -R192 ;  /* 0x800000c0b2b27221 */ /* 0x000fe20000010000 */
[----:B------:R-:W-:-:S05]  /*40a0*/  FADD.FTZ R177, R177, -R193 ;  /* 0x800000c1b1b17221 */ /* 0x000fca0000010000 */
[----:B------:R-:W1:Y:S01]  /*40b0*/  MUFU.EX2 R9, R9 ;  /* 0x0000000900097308 */ /* 0x000e620000000800 */
[----:B------:R-:W-:Y:S01]  /*40c0*/  FADD.FTZ R179, R179, -R193 ;  /* 0x800000c1b3b37221 */ /* 0x000fe20000010000 */
[--C-:B----4-:R-:W-:Y:S01]  /*40d0*/  FADD.FTZ R192, R168, -R194.reuse ;  /* 0x800000c2a8c07221 */ /* 0x110fe20000010000 */
[----:B------:R-:W-:-:S05]  /*40e0*/  FADD.FTZ R170, R170, -R194 ;  /* 0x800000c2aaaa7221 */ /* 0x000fca0000010000 */
[----:B------:R-:W4:Y:S01]  /*40f0*/  MUFU.EX2 R227, R227 ;  /* 0x000000e300e37308 */ /* 0x000f220000000800 */
[--C-:B------:R-:W-:Y:S01]  /*4100*/  FADD.FTZ R193, R169, -R195.reuse ;  /* 0x800000c3a9c17221 */ /* 0x100fe20000010000 */
[----:B------:R-:W-:-:S06]  /*4110*/  FADD.FTZ R171, R171, -R195 ;  /* 0x800000c3abab7221 */ /* 0x000fcc0000010000 */
[----:B------:R-:W4:Y:S01]  /*4120*/  MUFU.EX2 R7, R7 ;  /* 0x0000000700077308 */ /* 0x000f220000000800 */
[----:B-----5:R-:W-:Y:S01]  /*4130*/  FADD.FTZ R194, R173, -R197 ;  /* 0x800000c5adc27221 */ /* 0x020fe20000010000 */
[----:B--2---:R-:W-:Y:S01]  /*4140*/  FADD.FTZ R173, R160, -R200 ;  /* 0x800000c8a0ad7221 */ /* 0x004fe20000010000 */
[----:B------:R-:W-:-:S05]  /*4150*/  FADD.FTZ R195, R161, -R201 ;  /* 0x800000c9a1c37221 */ /* 0x000fca0000010000 */
[----:B------:R-:W2:Y:S01]  /*4160*/  MUFU.EX2 R6, R6 ;  /* 0x0000000600067308 */ /* 0x000ea20000000800 */
[----:B------:R-:W-:-:S07]  /*4170*/  FADD.FTZ R162, R162, -R200 ;  /* 0x800000c8a2a27221 */ /* 0x000fce0000010000 */
[----:B------:R-:W5:Y:S01]  /*4180*/  MUFU.EX2 R8, R8 ;  /* 0x0000000800087308 */ /* 0x000f620000000800 */
[----:B------:R-:W-:-:S07]  /*4190*/  FADD.FTZ R163, R163, -R201 ;  /* 0x800000c9a3a37221 */ /* 0x000fce0000010000 */
[----:B------:R-:W5:Y:S01]  /*41a0*/  MUFU.EX2 R10, R10 ;  /* 0x0000000a000a7308 */ /* 0x000f620000000800 */
[----:B------:R-:W-:-:S07]  /*41b0*/  FMUL.FTZ R210, R224, R210 ;  /* 0x000000d2e0d27220 */ /* 0x000fce0000410000 */
[----:B------:R-:W5:Y:S01]  /*41c0*/  MUFU.EX2 R11, R11 ;  /* 0x0000000b000b7308 */ /* 0x000f620000000800 */
[----:B------:R-:W-:-:S07]  /*41d0*/  FMUL.FTZ R211, R225, R211 ;  /* 0x000000d3e1d37220 */ /* 0x000fce0000410000 */
[----:B------:R-:W5:Y:S08]  /*41e0*/  MUFU.EX2 R212, R212 ;  /* 0x000000d400d47308 */ /* 0x000f700000000800 */
[----:B------:R-:W5:Y:S08]  /*41f0*/  MUFU.EX2 R188, R215 ;  /* 0x000000d700bc7308 */ /* 0x000f700000000800 */
[----:B---3--:R-:W3:Y:S08]  /*4200*/  MUFU.EX2 R5, R221 ;  /* 0x000000dd00057308 */ /* 0x008ef00000000800 */
[----:B------:R-:W3:Y:S08]  /*4210*/  MUFU.EX2 R168, R220 ;  /* 0x000000dc00a87308 */ /* 0x000ef00000000800 */
[----:B------:R-:W3:Y:S08]  /*4220*/  MUFU.EX2 R169, R206 ;  /* 0x000000ce00a97308 */ /* 0x000ef00000000800 */
[----:B------:R-:W3:Y:S08]  /*4230*/  MUFU.EX2 R160, R207 ;  /* 0x000000cf00a07308 */ /* 0x000ef00000000800 */
[----:B------:R1:W3:Y:S08]  /*4240*/  MUFU.EX2 R161, R208 ;  /* 0x000000d000a17308 */ /* 0x0002f00000000800 */
[----:B------:R-:W3:Y:S08]  /*4250*/  MUFU.EX2 R232, R232 ;  /* 0x000000e800e87308 */ /* 0x000ef00000000800 */
[----:B------:R-:W3:Y:S08]  /*4260*/  MUFU.EX2 R219, R219 ;  /* 0x000000db00db7308 */ /* 0x000ef00000000800 */
[----:B------:R-:W3:Y:S01]  /*4270*/  MUFU.EX2 R233, R233 ;  /* 0x000000e900e97308 */ /* 0x000ee20000000800 */
[----:B------:R-:W-:Y:S01]  /*4280*/  FMUL.FTZ R162, R4, R162 ;  /* 0x000000a204a27220 */ /* 0x000fe20000410000 */
[----:B------:R-:W-:Y:S01]  /*4290*/  FMUL.FTZ R163, R184, R163 ;  /* 0x000000a3b8a37220 */ /* 0x000fe20000410000 */
[--C-:B------:R-:W-:Y:S01]  /*42a0*/  FADD.FTZ R172, R172, -R196.reuse ;  /* 0x800000c4acac7221 */ /* 0x100fe20000010000 */
[----:B------:R-:W-:Y:S01]  /*42b0*/  FADD.FTZ R174, R174, -R196 ;  /* 0x800000c4aeae7221 */ /* 0x000fe20000010000 */
[----:B-1----:R-:W-:Y:S01]  /*42c0*/  F2FP.F16.F32.PACK_AB R208, R211, R210 ;  /* 0x000000d2d3d0723e */ /* 0x002fe200000000ff */
[----:B------:R-:W-:Y:S01]  /*42d0*/  FMUL.FTZ R176, R216, R176 ;  /* 0x000000b0d8b07220 */ /* 0x000fe20000410000 */
[----:B------:R-:W-:Y:S01]  /*42e0*/  FMUL.FTZ R177, R9, R177 ;  /* 0x000000b109b17220 */ /* 0x000fe20000410000 */
[--C-:B------:R-:W-:Y:S01]  /*42f0*/  FADD.FTZ R180, R180, -R202.reuse ;  /* 0x800000cab4b47221 */ /* 0x100fe20000010000 */
[----:B------:R-:W-:Y:S01]  /*4300*/  FADD.FTZ R182, R182, -R202 ;  /* 0x800000cab6b67221 */ /* 0x000fe20000010000 */
[--C-:B------:R-:W-:Y:S01]  /*4310*/  FADD.FTZ R181, R181, -R203.reuse ;  /* 0x800000cbb5b57221 */ /* 0x100fe20000010000 */
[----:B------:R-:W-:Y:S01]  /*4320*/  FADD.FTZ R183, R183, -R203 ;  /* 0x800000cbb7b77221 */ /* 0x000fe20000010000 */
[----:B----4-:R-:W-:Y:S01]  /*4330*/  FMUL.FTZ R211, R227, R218 ;  /* 0x000000dae3d37220 */ /* 0x010fe20000410000 */
[----:B------:R-:W-:Y:S01]  /*4340*/  FMUL.FTZ R196, R7, R217 ;  /* 0x000000d907c47220 */ /* 0x000fe20000410000 */
[----:B------:R-:W-:Y:S01]  /*4350*/  FADD.FTZ R175, R175, -R197 ;  /* 0x800000c5afaf7221 */ /* 0x000fe20000010000 */
[--C-:B------:R-:W-:Y:S01]  /*4360*/  FADD.FTZ R164, R164, -R198.reuse ;  /* 0x800000c6a4a47221 */ /* 0x100fe20000010000 */
        /* <DEDUP_REMOVED lines=11> */
[----:B------:R-:W-:Y:S01]  /*4420*/  FMUL.FTZ R209, R234, R209 ;  /* 0x000000d1ead17220 */ /* 0x000fe20000410000 */
[----:B------:R-:W-:Y:S01]  /*4430*/  FMUL.FTZ R190, R228, R213 ;  /* 0x000000d5e4be7220 */ /* 0x000fe20000410000 */
[----:B------:R-:W-:Y:S01]  /*4440*/  FMUL.FTZ R210, R226, R214 ;  /* 0x000000d6e2d27220 */ /* 0x000fe20000410000 */
[----:B--2---:R-:W-:Y:S01]  /*4450*/  FMUL.FTZ R189, R6, R189 ;  /* 0x000000bd06bd7220 */ /* 0x004fe20000410000 */
[----:B------:R-:W-:Y:S01]  /*4460*/  F2FP.F16.F32.PACK_AB R197, R163, R162 ;  /* 0x000000a2a3c5723e */ /* 0x000fe200000000ff */
[----:B-----5:R-:W-:Y:S01]  /*4470*/  FMUL.FTZ R178, R8, R178 ;  /* 0x000000b208b27220 */ /* 0x020fe20000410000 */
[----:B------:R-:W-:Y:S01]  /*4480*/  FMUL.FTZ R179, R10, R179 ;  /* 0x000000b30ab37220 */ /* 0x000fe20000410000 */
[----:B------:R-:W-:Y:S01]  /*4490*/  F2FP.F16.F32.PACK_AB R204, R177, R176 ;  /* 0x000000b0b1cc723e */ /* 0x000fe200000000ff */
[----:B------:R-:W-:Y:S01]  /*44a0*/  FMUL.FTZ R180, R11, R180 ;  /* 0x000000b40bb47220 */ /* 0x000fe20000410000 */
[----:B------:R-:W-:Y:S01]  /*44b0*/  FMUL.FTZ R182, R13, R182 ;  /* 0x000000b60db67220 */ /* 0x000fe20000410000 */
[----:B------:R-:W-:Y:S01]  /*44c0*/  FMUL.FTZ R181, R12, R181 ;  /* 0x000000b50cb57220 */ /* 0x000fe20000410000 */
[----:B------:R-:W-:Y:S01]  /*44d0*/  FMUL.FTZ R183, R14, R183 ;  /* 0x000000b70eb77220 */ /* 0x000fe20000410000 */
[----:B------:R-:W-:Y:S01]  /*44e0*/  IMAD R162, R0, 0x2800, R231 ;  /* 0x0000280000a27824 */ /* 0x000fe200078e02e7 */
[----:B------:R-:W-:Y:S01]  /*44f0*/  F2FP.F16.F32.PACK_AB R211, R196, R211 ;  /* 0x000000d3c4d3723e */ /* 0x000fe200000000ff */
[----:B------:R-:W-:Y:S01]  /*4500*/  FMUL.FTZ R192, R15, R192 ;  /* 0x000000c00fc07220 */ /* 0x000fe20000410000 */
        /* <DEDUP_REMOVED lines=13> */
[----:B---3--:R-:W-:Y:S01]  /*45e0*/  FMUL.FTZ R152, R5, R152 ;  /* 0x0000009805987220 */ /* 0x008fe20000410000 */
[----:B------:R-:W-:Y:S01]  /*45f0*/  FMUL.FTZ R154, R168, R154 ;  /* 0x0000009aa89a7220 */ /* 0x000fe20000410000 */
[----:B------:R-:W-:Y:S01]  /*4600*/  FMUL.FTZ R153, R169, R153 ;  /* 0x00000099a9997220 */ /* 0x000fe20000410000 */
[----:B------:R-:W-:Y:S01]  /*4610*/  FMUL.FTZ R155, R160, R155 ;  /* 0x0000009ba09b7220 */ /* 0x000fe20000410000 */
[----:B------:R-:W-:Y:S01]  /*4620*/  FMUL.FTZ R156, R161, R156 ;  /* 0x0000009ca19c7220 */ /* 0x000fe20000410000 */
[----:B------:R-:W-:Y:S01]  /*4630*/  FMUL.FTZ R158, R232, R158 ;  /* 0x0000009ee89e7220 */ /* 0x000fe20000410000 */
[----:B------:R-:W-:Y:S01]  /*4640*/  FMUL.FTZ R157, R219, R157 ;  /* 0x0000009ddb9d7220 */ /* 0x000fe20000410000 */
[----:B------:R-:W-:Y:S01]  /*4650*/  FMUL.FTZ R159, R233, R159 ;  /* 0x0000009fe99f7220 */ /* 0x000fe20000410000 */
[----:B------:R-:W-:Y:S01]  /*4660*/  F2FP.F16.F32.PACK_AB R209, R190, R209 ;  /* 0x000000d1bed1723e */ /* 0x000fe200000000ff */
[----:B------:R-:W-:Y:S01]  /*4670*/  IMAD R162, R162, 0x2, R230 ;  /* 0x00000002a2a27824 */ /* 0x000fe200078e02e6 */
[----:B------:R-:W-:Y:S01]  /*4680*/  F2FP.F16.F32.PACK_AB R210, R189, R210 ;  /* 0x000000d2bdd2723e */ /* 0x000fe200000000ff */
[----:B------:R-:W-:Y:S01]  /*4690*/  UMOV UR6, UR12 ;  /* 0x0000000c00067c82 */ /* 0x000fe20008000000 */
[----:B------:R-:W-:Y:S01]  /*46a0*/  F2FP.F16.F32.PACK_AB R205, R179, R178 ;  /* 0x000000b2b3cd723e */ /* 0x000fe200000000ff */
[----:B------:R-:W-:Y:S01]  /*46b0*/  UMOV UR7, 0x40000040 ;  /* 0x4000004000077882 */ /* 0x000fe20000000000 */
[----:B------:R-:W-:Y:S01]  /*46c0*/  F2FP.F16.F32.PACK_AB R206, R181, R180 ;  /* 0x000000b4b5ce723e */ /* 0x000fe200000000ff */
[----:B------:R-:W-:Y:S01]  /*46d0*/  UIADD3 UR4, UR12, 0x80, URZ ;  /* 0x000000800c047890 */ /* 0x000fe2000fffe03f */
[----:B------:R-:W-:Y:S01]  /*46e0*/  F2FP.F16.F32.PACK_AB R207, R183, R182 ;  /* 0x000000b6b7cf723e */ /* 0x000fe200000000ff */
[----:B------:R-:W2:Y:S01]  /*46f0*/  LDL R163, [R1+0x4] ;  /* 0x0000040001a37983 */ /* 0x000ea20000100800 */
[----:B------:R-:W-:-:S02]  /*4700*/  F2FP.F16.F32.PACK_AB R200, R193, R192 ;  /* 0x000000c0c1c8723e */ /* 0x000fc400000000ff */
[----:B------:R-:W-:Y:S02]  /*4710*/  F2FP.F16.F32.PACK_AB R201, R171, R170 ;  /* 0x000000aaabc9723e */ /* 0x000fe400000000ff */
[----:B------:R-:W-:Y:S02]  /*4720*/  F2FP.F16.F32.PACK_AB R202, R177, R172 ;  /* 0x000000acb1ca723e */ /* 0x000fe400000000ff */
[----:B------:R-:W-:Y:S02]  /*4730*/  F2FP.F16.F32.PACK_AB R203, R175, R174 ;  /* 0x000000aeafcb723e */ /* 0x000fe400000000ff */
[----:B------:R-:W-:Y:S02]  /*4740*/  F2FP.F16.F32.PACK_AB R196, R196, R173 ;  /* 0x000000adc4c4723e */ /* 0x000fe400000000ff */
[----:B------:R-:W-:Y:S02]  /*4750*/  F2FP.F16.F32.PACK_AB R198, R165, R164 ;  /* 0x000000a4a5c6723e */ /* 0x000fe400000000ff */
[----:B------:R-:W-:Y:S01]  /*4760*/  F2FP.F16.F32.PACK_AB R199, R167, R166 ;  /* 0x000000a6a7c7723e */ /* 0x000fe200000000ff */
[----:B------:R-:W-:Y:S01]  /*4770*/  STSM.16.MT88.4 [R162+0x2e800], R208 ;  /* 0x02e800d0a2007844 */ /* 0x000fe20000004200 */
[----:B------:R-:W-:-:S02]  /*4780*/  F2FP.F16.F32.PACK_AB R192, R153, R152 ;  /* 0x0000009899c0723e */ /* 0x000fc400000000ff */
[----:B------:R-:W-:Y:S02]  /*4790*/  F2FP.F16.F32.PACK_AB R193, R155, R154 ;  /* 0x0000009a9bc1723e */ /* 0x000fe400000000ff */
[----:B------:R-:W-:Y:S02]  /*47a0*/  F2FP.F16.F32.PACK_AB R194, R157, R156 ;  /* 0x0000009c9dc2723e */ /* 0x000fe400000000ff */
[----:B------:R-:W-:Y:S01]  /*47b0*/  F2FP.F16.F32.PACK_AB R195, R159, R158 ;  /* 0x0000009e9fc3723e */ /* 0x000fe200000000ff */
[----:B------:R-:W-:Y:S01]  /*47c0*/  STSM.16.MT88.4 [R162+0x2f000], R204 ;  /* 0x02f000cca2007844 */ /* 0x000fe20000004200 */
[----:B------:R-:W-:Y:S02]  /*47d0*/  F2FP.F16.F32.PACK_AB R224, R225, R224 ;  /* 0x000000e0e1e0723e */ /* 0x000fe400000000ff */
[----:B------:R-:W-:Y:S01]  /*47e0*/  F2FP.F16.F32.PACK_AB R225, R228, R234 ;  /* 0x000000eae4e1723e */ /* 0x000fe200000000ff */
[----:B------:R-:W-:Y:S01]  /*47f0*/  STSM.16.MT88.4 [R162+0x2f800], R200 ;  /* 0x02f800c8a2007844 */ /* 0x000fe20000004200 */
[----:B------:R-:W-:-:S02]  /*4800*/  F2FP.F16.F32.PACK_AB R226, R6, R226 ;  /* 0x000000e206e2723e */ /* 0x000fc400000000ff */
[----:B------:R-:W-:Y:S01]  /*4810*/  F2FP.F16.F32.PACK_AB R227, R7, R227 ;  /* 0x000000e307e3723e */ /* 0x000fe200000000ff */
[----:B------:R-:W-:Y:S04]  /*4820*/  STSM.16.MT88.4 [R162+0x30000], R196 ;  /* 0x030000c4a2007844 */ /* 0x000fe80000004200 */
[----:B------:R1:W-:Y:S01]  /*4830*/  STSM.16.MT88.4 [R162+0x30800], R192 ;  /* 0x030800c0a2007844 */ /* 0x0003e20000004200 */
[----:B------:R-:W-:-:S06]  /*4840*/  WARPGROUP.ARRIVE ;  /* 0x00000000000079c5 */ /* 0x000fcc0000000000 */
[----:B------:R-:W-:Y:S01]  /*4850*/  HGMMA.64x128x16.F32 R24, R224, gdesc[UR4].tnspB, R24, gsb0 ;  /* 0x41e00004e0187df0 */ /* 0x000fe20008000818 */
[----:B------:R-:W-:Y:S02]  /*4860*/  F2FP.F16.F32.PACK_AB R152, R9, R216 ;  /* 0x000000d80998723e */ /* 0x000fe400000000ff */
[----:B------:R-:W-:Y:S02]  /*4870*/  F2FP.F16.F32.PACK_AB R153, R10, R8 ;  /* 0x000000080a99723e */ /* 0x000fe400000000ff */
[----:B------:R-:W-:Y:S02]  /*4880*/  F2FP.F16.F32.PACK_AB R154, R12, R11 ;  /* 0x0000000b0c9a723e */ /* 0x000fe400000000ff */
[----:B------:R-:W-:Y:S01]  /*4890*/  F2FP.F16.F32.PACK_AB R155, R14, R13 ;  /* 0x0000000d0e9b723e */ /* 0x000fe200000000ff */
[----:B------:R-:W-:Y:S01]  /*48a0*/  UMOV UR6, UR4 ;  /* 0x0000000400067c82 */ /* 0x000fe20008000000 */
[----:B------:R-:W-:Y:S01]  /*48b0*/  UMOV UR7, 0x40000040 ;  /* 0x4000004000077882 */ /* 0x000fe20000000000 */
[----:B------:R-:W-:Y:S01]  /*48c0*/  UIADD3 UR4, UR12, 0x100, URZ ;  /* 0x000001000c047890 */ /* 0x000fe2000fffe03f */
[----:B------:R-:W-:-:S02]  /*48d0*/  WARPGROUP.DEPBAR.LE gsb0, 0x0 ;  /* 0x00008000000079c5 */ /* 0x000fc40000010000 */
[----:B------:R-:W-:-:S06]  /*48e0*/  WARPGROUP.ARRIVE ;  /* 0x00000000000079c5 */ /* 0x000fcc0000000000 */
[----:B------:R-:W-:Y:S01]  /*48f0*/  HGMMA.64x128x16.F32 R24, R152, gdesc[UR4].tnspB, R24, gsb0 ;  /* 0x41e0000498187df0 */ /* 0x000fe20008000818 */
[----:B------:R-:W-:Y:S01]  /*4900*/  UMOV UR6, UR4 ;  /* 0x0000000400067c82 */ /* 0x000fe20008000000 */
[----:B------:R-:W-:Y:S01]  /*4910*/  UMOV UR7, 0x40000040 ;  /* 0x4000004000077882 */ /* 0x000fe20000000000 */
[----:B------:R-:W-:Y:S01]  /*4920*/  F2FP.F16.F32.PACK_AB R212, R212, R23 ;  /* 0x00000017d4d4723e */ /* 0x000fe200000000ff */
[----:B------:R-:W-:Y:S01]  /*4930*/  UIADD3 UR4, UR12, 0x180, URZ ;  /* 0x000001800c047890 */ /* 0x000fe2000fffe03f */
[----:B------:R-:W-:Y:S02]  /*4940*/  F2FP.F16.F32.PACK_AB R213, R184, R4 ;  /* 0x00000004b8d5723e */ /* 0x000fe400000000ff */
[----:B------:R-:W-:Y:S02]  /*4950*/  F2FP.F16.F32.PACK_AB R214, R186, R185 ;  /* 0x000000b9bad6723e */ /* 0x000fe400000000ff */
[----:B------:R-:W-:Y:S01]  /*4960*/  F2FP.F16.F32.PACK_AB R215, R187, R188 ;  /* 0x000000bcbbd7723e */ /* 0x000fe200000000ff */
[----:B------:R-:W-:-:S02]  /*4970*/  WARPGROUP.DEPBAR.LE gsb0, 0x0 ;  /* 0x00008000000079c5 */ /* 0x000fc40000010000 */
[----:B------:R-:W-:Y:S02]  /*4980*/  F2FP.F16.F32.PACK_AB R152, R17, R15 ;  /* 0x0000000f1198723e */ /* 0x000fe400000000ff */
[----:B------:R-:W-:Y:S02]  /*4990*/  F2FP.F16.F32.PACK_AB R153, R18, R16 ;  /* 0x000000101299723e */ /* 0x000fe400000000ff */
[----:B------:R-:W-:Y:S02]  /*49a0*/  F2FP.F16.F32.PACK_AB R154, R21, R19 ;  /* 0x00000013159a723e */ /* 0x000fe400000000ff */
[----:B------:R-:W-:-:S04]  /*49b0*/  F2FP.F16.F32.PACK_AB R155, R22, R20 ;  /* 0x00000014169b723e */ /* 0x000fc800000000ff */
[----:B------:R-:W-:-:S06]  /*49c0*/  WARPGROUP.ARRIVE ;  /* 0x00000000000079c5 */ /* 0x000fcc0000000000 */
[----:B------:R-:W-:Y:S01]  /*49d0*/  HGMMA.64x128x16.F32 R24, R152, gdesc[UR4].tnspB, R24, gsb0 ;  /* 0x41e0000498187df0 */ /* 0x000fe20008000818 */
[----:B------:R-:W-:Y:S01]  /*49e0*/  UMOV UR6, UR4 ;  /* 0x0000000400067c82 */ /* 0x000fe20008000000 */
[----:B------:R-:W-:Y:S01]  /*49f0*/  UMOV UR7, 0x40000040 ;  /* 0x4000004000077882 */ /* 0x000fe20000000000 */
[----:B------:R-:W-:Y:S01]  /*4a00*/  UIADD3 UR12, UR12, 0x200, URZ ;  /* 0x000002000c0c7890 */ /* 0x000fe2000fffe03f */
[----:B------:R-:W-:-:S06]  /*4a10*/  UMOV UR11, 0x40000040 ;  /* 0x40000040000b7882 */ /* 0x000fcc0000000000 */
[----:B------:R-:W-:Y:S01]  /*4a20*/  UMOV UR10, UR12 ;  /* 0x0000000c000a7c82 */ /* 0x000fe20008000000 */
[----:B------:R-:W-:Y:S02]  /*4a30*/  WARPGROUP.DEPBAR.LE gsb0, 0x0 ;  /* 0x00008000000079c5 */ /* 0x000fe40000010000 */
[----:B------:R-:W-:-:S06]  /*4a40*/  WARPGROUP.ARRIVE ;  /* 0x00000000000079c5 */ /* 0x000fcc0000000000 */
[----:B------:R-:W-:Y:S01]  /*4a50*/  HGMMA.64x128x16.F32 R24, R212, gdesc[UR4].tnspB, R24, gsb0 ;  /* 0x41e00004d4187df0 */ /* 0x000fe20008000818 */
[----:B------:R-:W-:Y:S02]  /*4a60*/  F2FP.F16.F32.PACK_AB R152, R169, R5 ;  /* 0x00000005a998723e */ /* 0x000fe400000000ff */
[----:B------:R-:W-:Y:S02]  /*4a70*/  F2FP.F16.F32.PACK_AB R153, R160, R168 ;  /* 0x000000a8a099723e */ /* 0x000fe400000000ff */
[----:B------:R-:W-:Y:S02]  /*4a80*/  F2FP.F16.F32.PACK_AB R154, R219, R161 ;  /* 0x000000a1db9a723e */ /* 0x000fe400000000ff */
[----:B------:R-:W-:Y:S01]  /*4a90*/  F2FP.F16.F32.PACK_AB R155, R233, R232 ;  /* 0x000000e8e99b723e */ /* 0x000fe200000000ff */
[----:B------:R-:W3:Y:S01]  /*4aa0*/  S2R R165, SR_CgaCtaId ;  /* 0x0000000000a57919 */ /* 0x000ee20000008800 */
[----:B------:R-:W-:Y:S01]  /*4ab0*/  MOV R164, 0x400 ;  /* 0x0000040000a47802 */ /* 0x000fe20000000f00 */
[----:B--2---:R-:W-:Y:S01]  /*4ac0*/  IMAD R6, R163, 0x4000, R230 ;  /* 0x00004000a3067824 */ /* 0x004fe200078e02e6 */
[----:B------:R-:W-:-:S02]  /*4ad0*/  WARPGROUP.DEPBAR.LE gsb0, 0x0 ;  /* 0x00008000000079c5 */ /* 0x000fc40000010000 */
[----:B------:R-:W-:-:S06]  /*4ae0*/  WARPGROUP.ARRIVE ;  /* 0x00000000000079c5 */ /* 0x000fcc0000000000 */
[----:B------:R-:W-:Y:S01]  /*4af0*/  HGMMA.64x128x16.F32 R24, R152, gdesc[UR8].tnspB, R24, gsb0 ;  /* 0x41e0000898187df0 */ /* 0x000fe20008000818 */
[----:B---3--:R-:W-:-:S05]  /*4b00*/  LEA R164, R165, R164, 0x18 ;  /* 0x000000a4a5a47211 */ /* 0x008fca00078ec0ff */
[----:B------:R-:W-:-:S05]  /*4b10*/  VIADD R164, R164, 0x2e800 ;  /* 0x0002e800a4a47836 */ /* 0x000fca0000000000 */
[----:B------:R-:W-:-:S04]  /*4b20*/  SHF.R.U32.HI R4, RZ, 0x4, R164 ;  /* 0x00000004ff047819 */ /* 0x000fc800000116a4 */
[----:B------:R-:W-:Y:S02]  /*4b30*/  LOP3.LUT R4, R4, 0x3fff, RZ, 0xc0, !PT ;  /* 0x00003fff04047812 */ /* 0x000fe400078ec0ff */
[----:B------:R-:W-:Y:S02]  /*4b40*/  R2UR UR5, R6 ;  /* 0x00000000060572ca */ /* 0x000fe400000e0000 */
[----:B------:R-:W-:-:S05]  /*4b50*/  LOP3.LUT R7, R4, 0x10000, RZ, 0xfc, !PT ;  /* 0x0001000004077812 */ /* 0x000fca00078efcff */
[----:B------:R-:W-:-:S05]  /*4b60*/  IMAD R7, R0, 0x500, R7 ;  /* 0x0000050000077824 */ /* 0x000fca00078e0207 */
[----:B------:R-:W-:Y:S01]  /*4b70*/  R2UR UR4, R7 ;  /* 0x00000000070472ca */ /* 0x000fe200000e0000 */
[----:B------:R-:W-:-:S04]  /*4b80*/  USHF.R.U32.HI UR5, URZ, 0x4, UR5 ;  /* 0x000000043f057899 */ /* 0x000fc80008011605 */
[----:B------:R-:W-:Y:S01]  /*4b90*/  ULOP3.LUT UR6, UR5, 0x3fff, URZ, 0xc0, !UPT ;  /* 0x00003fff05067892 */ /* 0x000fe2000f8ec03f */
[----:B------:R-:W-:Y:S01]  /*4ba0*/  UMOV UR11, 0x40000040 ;  /* 0x40000040000b7882 */ /* 0x000fe20000000000 */
[----:B------:R-:W-:-:S05]  /*4bb0*/  UMOV UR9, 0x40000040 ;  /* 0x4000004000097882 */ /* 0x000fca0000000000 */
[----:B------:R-:W-:Y:S01]  /*4bc0*/  UMOV UR8, UR6 ;  /* 0x0000000600087c82 */ /* 0x000fe20008000000 */
[----:B------:R-:W-:Y:S01]  /*4bd0*/  UMOV UR10, UR4 ;  /* 0x00000004000a7c82 */ /* 0x000fe20008000000 */
[----:B------:R-:W-:Y:S02]  /*4be0*/  WARPGROUP.DEPBAR.LE gsb0, 0x0 ;  /* 0x00008000000079c5 */ /* 0x000fe40000010000 */
[----:B------:R-:W-:Y:S01]  /*4bf0*/  @!PT LDS RZ, [RZ] ;  /* 0x00000000fffff984 */ /* 0x000fe20000000800 */
[----:B------:R-:W-:Y:S01]  /*4c00*/  @!PT LDS RZ, [RZ] ;  /* 0x00000000fffff984 */ /* 0x000fe20000000800 */
[----:B------:R-:W-:Y:S01]  /*4c10*/  @!PT LDS RZ, [RZ] ;  /* 0x00000000fffff984 */ /* 0x000fe20000000800 */
[----:B------:R-:W-:Y:S01]  /*4c20*/  @!PT LDS RZ, [RZ] ;  /* 0x00000000fffff984 */ /* 0x000fe20000000800 */
[----:B------:R2:W-:Y:S06]  /*4c30*/  MEMBAR.ALL.CTA ;  /* 0x0000000000007992 */ /* 0x0005ec0000008000 */
[----:B--2---:R-:W2:Y:S02]  /*4c40*/  FENCE.VIEW.ASYNC.S ;  /* 0x00000000000073c6 */ /* 0x004ea40000000000 */
[----:B--2---:R-:W-:Y:S06]  /*4c50*/  BAR.SYNC.DEFER_BLOCKING 0x9, 0x100 ;  /* 0x0244000000007b1d */ /* 0x004fec0000010000 */
[----:B------:R-:W-:-:S06]  /*4c60*/  WARPGROUP.ARRIVE ;  /* 0x00000000000079c5 */ /* 0x000fcc0000000000 */
[----:B------:R-:W-:Y:S01]  /*4c70*/  HGMMA.64x16x16.F32 R184, gdesc[UR8].tnspA, RZ, !UPT, gsb0 ;  /* 0x2020000008b879f0 */ /* 0x000fe2000c0008ff */
[----:B------:R-:W-:Y:S01]  /*4c80*/  UIADD3 UR5, UR4, 0x80, URZ ;  /* 0x0000008004057890 */ /* 0x000fe2000fffe03f */
[----:B------:R-:W-:-:S06]  /*4c90*/  UMOV UR11, 0x40000040 ;  /* 0x40000040000b7882 */ /* 0x000fcc0000000000 */
[----:B------:R-:W-:Y:S01]  /*4ca0*/  UMOV UR10, UR5 ;  /* 0x00000005000a7c82 */ /* 0x000fe20008000000 */
[----:B------:R-:W-:Y:S02]  /*4cb0*/  WARPGROUP.DEPBAR.LE gsb0, 0x0 ;  /* 0x00008000000079c5 */ /* 0x000fe40000010000 */
        /* <DEDUP_REMOVED lines=12> */
[----:B-1----:R-:W-:-:S06]  /*4d80*/  WARPGROUP.ARRIVE ;  /* 0x00000000000079c5 */ /* 0x002fcc0000000000 */
[----:B------:R-:W-:Y:S01]  /*4d90*/  HGMMA.64x16x16.F32 R160, gdesc[UR8].tnspA, RZ, !UPT, gsb0 ;  /* 0x2020000008a079f0 */ /* 0x000fe2000c0008ff */
[----:B------:R-:W-:Y:S01]  /*4da0*/  UIADD3 UR5, UR4, 0x200, URZ ;  /* 0x0000020004057890 */ /* 0x000fe2000fffe03f */
[----:B------:R-:W-:-:S06]  /*4db0*/  UMOV UR11, 0x40000040 ;  /* 0x40000040000b7882 */ /* 0x000fcc0000000000 */
[----:B------:R-:W-:Y:S01]  /*4dc0*/  UMOV UR10, UR5 ;  /* 0x00000005000a7c82 */ /* 0x000fe20008000000 */
[----:B------:R-:W-:Y:S02]  /*4dd0*/  WARPGROUP.DEPBAR.LE gsb0, 0x0 ;  /* 0x00008000000079c5 */ /* 0x000fe40000010000 */
[----:B------:R-:W-:-:S06]  /*4de0*/  WARPGROUP.ARRIVE ;  /* 0x00000000000079c5 */ /* 0x000fcc0000000000 */
[----:B------:R-:W-:Y:S01]  /*4df0*/  HGMMA.64x16x16.F32 R152, gdesc[UR8].tnspA, RZ, !UPT, gsb0 ;  /* 0x20200000089879f0 */ /* 0x000fe2000c0008ff */
[----:B------:R-:W-:Y:S02]  /*4e00*/  UIADD3 UR10, UR4, 0x2, URZ ;  /* 0x00000002040a7890 */ /* 0x000fe4000fffe03f */
[----:B------:R-:W-:Y:S01]  /*4e10*/  UIADD3 UR8, UR6, 0x80, URZ ;  /* 0x0000008006087890 */ /* 0x000fe2000fffe03f */
[----:B------:R-:W-:Y:S01]  /*4e20*/  UMOV UR11, 0x40000040 ;  /* 0x40000040000b7882 */ /* 0x000fe20000000000 */
[----:B------:R-:W-:Y:S01]  /*4e30*/  UMOV UR9, 0x40000040 ;  /* 0x4000004000097882 */ /* 0x000fe20000000000 */
[----:B------:R-:W-:Y:S02]  /*4e40*/  WARPGROUP.DEPBAR.LE gsb0, 0x0 ;  /* 0x00008000000079c5 */ /* 0x000fe40000010000 */
[----:B------:R-:W-:-:S06]  /*4e50*/  WARPGROUP.ARRIVE ;  /* 0x00000000000079c5 */ /* 0x000fcc0000000000 */
[----:B------:R-:W-:Y:S01]  /*4e60*/  HGMMA.64x16x16.F32 R184, gdesc[UR8].tnspA, R184, gsb0 ;  /* 0x2020000008b879f0 */ /* 0x000fe200080008b8 */
[----:B------:R-:W-:Y:S01]  /*4e70*/  UIADD3 UR5, UR4, 0x82, URZ ;  /* 0x0000008204057890 */ /* 0x000fe2000fffe03f */
[----:B------:R-:W-:-:S06]  /*4e80*/  UMOV UR11, 0x40000040 ;  /* 0x40000040000b7882 */ /* 0x000fcc0000000000 */
[----:B------:R-:W-:Y:S01]  /*4e90*/  UMOV UR10, UR5 ;  /* 0x00000005000a7c82 */ /* 0x000fe20008000000 */
        /* <DEDUP_REMOVED lines=206> */
[----:B------:R-:W-:Y:S03]  /*5b80*/  HGMMA.64x16x16.F32 R152, gdesc[UR8].tnspA, R152, gsb0 ;  /* 0x20200000089879f0 */ /* 0x000fe60008000898 */
[----:B------:R-:W-:Y:S02]  /*5b90*/  WARPGROUP.DEPBAR.LE gsb0, 0x0 ;  /* 0x00008000000079c5 */ /* 0x000fe40000010000 */
[----:B------:R-:W-:Y:S05]  /*5ba0*/  @!P0 BRA `(.L_x_24) ;  /* 0x0000000000048947 */ /* 0x000fea0003800000 */
[----:B------:R-:W-:Y:S01]  /*5bb0*/  BPT.TRAP 0x1 ;  /* 0x000000040000795c */ /* 0x000fe20000300000 */
.L_x_24:
[----:B------:R-:W-:Y:S01]  /*5bc0*/  LOP3.LUT R235, R235, 0x2800000, RZ, 0xfc, !PT ;  /* 0x02800000ebeb7812 */ /* 0x000fe200078efcff */
[----:B------:R-:W-:Y:S01]  /*5bd0*/  VIADD R4, R3, 0x38840 ;  /* 0x0003884003047836 */ /* 0x000fe20000000000 */
[----:B------:R-:W-:Y:S01]  /*5be0*/  UMOV UR7, 0x40000040 ;  /* 0x4000004000077882 */ /* 0x000fe20000000000 */
[----:B------:R-:W1:Y:S02]  /*5bf0*/  S2R R5, SR_TID.X ;  /* 0x0000000000057919 */ /* 0x000e640000002100 */
[----:B------:R-:W-:Y:S01]  /*5c00*/  IMAD R235, R0, 0x500, R235 ;  /* 0x0000050000eb7824 */ /* 0x000fe200078e02eb */
[----:B------:R-:W-:-:S04]  /*5c10*/  PRMT R4, RZ, 0x654, R4 ;  /* 0x00000654ff047816 */ /* 0x000fc80000000004 */
[----:B------:R-:W-:Y:S01]  /*5c20*/  R2UR UR4, R235 ;  /* 0x00000000eb0472ca */ /* 0x000fe200000e0000 */
[----:B------:R2:W-:Y:S01]  /*5c30*/  SYNCS.ARRIVE.TRANS64.RED.A1T0 RZ, [R4+URZ], RZ ;  /* 0x000000ff04ff79a7 */ /* 0x0005e2000810043f */
[----:B------:R-:W-:-:S11]  /*5c40*/  WARPGROUP.ARRIVE ;  /* 0x00000000000079c5 */ /* 0x000fd60000000000 */
[----:B------:R-:W-:Y:S02]  /*5c50*/  UMOV UR6, UR4 ;  /* 0x0000000400067c82 */ /* 0x000fe40008000000 */
[----:B------:R-:W-:Y:S01]  /*5c60*/  HGMMA.64x128x16.F32 R88, R208, gdesc[UR4].tnspB, R88, gsb0 ;  /* 0x41e00004d0587df0 */ /* 0x000fe20008000858 */
[----:B------:R-:W-:Y:S01]  /*5c70*/  UIADD3 UR6, UR4, 0x80, URZ ;  /* 0x0000008004067890 */ /* 0x000fe2000fffe03f */
[----:B------:R-:W-:Y:S01]  /*5c80*/  UMOV UR7, 0x40000040 ;  /* 0x4000004000077882 */ /* 0x000fe20000000000 */
[----:B-1----:R-:W-:-:S05]  /*5c90*/  SHF.R.U32.HI R5, RZ, 0x7, R5 ;  /* 0x00000007ff057819 */ /* 0x002fca0000011605 */
[----:B--2---:R-:W-:Y:S01]  /*5ca0*/  VIADD R4, R5, 0x9 ;  /* 0x0000000905047836 */ /* 0x004fe20000000000 */
[----:B------:R-:W-:Y:S02]  /*5cb0*/  WARPGROUP.DEPBAR.LE gsb0, 0x0 ;  /* 0x00008000000079c5 */ /* 0x000fe40000010000 */
[----:B------:R-:W-:-:S06]  /*5cc0*/  WARPGROUP.ARRIVE ;  /* 0x00000000000079c5 */ /* 0x000fcc0000000000 */
[----:B------:R-:W-:Y:S01]  /*5cd0*/  HGMMA.64x128x16.F32 R88, R204, gdesc[UR4].tnspB, R88, gsb0 ;  /* 0x41e00004cc587df0 */ /* 0x000fe20008000858 */
[----:B------:R-:W-:Y:S01]  /*5ce0*/  UIADD3 UR6, UR4, 0x100, URZ ;  /* 0x0000010004067890 */ /* 0x000fe2000fffe03f */
[----:B------:R-:W-:Y:S01]  /*5cf0*/  UMOV UR7, 0x40000040 ;  /* 0x4000004000077882 */ /* 0x000fe20000000000 */
[----:B------:R-:W-:Y:S02]  /*5d00*/  WARPGROUP.DEPBAR.LE gsb0, 0x0 ;  /* 0x00008000000079c5 */ /* 0x000fe40000010000 */
[----:B------:R-:W-:-:S07]  /*5d10*/  WARPGROUP.ARRIVE ;  /* 0x00000000000079c5 */ /* 0x000fce0000000000 */
[----:B------:R-:W-:Y:S01]  /*5d20*/  HGMMA.64x128x16.F32 R88, R200, gdesc[UR4].tnspB, R88, gsb0 ;  /* 0x41e00004c8587df0 */ /* 0x000fe20008000858 */
[----:B------:R-:W-:Y:S01]  /*5d30*/  UIADD3 UR6, UR4, 0x180, URZ ;  /* 0x0000018004067890 */ /* 0x000fe2000fffe03f */
[----:B------:R-:W-:Y:S01]  /*5d40*/  UMOV UR7, 0x40000040 ;  /* 0x4000004000077882 */ /* 0x000fe20000000000 */
[----:B------:R-:W-:Y:S01]  /*5d50*/  UIADD3 UR4, UR4, 0x200, URZ ;  /* 0x0000020004047890 */ /* 0x000fe2000fffe03f */
[----:B------:R-:W-:Y:S02]  /*5d60*/  WARPGROUP.DEPBAR.LE gsb0, 0x0 ;  /* 0x00008000000079c5 */ /* 0x000fe40000010000 */
[----:B------:R-:W-:-:S06]  /*5d70*/  WARPGROUP.ARRIVE ;  /* 0x00000000000079c5 */ /* 0x000fcc0000000000 */
[----:B------:R-:W-:Y:S01]  /*5d80*/  HGMMA.64x128x16.F32 R88, R196, gdesc[UR4].tnspB, R88, gsb0 ;  /* 0x41e00004c4587df0 */ /* 0x000fe20008000858 */
[----:B------:R-:W-:Y:S01]  /*5d90*/  UMOV UR6, UR4 ;  /* 0x0000000400067c82 */ /* 0x000fe20008000000 */
[----:B------:R-:W-:Y:S01]  /*5da0*/  UMOV UR7, 0x40000040 ;  /* 0x4000004000077882 */ /* 0x000fe20000000000 */
[----:B------:R-:W-:Y:S02]  /*5db0*/  WARPGROUP.DEPBAR.LE gsb0, 0x0 ;  /* 0x00008000000079c5 */ /* 0x000fe40000010000 */
[----:B------:R-:W-:-:S07]  /*5dc0*/  WARPGROUP.ARRIVE ;  /* 0x00000000000079c5 */ /* 0x000fce0000000000 */
[----:B------:R-:W-:Y:S03]  /*5dd0*/  HGMMA.64x128x16.F32 R88, R192, gdesc[UR4].tnspB, R88, gsb0 ;  /* 0x41e00004c0587df0 */ /* 0x000fe60008000858 */
[----:B------:R-:W-:Y:S02]  /*5de0*/  WARPGROUP.DEPBAR.LE gsb0, 0x0 ;  /* 0x00008000000079c5 */ /* 0x000fe40000010000 */
[----:B------:R1:W-:Y:S02]  /*5df0*/  BAR.SYNC.DEFER_BLOCKING R4, 0xa0 ;  /* 0x000280040000751d */ /* 0x0003e40000010000 */
[----:B-1----:R-:W-:-:S04]  /*5e00*/  VIADD R4, R5, 0xc ;  /* 0x0000000c05047836 */ /* 0x002fc80000000000 */
[----:B------:R1:W-:Y:S04]  /*5e10*/  STS.128 [R2+0x10000], R184 ;  /* 0x010000b802007388 */ /* 0x0003e80000000c00 */
        /* <DEDUP_REMOVED lines=8> */
[----:B------:R1:W-:Y:S01]  /*5ea0*/  STS.128 [R2+0x14800], R156 ;  /* 0x0148009c02007388 */ /* 0x0003e20000000c00 */
[----:B------:R-:W-:Y:S01]  /*5eb0*/  @!PT LDS RZ, [RZ] ;  /* 0x00000000fffff984 */ /* 0x000fe20000000800 */
[----:B------:R-:W-:Y:S01]  /*5ec0*/  @!PT LDS RZ, [RZ] ;  /* 0x00000000fffff984 */ /* 0x000fe20000000800 */
[----:B------:R-:W-:Y:S01]  /*5ed0*/  @!PT LDS RZ, [RZ] ;  /* 0x00000000fffff984 */ /* 0x000fe20000000800 */
[----:B------:R-:W-:Y:S01]  /*5ee0*/  @!PT LDS RZ, [RZ] ;  /* 0x00000000fffff984 */ /* 0x000fe20000000800 */
[----:B------:R2:W-:Y:S06]  /*5ef0*/  MEMBAR.ALL.CTA ;  /* 0x0000000000007992 */ /* 0x0005ec0000008000 */
[----:B--2---:R-:W2:Y:S02]  /*5f00*/  FENCE.VIEW.ASYNC.S ;  /* 0x00000000000073c6 */ /* 0x004ea40000000000 */
[----:B--2---:R1:W-:Y:S06]  /*5f10*/  BAR.ARV R4, 0xa0 ;  /* 0x000280040000751d */ /* 0x0043ec0000002000 */
[----:B------:R-:W-:Y:S05]  /*5f20*/  @!P0 BRA `(.L_x_25) ;  /* 0x0000000000048947 */ /* 0x000fea0003800000 */
[----:B------:R-:W-:Y:S01]  /*5f30*/  BPT.TRAP 0x1 ;  /* 0x000000040000795c */ /* 0x000fe20000300000 */
.L_x_25:
[----:B-1----:R-:W2:Y:S01]  /*5f40*/  LDL R4, [R1+0x10] ;  /* 0x0000100001047983 */ /* 0x002ea20000100800 */
[----:B------:R-:W-:Y:S02]  /*5f50*/  VIADD R236, R236, 0x1 ;  /* 0x00000001ecec7836 */ /* 0x000fe40000000000 */
[----:B------:R-:W-:Y:S02]  /*5f60*/  VIADD R0, R0, 0x1 ;  /* 0x0000000100007836 */ /* 0x000fe40000000000 */
[----:B------:R-:W-:-:S03]  /*5f70*/  VIADD R3, R3, 0x38820 ;  /* 0x0003882003037836 */ /* 0x000fc60000000000 */
[C---:B------:R-:W-:Y:S02]  /*5f80*/  ISETP.NE.AND P0, PT, R0.reuse, 0x2, PT ;  /* 0x000000020000780c */ /* 0x040fe40003f05270 */
[----:B------:R-:W-:Y:S02]  /*5f90*/  PRMT R3, RZ, 0x654, R3 ;  /* 0x00000654ff037816 */ /* 0x000fe40000000003 */
[----:B------:R-:W-:Y:S02]  /*5fa0*/  SEL R0, R0, RZ, P0 ;  /* 0x000000ff00007207 */ /* 0x000fe40000000000 */
[----:B------:R3:W-:Y:S01]  /*5fb0*/  SYNCS.ARRIVE.TRANS64.RED.A1T0 RZ, [R3+URZ], RZ ;  /* 0x000000ff03ff79a7 */ /* 0x0007e2000810043f */
[----:B--2---:R-:W-:Y:S02]  /*5fc0*/  ISETP.GE.AND P1, PT, R236, R4, PT ;  /* 0x00000004ec00720c */ /* 0x004fe40003f26270 */
[----:B------:R-:W-:-:S04]  /*5fd0*/  SEL R4, RZ, 0x1, P0 ;  /* 0x00000001ff047807 */ /* 0x000fc80000000000 */
[----:B------:R-:W-:-:S07]  /*5fe0*/  LOP3.LUT R237, R237, R4, RZ, 0x3c, !PT ;  /* 0x00000004eded7212 */ /* 0x000fce00078e3cff */
[----:B---3--:R-:W-:Y:S05]  /*5ff0*/  @!P1 BRA `(.L_x_26) ;  /* 0xffffffb400109947 */ /* 0x008fea000383ffff */
.L_x_15:
[----:B------:R-:W2:Y:S01]  /*6000*/  S2R R18, SR_CgaCtaId ;  /* 0x0000000000127919 */ /* 0x000ea20000008800 */
[----:B------:R-:W-:Y:S01]  /*6010*/  MOV R17, 0x400 ;  /* 0x0000040000117802 */ /* 0x000fe20000000f00 */
[----:B------:R-:W-:Y:S02]  /*6020*/  ULDC UR4, c[0x0][0x740] ;  /* 0x0001d00000047ab9 */ /* 0x000fe40000000800 */
[----:B------:R-:W-:Y:S01]  /*6030*/  FMUL.FTZ R88, R88, UR4 ;  /* 0x0000000458587c20 */ /* 0x000fe20008410000 */
        /* <DEDUP_REMOVED lines=27> */
[----:B--2---:R-:W-:Y:S01]  /*61f0*/  LEA R17, R18, R17, 0x18 ;  /* 0x0000001112117211 */ /* 0x004fe200078ec0ff */
[----:B------:R-:W-:Y:S01]  /*6200*/  FMUL.FTZ R116, R116, UR4 ;  /* 0x0000000474747c20 */ /* 0x000fe20008410000 */
[----:B------:R-:W-:Y:S01]  /*6210*/  FMUL.FTZ R117, R117, UR4 ;  /* 0x0000000475757c20 */ /* 0x000fe20008410000 */
[----:B------:R-:W-:Y:S01]  /*6220*/  FMUL.FTZ R118, R118, UR4 ;  /* 0x0000000476767c20 */ /* 0x000fe20008410000 */
[----:B------:R-:W-:Y:S01]  /*6230*/  LOP3.LUT P0, RZ, R17, 0x3ff, RZ, 0xc0, !PT ;  /* 0x000003ff11ff7812 */ /* 0x000fe2000780c0ff */
        /* <DEDUP_REMOVED lines=33> */
[----:B------:R-:W-:Y:S06]  /*6450*/  @!P0 BRA `(.L_x_27) ;  /* 0x0000000000408947 */ /* 0x000fec0003800000 */
[----:B------:R-:W-:Y:S01]  /*6460*/  MOV R0, 0x0 ;  /* 0x0000000000007802 */ /* 0x000fe20000000f00 */
[----:B------:R-:W-:Y:S01]  /*6470*/  ULDC.64 UR4, c[0x4][0x90] ;  /* 0x0100240000047ab9 */ /* 0x000fe20000000a00 */
[----:B------:R-:W-:Y:S01]  /*6480*/  ULDC.64 UR6, c[0x4][0x98] ;  /* 0x0100260000067ab9 */ /* 0x000fe20000000a00 */
[----:B------:R-:W-:Y:S01]  /*6490*/  IMAD.U32 R4, RZ, RZ, UR4 ;  /* 0x00000004ff047e24 */ /* 0x000fe2000f8e00ff */
[----:B------:R2:W3:Y:S01]  /*64a0*/  LDC.64 R2, c[0x4][R0] ;  /* 0x0100000000027b82 */ /* 0x0004e20000000a00 */
        /* <DEDUP_REMOVED lines=8> */
[----:B-12---:R-:W-:-:S07]  /*6530*/  IMAD.MOV.U32 R13, RZ, RZ, RZ ;  /* 0x000000ffff0d7224 */ /* 0x006fce00078e00ff */
[----:B------:R-:W-:-:S07]  /*6540*/  LEPC R20, `(.L_x_27) ;  /* 0x000000001014794e */ /* 0x000fce0000000000 */
[----:B---3--:R-:W-:Y:S05]  /*6550*/  CALL.ABS.NOINC R2 ;  /* 0x0000000002007343 */ /* 0x008fea0003c00000 */
.L_x_27:
[----:B------:R-:W-:-:S05]  /*6560*/  VIADD R16, R17, 0x8000 ;  /* 0x0000800011107836 */ /* 0x000fca0000000000 */
[----:B------:R-:W-:-:S13]  /*6570*/  LOP3.LUT P0, RZ, R16, 0x3ff, RZ, 0xc0, !PT ;  /* 0x000003ff10ff7812 */ /* 0x000fda000780c0ff */
[----:B------:R-:W-:Y:S05]  /*6580*/  @!P0 BRA `(.L_x_28) ;  /* 0x0000000000408947 */ /* 0x000fea0003800000 */
        /* <DEDUP_REMOVED lines=16> */
.L_x_28:
        /* <DEDUP_REMOVED lines=18> */
.L_x_29:
        /* <DEDUP_REMOVED lines=18> */
.L_x_30:
[----:B------:R-:W2:Y:S01]  /*68d0*/  LDL.LU R16, [R1+0x1c] ;  /* 0x00001c0001107983 */ /* 0x000ea20000300800 */
[----:B------:R-:W-:Y:S02]  /*68e0*/  F2FP.F16.F32.PACK_AB R24, R25, R24 ;  /* 0x000000181918723e */ /* 0x000fe400000000ff */
[----:B------:R-:W-:Y:S01]  /*68f0*/  F2FP.F16.F32.PACK_AB R25, R27, R26 ;  /* 0x0000001a1b19723e */ /* 0x000fe200000000ff */
[----:B------:R-:W3:Y:S01]  /*6900*/  S2R R0, SR_TID.X ;  /* 0x0000000000007919 */ /* 0x000ee20000002100 */
[----:B------:R-:W-:Y:S02]  /*6910*/  F2FP.F16.F32.PACK_AB R32, R33, R32 ;  /* 0x000000202120723e */ /* 0x000fe400000000ff */
[----:B------:R-:W-:Y:S02]  /*6920*/  F2FP.F16.F32.PACK_AB R26, R29, R28 ;  /* 0x0000001c1d1a723e */ /* 0x000fe400000000ff */
[----:B------:R-:W-:Y:S02]  /*6930*/  F2FP.F16.F32.PACK_AB R27, R31, R30 ;  /* 0x0000001e1f1b723e */ /* 0x000fe400000000ff */
[----:B------:R-:W-:-:S02]  /*6940*/  F2FP.F16.F32.PACK_AB R33, R35, R34 ;  /* 0x000000222321723e */ /* 0x000fc400000000ff */
[----:B------:R-:W-:Y:S02]  /*6950*/  F2FP.F16.F32.PACK_AB R40, R41, R40 ;  /* 0x000000282928723e */ /* 0x000fe400000000ff */
[----:B------:R-:W-:Y:S02]  /*6960*/  F2FP.F16.F32.PACK_AB R34, R37, R36 ;  /* 0x000000242522723e */ /* 0x000fe400000000ff */
        /* <DEDUP_REMOVED lines=9> */
[----:B------:R-:W-:Y:S01]  /*6a00*/  F2FP.F16.F32.PACK_AB R57, R59, R58 ;  /* 0x0000003a3b39723e */ /* 0x000fe200000000ff */
[----:B---3--:R-:W-:Y:S01]  /*6a10*/  VIADD R9, R0, 0xffffff80 ;  /* 0xffffff8000097836 */ /* 0x008fe20000000000 */
[----:B------:R-:W-:-:S02]  /*6a20*/  F2FP.F16.F32.PACK_AB R64, R65, R64 ;  /* 0x000000404140723e */ /* 0x000fc400000000ff */
[----:B------:R-:W-:Y:S02]  /*6a30*/  F2FP.F16.F32.PACK_AB R58, R61, R60 ;  /* 0x0000003c3d3a723e */ /* 0x000fe400000000ff */
[----:B------:R-:W-:Y:S02]  /*6a40*/  SHF.R.S32.HI R2, RZ, 0x1f, R9 ;  /* 0x0000001fff027819 */ /* 0x000fe40000011409 */
[----:B------:R-:W-:Y:S02]  /*6a50*/  F2FP.F16.F32.PACK_AB R59, R63, R62 ;  /* 0x0000003e3f3b723e */ /* 0x000fe400000000ff */
[CC--:B------:R-:W-:Y:S02]  /*6a60*/  LEA.HI R0, R2.reuse, R9.reuse, RZ, 0x4 ;  /* 0x0000000902007211 */ /* 0x0c0fe400078f20ff */
[----:B------:R-:W-:Y:S02]  /*6a70*/  LEA.HI R2, R2, R9, RZ, 0x5 ;  /* 0x0000000902027211 */ /* 0x000fe400078f28ff */
[----:B------:R-:W-:-:S02]  /*6a80*/  LOP3.LUT R0, R0, 0xfffffff0, RZ, 0xc0, !PT ;  /* 0xfffffff000007812 */ /* 0x000fc400078ec0ff */
[----:B------:R-:W-:Y:S01]  /*6a90*/  SHF.R.S32.HI R6, RZ, 0x5, R2 ;  /* 0x00000005ff067819 */ /* 0x000fe20000011402 */
[----:B------:R-:W-:Y:S01]  /*6aa0*/  IMAD.MOV.U32 R2, RZ, RZ, 0x40 ;  /* 0x00000040ff027424 */ /* 0x000fe200078e00ff */
[----:B------:R-:W-:Y:S01]  /*6ab0*/  F2FP.F16.F32.PACK_AB R65, R67, R66 ;  /* 0x000000424341723e */ /* 0x000fe200000000ff */
[----:B------:R-:W-:Y:S01]  /*6ac0*/  IMAD.IADD R0, R9, 0x1, -R0 ;  /* 0x0000000109007824 */ /* 0x000fe200078e0a00 */
[----:B------:R-:W-:Y:S02]  /*6ad0*/  F2FP.F16.F32.PACK_AB R72, R73, R72 ;  /* 0x000000484948723e */ /* 0x000fe400000000ff */
[----:B------:R-:W-:Y:S02]  /*6ae0*/  F2FP.F16.F32.PACK_AB R66, R69, R68 ;  /* 0x000000444542723e */ /* 0x000fe400000000ff */
[----:B------:R-:W-:Y:S02]  /*6af0*/  SHF.R.S32.HI R3, RZ, 0x1f, R0 ;  /* 0x0000001fff037819 */ /* 0x000fe40000011400 */
[----:B------:R-:W-:-:S02]  /*6b00*/  F2FP.F16.F32.PACK_AB R67, R71, R70 ;  /* 0x000000464743723e */ /* 0x000fc400000000ff */
[----:B------:R-:W-:Y:S02]  /*6b10*/  LEA.HI R3, R3, R0, RZ, 0x3 ;  /* 0x0000000003037211 */ /* 0x000fe400078f18ff */
[----:B------:R-:W-:Y:S02]  /*6b20*/  F2FP.F16.F32.PACK_AB R73, R75, R74 ;  /* 0x0000004a4b49723e */ /* 0x000fe400000000ff */
[C---:B------:R-:W-:Y:S01]  /*6b30*/  LOP3.LUT R5, R3.reuse, 0xfffffff8, RZ, 0xc0, !PT ;  /* 0xfffffff803057812 */ /* 0x040fe200078ec0ff */
[----:B------:R-:W-:Y:S01]  /*6b40*/  IMAD.SHL.U32 R3, R3, 0x40, RZ ;  /* 0x0000004003037824 */ /* 0x000fe200078e00ff */
[----:B------:R-:W-:Y:S02]  /*6b50*/  F2FP.F16.F32.PACK_AB R80, R81, R80 ;  /* 0x000000505150723e */ /* 0x000fe400000000ff */
[----:B------:R-:W-:Y:S01]  /*6b60*/  F2FP.F16.F32.PACK_AB R74, R77, R76 ;  /* 0x0000004c4d4a723e */ /* 0x000fe200000000ff */
[----:B------:R-:W-:Y:S01]  /*6b70*/  IMAD.IADD R5, R0, 0x1, -R5 ;  /* 0x0000000100057824 */ /* 0x000fe200078e0a05 */
[----:B------:R-:W-:-:S02]  /*6b80*/  LOP3.LUT R3, R3, 0x7ffffe00, RZ, 0xc0, !PT ;  /* 0x7ffffe0003037812 */ /* 0x000fc400078ec0ff */
[----:B------:R-:W-:Y:S01]  /*6b90*/  F2FP.F16.F32.PACK_AB R75, R79, R78 ;  /* 0x0000004e4f4b723e */ /* 0x000fe200000000ff */
[C---:B------:R-:W-:Y:S01]  /*6ba0*/  IMAD.SHL.U32 R0, R5.reuse, 0x40, RZ ;  /* 0x0000004005007824 */ /* 0x040fe200078e00ff */
[----:B------:R-:W-:Y:S01]  /*6bb0*/  R2P PR, R5, 0x6 ;  /* 0x0000000605007804 */ /* 0x000fe20000000000 */
[----:B------:R-:W-:Y:S01]  /*6bc0*/  IMAD R3, R6, 0x400, R3 ;  /* 0x0000040006037824 */ /* 0x000fe200078e0203 */
[----:B------:R-:W-:Y:S01]  /*6bd0*/  F2FP.F16.F32.PACK_AB R81, R83, R82 ;  /* 0x000000525351723e */ /* 0x000fe200000000ff */
[----:B------:R-:W3:Y:S01]  /*6be0*/  SHFL.IDX PT, R5, R6, RZ, 0x1f ;  /* 0x00001fff06057589 */ /* 0x000ee200000e0000 */
[----:B------:R-:W-:Y:S02]  /*6bf0*/  LOP3.LUT R0, R0, 0x1c0, RZ, 0xc0, !PT ;  /* 0x000001c000007812 */ /* 0x000fe400078ec0ff */
[----:B------:R-:W-:Y:S02]  /*6c00*/  SEL R2, R2, 0xffffffc0, !P2 ;  /* 0xffffffc002027807 */ /* 0x000fe40005000000 */
        /* <DEDUP_REMOVED lines=33> */
[----:B------:R-:W-:Y:S01]  /*6e20*/  F2FP.F16.F32.PACK_AB R147, R151, R150 ;  /* 0x000000969793723e */ /* 0x000fe200000000ff */
[----:B------:R-:W-:Y:S01]  /*6e30*/  BAR.SYNC.DEFER_BLOCKING 0x1, 0x100 ;  /* 0x0044000000007b1d */ /* 0x000fe20000010000 */
[----:B---3--:R-:W-:Y:S01]  /*6e40*/  ISETP.NE.AND P0, PT, R5, 0x7, PT ;  /* 0x000000070500780c */ /* 0x008fe20003f05270 */
[----:B--2---:R-:W-:-:S05]  /*6e50*/  IMAD.SHL.U32 R7, R16, 0x8, RZ ;  /* 0x0000000810077824 */ /* 0x004fca00078e00ff */
[----:B------:R-:W-:Y:S02]  /*6e60*/  LOP3.LUT R7, R0, 0x8, R7, 0xf8, !PT ;  /* 0x0000000800077812 */ /* 0x000fe400078ef807 */
[----:B------:R-:W-:-:S04]  /*6e70*/  SHF.R.U32.HI R0, RZ, 0x3, R0 ;  /* 0x00000003ff007819 */ /* 0x000fc80000011600 */
[----:B------:R-:W-:-:S05]  /*6e80*/  LOP3.LUT R0, R7, R0, RZ, 0x3c, !PT ;  /* 0x0000000007007212 */ /* 0x000fca00078e3cff */
[----:B------:R-:W-:Y:S02]  /*6e90*/  IMAD.IADD R0, R0, 0x1, R3 ;  /* 0x0000000100007824 */ /* 0x000fe400078e0203 */
[----:B------:R-:W-:Y:S02]  /*6ea0*/  IMAD.MOV.U32 R3, RZ, RZ, 0x20 ;  /* 0x00000020ff037424 */ /* 0x000fe400078e00ff */
[----:B------:R-:W-:-:S03]  /*6eb0*/  IMAD R0, R0, 0x2, R17 ;  /* 0x0000000200007824 */ /* 0x000fc600078e0211 */
[----:B------:R-:W-:Y:S02]  /*6ec0*/  SEL R3, R3, 0xffffffe0, !P1 ;  /* 0xffffffe003037807 */ /* 0x000fe40004800000 */
[--C-:B------:R-:W-:Y:S01]  /*6ed0*/  IADD3 R4, R2, 0x8000, R0.reuse ;  /* 0x0000800002047810 */ /* 0x100fe20007ffe000 */
[----:B------:R2:W-:Y:S01]  /*6ee0*/  STSM.16.M88.4 [R0+0x8000], R24 ;  /* 0x0080001800007844 */ /* 0x0005e20000000200 */
[----:B------:R-:W-:-:S05]  /*6ef0*/  IADD3 R3, R3, 0x8000, R0 ;  /* 0x0000800003037810 */ /* 0x000fca0007ffe000 */
[----:B------:R-:W-:Y:S01]  /*6f00*/  IMAD.IADD R2, R3, 0x1, R2 ;  /* 0x0000000103027824 */ /* 0x000fe200078e0202 */
[----:B------:R2:W-:Y:S04]  /*6f10*/  STSM.16.M88.4 [R3], R32 ;  /* 0x0000002003007844 */ /* 0x0005e80000000200 */
[----:B------:R2:W-:Y:S04]  /*6f20*/  STSM.16.M88.4 [R4], R40 ;  /* 0x0000002804007844 */ /* 0x0005e80000000200 */
[----:B------:R2:W-:Y:S04]  /*6f30*/  STSM.16.M88.4 [R2], R48 ;  /* 0x0000003002007844 */ /* 0x0005e80000000200 */
[----:B------:R2:W-:Y:S04]  /*6f40*/  STSM.16.M88.4 [R0+0xc000], R56 ;  /* 0x00c0003800007844 */ /* 0x0005e80000000200 */
[----:B------:R2:W-:Y:S04]  /*6f50*/  STSM.16.M88.4 [R3+0x4000], R64 ;  /* 0x0040004003007844 */ /* 0x0005e80000000200 */
[----:B------:R2:W-:Y:S04]  /*6f60*/  STSM.16.M88.4 [R4+0x4000], R72 ;  /* 0x0040004804007844 */ /* 0x0005e80000000200 */
[----:B------:R2:W-:Y:S04]  /*6f70*/  STSM.16.M88.4 [R2+0x4000], R80 ;  /* 0x0040005002007844 */ /* 0x0005e80000000200 */
[----:B------:R2:W-:Y:S04]  /*6f80*/  STSM.16.M88.4 [R0], R88 ;  /* 0x0000005800007844 */ /* 0x0005e80000000200 */
[----:B------:R2:W-:Y:S04]  /*6f90*/  STSM.16.M88.4 [R3+-0x8000], R96 ;  /* 0xff80006003007844 */ /* 0x0005e80000000200 */
[----:B------:R2:W-:Y:S04]  /*6fa0*/  STSM.16.M88.4 [R4+-0x8000], R104 ;  /* 0xff80006804007844 */ /* 0x0005e80000000200 */
[----:B------:R2:W-:Y:S04]  /*6fb0*/  STSM.16.M88.4 [R2+-0x8000], R112 ;  /* 0xff80007002007844 */ /* 0x0005e80000000200 */
[----:B------:R2:W-:Y:S04]  /*6fc0*/  STSM.16.M88.4 [R0+0x4000], R120 ;  /* 0x0040007800007844 */ /* 0x0005e80000000200 */
[----:B------:R2:W-:Y:S04]  /*6fd0*/  STSM.16.M88.4 [R3+-0x4000], R128 ;  /* 0xffc0008003007844 */ /* 0x0005e80000000200 */
[----:B------:R2:W-:Y:S04]  /*6fe0*/  STSM.16.M88.4 [R4+-0x4000], R136 ;  /* 0xffc0008804007844 */ /* 0x0005e80000000200 */
[----:B------:R2:W-:Y:S01]  /*6ff0*/  STSM.16.M88.4 [R2+-0x4000], R144 ;  /* 0xffc0009002007844 */ /* 0x0005e20000000200 */
[----:B------:R-:W-:Y:S01]  /*7000*/  @!PT LDS RZ, [RZ] ;  /* 0x00000000fffff984 */ /* 0x000fe20000000800 */
[----:B------:R-:W-:Y:S01]  /*7010*/  @!PT LDS RZ, [RZ] ;  /* 0x00000000fffff984 */ /* 0x000fe20000000800 */
[----:B------:R-:W-:Y:S01]  /*7020*/  @!PT LDS RZ, [RZ] ;  /* 0x00000000fffff984 */ /* 0x000fe20000000800 */
[----:B------:R-:W-:Y:S01]  /*7030*/  @!PT LDS RZ, [RZ] ;  /* 0x00000000fffff984 */ /* 0x000fe20000000800 */
[----:B------:R3:W-:Y:S06]  /*7040*/  MEMBAR.ALL.CTA ;  /* 0x0000000000007992 */ /* 0x0007ec0000008000 */
[----:B---3--:R-:W3:Y:S02]  /*7050*/  FENCE.VIEW.ASYNC.S ;  /* 0x00000000000073c6 */ /* 0x008ee40000000000 */
[----:B---3--:R-:W-:Y:S06]  /*7060*/  BAR.ARV 0x1, 0x120 ;  /* 0x0044800000007b1d */ /* 0x008fec0000002000 */
[----:B------:R-:W-:Y:S05]  /*7070*/  @P0 BRA `(.L_x_31) ;  /* 0x0000000000840947 */ /* 0x000fea0003800000 */
[----:B------:R-:W-:Y:S01]  /*7080*/  BAR.SYNC.DEFER_BLOCKING 0x1, 0x120 ;  /* 0x0044800000007b1d */ /* 0x000fe20000010000 */
[----:B------:R-:W-:-:S05]  /*7090*/  ELECT P0, URZ, PT ;  /* 0x00000000003f782f */ /* 0x000fca0003800000 */
[----:B------:R-:W-:Y:S08]  /*70a0*/  BSSY B0, `(.L_x_31) ;  /* 0x000001e000007945 */ /* 0x000ff00003800000 */
[----:B------:R-:W-:Y:S05]  /*70b0*/  @!P0 BRA `(.L_x_32) ;  /* 0x0000000000708947 */ /* 0x000fea0003800000 */
[----:B------:R-:W3:Y:S01]  /*70c0*/  S2UR UR10, SR_CTAID.X ;  /* 0x00000000000a79c3 */ /* 0x000ee20000002500 */
[----:B------:R-:W-:Y:S01]  /*70d0*/  R2UR UR13, R17 ;  /* 0x00000000110d72ca */ /* 0x000fe200000e0000 */
[----:B------:R-:W-:Y:S01]  /*70e0*/  ULDC.64 UR6, c[0x0][0x198] ;  /* 0x0000660000067ab9 */ /* 0x000fe20000000a00 */
[----:B------:R-:W-:Y:S01]  /*70f0*/  UMOV UR9, URZ ;  /* 0x0000003f00097c82 */ /* 0x000fe20008000000 */
[----:B------:R-:W-:Y:S02]  /*7100*/  UIADD3 UR4, UP0, UR6, 0x770, URZ ;  /* 0x0000077006047890 */ /* 0x000fe4000ff1e03f */
[----:B------:R-:W-:Y:S02]  /*7110*/  UIADD3 UR6, UP1, UR6, 0x670, URZ ;  /* 0x0000067006067890 */ /* 0x000fe4000ff3e03f */
[----:B------:R-:W4:Y:S01]  /*7120*/  S2UR UR11, SR_CTAID.Y ;  /* 0x00000000000b79c3 */ /* 0x000f220000002600 */
[----:B------:R-:W-:Y:S02]  /*7130*/  UIADD3.X UR5, URZ, UR7, URZ, UP0, !UPT ;  /* 0x000000073f057290 */ /* 0x000fe400087fe43f */
[----:B------:R-:W-:Y:S01]  /*7140*/  UIADD3.X UR7, URZ, UR7, URZ, UP1, !UPT ;  /* 0x000000073f077290 */ /* 0x000fe20008ffe43f */
[----:B------:R-:W-:-:S02]  /*7150*/  UMOV UR25, 0x40 ;  /* 0x0000004000197882 */ /* 0x000fc40000000000 */
[----:B------:R-:W-:Y:S02]  /*7160*/  UIADD3 UR8, UR13, 0x8000, URZ ;  /* 0x000080000d087890 */ /* 0x000fe4000fffe03f */
[----:B------:R-:W5:Y:S01]  /*7170*/  S2UR UR12, SR_CTAID.Z ;  /* 0x00000000000c79c3 */ /* 0x000f620000002700 */
[----:B------:R-:W-:Y:S02]  /*7180*/  UIADD3 UR24, UR13, 0xc000, URZ ;  /* 0x0000c0000d187890 */ /* 0x000fe4000fffe03f */
[----:B------:R-:W-:Y:S01]  /*7190*/  UIADD3 UR16, UR13, 0x4000, URZ ;  /* 0x000040000d107890 */ /* 0x000fe2000fffe03f */
[----:B------:R-:W-:Y:S01]  /*71a0*/  UMOV UR17, 0x40 ;  /* 0x0000004000117882 */ /* 0x000fe20000000000 */
[----:B---3--:R-:W-:-:S07]  /*71b0*/  USHF.L.U32 UR10, UR10, 0x7, URZ ;  /* 0x000000070a0a7899 */ /* 0x008fce000800063f */
[----:B------:R-:W-:Y:S01]  /*71c0*/  UMOV UR26, UR10 ;  /* 0x0000000a001a7c82 */ /* 0x000fe20008000000 */
[----:B----4-:R-:W-:Y:S01]  /*71d0*/  UMOV UR27, UR11 ;  /* 0x0000000b001b7c82 */ /* 0x010fe20008000000 */
[----:B------:R-:W-:Y:S01]  /*71e0*/  UMOV UR19, UR11 ;  /* 0x0000000b00137c82 */ /* 0x000fe20008000000 */
[----:B------:R-:W-:Y:S01]  /*71f0*/  UMOV UR18, UR10 ;  /* 0x0000000a00127c82 */ /* 0x000fe20008000000 */
[----:B-----5:R-:W-:Y:S01]  /*7200*/  UMOV UR28, UR12 ;  /* 0x0000000c001c7c82 */ /* 0x020fe20008000000 */
[----:B------:R3:W-:Y:S01]  /*7210*/  UTMASTG.4D [UR8], [UR4] ;  /* 0x00000008040073b5 */ /* 0x0007e20008018000 */
[----:B------:R-:W-:Y:S01]  /*7220*/  UMOV UR20, UR12 ;  /* 0x0000000c00147c82 */ /* 0x000fe20008000000 */
[----:B------:R4:W-:Y:S01]  /*7230*/  UTMASTG.4D [UR24], [UR4] ;  /* 0x00000018040073b5 */ /* 0x0009e20008018000 */
[----:B---3--:R-:W-:Y:S02]  /*7240*/  UMOV UR8, UR13 ;  /* 0x0000000d00087c82 */ /* 0x008fe40008000000 */
[----:B------:R4:W-:Y:S01]  /*7250*/  UTMASTG.4D [UR8], [UR6] ;  /* 0x00000008060073b5 */ /* 0x0009e20008018000 */
[----:B------:R4:W-:Y:S02]  /*7260*/  UTMASTG.4D [UR16], [UR6] ;  /* 0x00000010060073b5 */ /* 0x0009e40008018000 */
[----:B----4-:R0:W-:Y:S02]  /*7270*/  UTMACMDFLUSH ;  /* 0x00000000000079b7 */ /* 0x0101e40000000000 */
.L_x_32:
[----:B------:R-:W-:Y:S05]  /*7280*/  BSYNC B0 ;  /* 0x0000000000007941 */ /* 0x000fea0003800000 */
.L_x_31:
[----:B------:R-:W-:-:S04]  /*7290*/  DEPBAR.LE SB0, 0x0 ;  /* 0x000080000000791a */ /* 0x000fc80000000000 */
[----:B------:R-:W-:Y:S05]  /*72a0*/  BRA `(.L_x_7) ;  /* 0x0000002800207947 */ /* 0x000fea0003800000 */
.L_x_5:
[----:B------:R-:W-:-:S08]  /*72b0*/  NOP ;  /* 0x0000000000007918 */ /* 0x000fd00000000000 */
[----:B---3--:R-:W1:-:S00]  /*72c0*/  USETMAXREG.DEALLOC.CTAPOOL 0x18 ;  /* 0x00000018000079c8 */ /* 0x008e4000080e0500 */
[----:B-1----:R-:W-:Y:S01]  /*72d0*/  LOP3.LUT R2, R0, 0x3, RZ, 0xc0, !PT ;  /* 0x0000000300027812 */ /* 0x002fe200078ec0ff */
[----:B------:R-:W-:-:S05]  /*72e0*/  IMAD.MOV.U32 R0, RZ, RZ, RZ ;  /* 0x000000ffff007224 */ /* 0x000fca00078e00ff */
[----:B------:R-:W1:Y:S02]  /*72f0*/  SHFL.IDX PT, R2, R2, RZ, 0x1f ;  /* 0x00001fff02027589 */ /* 0x000e6400000e0000 */
[----:B-1----:R-:W-:-:S13]  /*7300*/  ISETP.NE.AND P0, PT, R2, RZ, PT ;  /* 0x000000ff0200720c */ /* 0x002fda0003f05270 */
[----:B------:R-:W-:Y:S05]  /*7310*/  @!P0 BRA `(.L_x_33) ;  /* 0x0000000800b08947 */ /* 0x000fea0003800000 */
[----:B------:R-:W-:-:S13]  /*7320*/  ISETP.NE.AND P0, PT, R2, 0x1, PT ;  /* 0x000000010200780c */ /* 0x000fda0003f05270 */
[----:B------:R-:W-:Y:S05]  /*7330*/  @P0 BRA `(.L_x_7) ;  /* 0x0000002400fc0947 */ /* 0x000fea0003800000 */
[----:B------:R-:W1:Y:S02]  /*7340*/  S2UR UR12, SR_CTAID.Z ;  /* 0x00000000000c79c3 */ /* 0x000e640000002700 */
[----:B-1----:R-:W-:-:S13]  /*7350*/  ISETP.LE.AND P0, PT, RZ, UR12, PT ;  /* 0x0000000cff007c0c */ /* 0x002fda000bf03270 */
[----:B------:R-:W-:Y:S05]  /*7360*/  @!P0 BRA `(.L_x_7) ;  /* 0x0000002400f08947 */ /* 0x000fea0003800000 */
[----:B------:R-:W1:Y:S01]  /*7370*/  S2UR UR7, SR_CTAID.Y ;  /* 0x00000000000779c3 */ /* 0x000e620000002600 */
[----:B------:R-:W-:Y:S01]  /*7380*/  ULDC.64 UR8, c[0x0][0x2d8] ;  /* 0x0000b60000087ab9 */ /* 0x000fe20000000a00 */
[----:B------:R-:W-:Y:S01]  /*7390*/  ULDC.64 UR10, c[0x0][0x2e0] ;  /* 0x0000b800000a7ab9 */ /* 0x000fe20000000a00 */
[----:B------:R-:W-:-:S05]  /*73a0*/  ELECT P0, URZ, PT ;  /* 0x00000000003f782f */ /* 0x000fca0003800000 */
[----:B------:R-:W2:Y:S01]  /*73b0*/  LDC R2, c[0x0][0x280] ;  /* 0x0000a000ff027b82 */ /* 0x000ea20000000800 */
[----:B-1----:R-:W-:-:S04]  /*73c0*/  USHF.R.S32.HI UR4, URZ, 0x1f, UR7 ;  /* 0x0000001f3f047899 */ /* 0x002fc80008011407 */
[----:B------:R-:W-:Y:S02]  /*73d0*/  UIMAD UR6, UR4, UR8, URZ ;  /* 0x00000008040672a4 */ /* 0x000fe4000f8e023f */
[----:B------:R-:W-:Y:S01]  /*73e0*/  UIMAD.WIDE.U32 UR4, UR7, UR8, URZ ;  /* 0x00000008070472a5 */ /* 0x000fe2000f8e003f */
[----:B--2---:R-:W-:Y:S01]  /*73f0*/  ISETP.GE.AND P1, PT, R2, 0x1, PT ;  /* 0x000000010200780c */ /* 0x004fe20003f26270 */
[----:B------:R-:W-:Y:S02]  /*7400*/  UIMAD UR7, UR7, UR9, UR6 ;  /* 0x00000009070772a4 */ /* 0x000fe4000f8e0206 */
[----:B------:R-:W-:Y:S02]  /*7410*/  USHF.R.S32.HI UR6, URZ, 0x1f, UR12 ;  /* 0x0000001f3f067899 */ /* 0x000fe4000801140c */
[----:B------:R-:W-:Y:S02]  /*7420*/  UIADD3 UR5, UR5, UR7, URZ ;  /* 0x0000000705057290 */ /* 0x000fe4000fffe03f */
[----:B------:R-:W-:-:S04]  /*7430*/  UIMAD UR6, UR6, UR10, URZ ;  /* 0x0000000a060672a4 */ /* 0x000fc8000f8e023f */
[----:B------:R-:W-:Y:S02]  /*7440*/  UIMAD UR8, UR12, UR11, UR6 ;  /* 0x0000000b0c0872a4 */ /* 0x000fe4000f8e0206 */
[----:B------:R-:W-:Y:S01]  /*7450*/  UIMAD.WIDE.U32 UR6, UR12, UR10, UR4 ;  /* 0x0000000a0c0672a5 */ /* 0x000fe2000f8e0004 */
[----:B------:R-:W-:Y:S11]  /*7460*/  @!P1 BRA `(.L_x_7) ;  /* 0x0000002400b09947 */ /* 0x000ff60003800000 */
[C---:B------:R-:W-:Y:S01]  /*7470*/  VIADD R0, R2.reuse, 0x4f ;  /* 0x0000004f02007836 */ /* 0x040fe20000000000 */
[----:B------:R-:W-:Y:S01]  /*7480*/  ISETP.GE.AND P1, PT, R2, 0x51, PT ;  /* 0x000000510200780c */ /* 0x000fe20003f26270 */
[----:B------:R-:W-:Y:S02]  /*7490*/  UIADD3 UR8, UR7, UR8, URZ ;  /* 0x0000000807087290 */ /* 0x000fe4000fffe03f */
[----:B------:R-:W-:Y:S01]  /*74a0*/  IMAD.HI R0, R0, 0x66666667, RZ ;  /* 0x6666666700007827 */ /* 0x000fe200078e02ff */
[----:B------:R-:W-:-:S04]  /*74b0*/  UMOV UR4, URZ ;  /* 0x0000003f00047c82 */ /* 0x000fc80008000000 */
[----:B------:R-:W-:-:S04]  /*74c0*/  SHF.R.U32.HI R3, RZ, 0x1f, R0 ;  /* 0x0000001fff037819 */ /* 0x000fc80000011600 */
[----:B------:R-:W-:-:S04]  /*74d0*/  LEA.HI.SX32 R0, R0, R3, 0x1b ;  /* 0x0000000300007211 */ /* 0x000fc800078fdaff */
[----:B------:R-:W-:-:S04]  /*74e0*/  VIMNMX R0, R0, 0x1, !PT ;  /* 0x0000000100007848 */ /* 0x000fc80007fe0100 */
[----:B------:R-:W-:Y:S01]  /*74f0*/  LOP3.LUT R3, R0, 0x1, RZ, 0xc0, !PT ;  /* 0x0000000100037812 */ /* 0x000fe200078ec0ff */
[----:B------:R-:W-:Y:S06]  /*7500*/  @!P1 BRA `(.L_x_34) ;  /* 0x0000000400789947 */ /* 0x000fec0003800000 */
[----:B------:R-:W-:Y:S01]  /*7510*/  ULDC.64 UR16, c[0x0][0x2c0] ;  /* 0x0000b00000107ab9 */ /* 0x000fe20000000a00 */
[----:B------:R-:W-:Y:S01]  /*7520*/  IMAD.IADD R0, R0, 0x1, -R3 ;  /* 0x0000000100007824 */ /* 0x000fe200078e0a03 */
[----:B------:R-:W-:Y:S01]  /*7530*/  ULEA UR16, UP0, UR6, UR16, 0x2 ;  /* 0x0000001006107291 */ /* 0x000fe2000f80103f */
[----:B------:R-:W-:Y:S01]  /*7540*/  UMOV UR4, URZ ;  /* 0x0000003f00047c82 */ /* 0x000fe20008000000 */
[----:B------:R-:W-:Y:S02]  /*7550*/  UMOV UR5, URZ ;  /* 0x0000003f00057c82 */ /* 0x000fe40008000000 */
[----:B------:R-:W-:Y:S02]  /*7560*/  ULEA.HI.X UR17, UR6, UR17, UR8, 0x2, UP0 ;  /* 0x0000001106117291 */ /* 0x000fe400080f1408 */
[----:B------:R-:W-:Y:S02]  /*7570*/  UIADD3 UR12, UP0, UR16, 0x5000, URZ ;  /* 0x00005000100c7890 */ /* 0x000fe4000ff1e03f */
[----:B------:R-:W-:-:S02]  /*7580*/  UIADD3 UR14, UP1, UR16, 0xa000, URZ ;  /* 0x0000a000100e7890 */ /* 0x000fc4000ff3e03f */
[----:B------:R-:W-:Y:S02]  /*7590*/  UIADD3 UR16, UP2, UR16, 0xf000, URZ ;  /* 0x0000f00010107890 */ /* 0x000fe4000ff5e03f */
[----:B------:R-:W-:Y:S02]  /*75a0*/  UIADD3.X UR13, URZ, UR17, URZ, UP0, !UPT ;  /* 0x000000113f0d7290 */ /* 0x000fe400087fe43f */
[----:B------:R-:W-:Y:S02]  /*75b0*/  UIADD3.X UR15, URZ, UR17, URZ, UP1, !UPT ;  /* 0x000000113f0f7290 */ /* 0x000fe40008ffe43f */
[----:B------:R-:W-:Y:S01]  /*75c0*/  UIADD3.X UR17, URZ, UR17, URZ, UP2, !UPT ;  /* 0x000000113f117290 */ /* 0x000fe200097fe43f */
[----:B------:R-:W-:-:S11]  /*75d0*/  ULDC.64 UR20, c[0x0][0x2c0] ;  /* 0x0000b00000147ab9 */ /* 0x000fd60000000a00 */
.L_x_47:
[----:B------:R-:W-:Y:S01]  /*75e0*/  UIMAD UR10, UR4, 0x5000, URZ ;  /* 0x00005000040a78a4 */ /* 0x000fe2000f8e023f */
[----:B------:R-:W-:Y:S01]  /*75f0*/  BAR.SYNC.DEFER_BLOCKING 0xd, 0xa0 ;  /* 0x0342800000007b1d */ /* 0x000fe20000010000 */
[----:B------:R-:W-:Y:S02]  /*7600*/  UIMAD UR9, UR5, 0x2800, URZ ;  /* 0x00002800050978a4 */ /* 0x000fe4000f8e023f */
[----:B------:R-:W-:Y:S02]  /*7610*/  UIMAD.WIDE UR24, UR10, 0x4, UR12 ;  /* 0x000000040a1878a5 */ /* 0x000fe4000f8e020c */
[----:B------:R-:W-:Y:S01]  /*7620*/  UIMAD.WIDE UR22, UR10, 0x4, UR14 ;  /* 0x000000040a1678a5 */ /* 0x000fe2000f8e020e */
[----:B------:R-:W-:Y:S01]  /*7630*/  BSSY B0, `(.L_x_35) ;  /* 0x0000010000007945 */ /* 0x000fe20003800000 */
[----:B------:R-:W-:-:S03]  /*7640*/  UIMAD.WIDE UR10, UR10, 0x4, UR16 ;  /* 0x000000040a0a78a5 */ /* 0x000fc6000f8e0210 */
[----:B------:R-:W-:Y:S09]  /*7650*/  @!P0 BRA `(.L_x_36) ;  /* 0x0000000000348947 */ /* 0x000ff20003800000 */
[----:B------:R-:W1:Y:S01]  /*7660*/  S2UR UR19, SR_CgaCtaId ;  /* 0x00000000001379c3 */ /* 0x000e620000008800 */
[----:B------:R-:W-:Y:S01]  /*7670*/  UIADD3 UR26, UP0, UR9, UR6, URZ ;  /* 0x00000006091a7290 */ /* 0x000fe2000ff1e03f */
[----:B------:R-:W-:-:S03]  /*7680*/  UMOV UR18, 0x400 ;  /* 0x0000040000127882 */ /* 0x000fc60000000000 */
[----:B------:R-:W-:Y:S02]  /*7690*/  ULEA.HI.X.SX32 UR27, UR9, UR8, 0x1, UP0 ;  /* 0x00000008091b7291 */ /* 0x000fe400080f0e3f */
[----:B------:R-:W-:-:S04]  /*76a0*/  ULEA UR28, UP0, UR26, UR20, 0x2 ;  /* 0x000000141a1c7291 */ /* 0x000fc8000f80103f */
[----:B------:R-:W-:-:S03]  /*76b0*/  ULEA.HI.X UR29, UR26, UR21, UR27, 0x2, UP0 ;  /* 0x000000151a1d7291 */ /* 0x000fc600080f141b */
[----:B------:R-:W-:Y:S01]  /*76c0*/  UMOV UR26, 0x0 ;  /* 0x00000000001a7882 */ /* 0x000fe20000000000 */
[----:B------:R-:W-:Y:S01]  /*76d0*/  UMOV UR27, 0x14f00000 ;  /* 0x14f00000001b7882 */ /* 0x000fe20000000000 */
[----:B-1----:R-:W-:-:S03]  /*76e0*/  ULEA UR18, UR19, UR18, 0x18 ;  /* 0x0000001213127291 */ /* 0x002fc6000f8ec03f */
[----:B------:R-:W-:Y:S01]  /*76f0*/  UMOV UR19, 0x500 ;  /* 0x0000050000137882 */ /* 0x000fe20000000000 */
[----:B------:R-:W-:-:S09]  /*7700*/  UIADD3 UR18, UR18, 0x10000, URZ ;  /* 0x0001000012127890 */ /* 0x000fd2000fffe03f */
[----:B------:R1:W-:Y:S02]  /*7710*/  UBLKRED.G.S.ADD.F32.RN [UR28], [UR18], UR19, desc[UR26] ;  /* 0x00001a1c120073bb */ /* 0x0003e400080a1413 */
[----:B-1----:R0:W-:Y:S02]  /*7720*/  UTMACMDFLUSH ;  /* 0x00000000000079b7 */ /* 0x0021e40000000000 */
.L_x_36:
[----:B------:R-:W-:Y:S05]  /*7730*/  BSYNC B0 ;  /* 0x0000000000007941 */ /* 0x000fea0003800000 */
.L_x_35:
[----:B------:R-:W-:Y:S06]  /*7740*/  BAR.SYNC.DEFER_BLOCKING 0xe, 0xa0 ;  /* 0x0382800000007b1d */ /* 0x000fec0000010000 */
[----:B------:R-:W-:Y:S04]  /*7750*/  BSSY B0, `(.L_x_37) ;  /* 0x000000c000007945 */ /* 0x000fe80003800000 */
[----:B------:R-:W-:Y:S05]  /*7760*/  @!P0 BRA `(.L_x_38) ;  /* 0x0000000000288947 */ /* 0x000fea0003800000 */
[----:B------:R-:W1:Y:S01]  /*7770*/  S2UR UR19, SR_CgaCtaId ;  /* 0x00000000001379c3 */ /* 0x000e620000008800 */
[----:B------:R-:W-:Y:S01]  /*7780*/  UMOV UR18, 0x400 ;  /* 0x0000040000127882 */ /* 0x000fe20000000000 */
[----:B------:R-:W-:Y:S01]  /*7790*/  UMOV UR26, 0x0 ;  /* 0x00000000001a7882 */ /* 0x000fe20000000000 */
[----:B------:R-:W-:Y:S01]  /*77a0*/  UMOV UR27, 0x14f00000 ;  /* 0x14f00000001b7882 */ /* 0x000fe20000000000 */
[----:B-1----:R-:W-:-:S03]  /*77b0*/  ULEA UR18, UR19, UR18, 0x18 ;  /* 0x0000001213127291 */ /* 0x002fc6000f8ec03f */
[----:B------:R-:W-:Y:S01]  /*77c0*/  UMOV UR19, 0x500 ;  /* 0x0000050000137882 */ /* 0x000fe20000000000 */
[----:B------:R-:W-:-:S09]  /*77d0*/  UIADD3 UR18, UR18, 0x15000, URZ ;  /* 0x0001500012127890 */ /* 0x000fd2000fffe03f */
[----:B------:R1:W-:Y:S01]  /*77e0*/  UBLKRED.G.S.ADD.F32.RN [UR24], [UR18], UR19, desc[UR26] ;  /* 0x00001a18120073bb */ /* 0x0003e200080a1413 */
[----:B------:R0:W-:Y:S01]  /*77f0*/  UTMACMDFLUSH ;  /* 0x00000000000079b7 */ /* 0x0001e20000000000 */
[----:B-1----:R-:W-:-:S04]  /*7800*/  DEPBAR.LE SB0, 0x1 ;  /* 0x000080400000791a */ /* 0x002fc80000000000 */
.L_x_38:
[----:B------:R-:W-:Y:S05]  /*7810*/  BSYNC B0 ;  /* 0x0000000000007941 */ /* 0x000fea0003800000 */
.L_x_37:
[----:B------:R-:W-:Y:S06]  /*7820*/  BAR.ARV 0xa, 0xa0 ;  /* 0x0282800000007b1d */ /* 0x000fec0000002000 */
[----:B------:R-:W-:Y:S04]  /*7830*/  BSSY B0, `(.L_x_39) ;  /* 0x0000003000007945 */ /* 0x000fe80003800000 */
[----:B------:R-:W-:Y:S05]  /*7840*/  @!P0 BRA `(.L_x_40) ;  /* 0x0000000000048947 */ /* 0x000fea0003800000 */
[----:B------:R-:W-:-:S04]  /*7850*/  DEPBAR.LE SB0, 0x0 ;  /* 0x000080000000791a */ /* 0x000fc80000000000 */
.L_x_40:
[----:B------:R-:W-:Y:S05]  /*7860*/  BSYNC B0 ;  /* 0x0000000000007941 */ /* 0x000fea0003800000 */
.L_x_39:
[----:B------:R-:W-:Y:S06]  /*7870*/  BAR.ARV 0xb, 0xa0 ;  /* 0x02c2800000007b1d */ /* 0x000fec0000002000 */
[----:B------:R-:W-:Y:S02]  /*7880*/  BSSY B0, `(.L_x_41) ;  /* 0x000000c000007945 */ /* 0x000fe40003800000 */
[----:B------:R-:W-:Y:S06]  /*7890*/  BAR.SYNC.DEFER_BLOCKING 0xd, 0xa0 ;  /* 0x0342800000007b1d */ /* 0x000fec0000010000 */
        /* <DEDUP_REMOVED lines=8> */
[----:B------:R1:W-:Y:S02]  /*7920*/  UBLKRED.G.S.ADD.F32.RN [UR22], [UR18], UR19, desc[UR24] ;  /* 0x00001816120073bb */ /* 0x0003e400080a1413 */
[----:B-1----:R0:W-:Y:S02]  /*7930*/  UTMACMDFLUSH ;  /* 0x00000000000079b7 */ /* 0x0021e40000000000 */
.L_x_42:
[----:B------:R-:W-:Y:S05]  /*7940*/  BSYNC B0 ;  /* 0x0000000000007941 */ /* 0x000fea0003800000 */
.L_x_41:
        /* <DEDUP_REMOVED lines=13> */
.L_x_44:
[----:B------:R-:W-:Y:S05]  /*7a20*/  BSYNC B0 ;  /* 0x0000000000007941 */ /* 0x000fea0003800000 */
.L_x_43:
[----:B------:R-:W-:Y:S01]  /*7a30*/  VIADD R0, R0, 0xfffffffe ;  /* 0xfffffffe00007836 */ /* 0x000fe20000000000 */
[----:B------:R-:W-:Y:S06]  /*7a40*/  BAR.ARV 0xa, 0xa0 ;  /* 0x0282800000007b1d */ /* 0x000fec0000002000 */
[----:B------:R-:W-:Y:S01]  /*7a50*/  BSSY B0, `(.L_x_45) ;  /* 0x0000004000007945 */ /* 0x000fe20003800000 */
[----:B------:R-:W-:-:S03]  /*7a60*/  ISETP.NE.AND P1, PT, R0, RZ, PT ;  /* 0x000000ff0000720c */ /* 0x000fc60003f25270 */
[----:B------:R-:W-:Y:S10]  /*7a70*/  @!P0 BRA `(.L_x_46) ;  /* 0x0000000000048947 */ /* 0x000ff40003800000 */
[----:B------:R-:W-:-:S04]  /*7a80*/  DEPBAR.LE SB0, 0x0 ;  /* 0x000080000000791a */ /* 0x000fc80000000000 */
.L_x_46:
[----:B------:R-:W-:Y:S05]  /*7a90*/  BSYNC B0 ;  /* 0x0000000000007941 */ /* 0x000fea0003800000 */
.L_x_45:
[----:B------:R-:W-:Y:S06]  /*7aa0*/  BAR.ARV 0xb, 0xa0 ;  /* 0x02c2800000007b1d */ /* 0x000fec0000002000 */
[----:B------:R-:W-:Y:S02]  /*7ab0*/  UIADD3 UR5, UR5, 0x2, URZ ;  /* 0x0000000205057890 */ /* 0x000fe4000fffe03f */
[----:B------:R-:W-:Y:S01]  /*7ac0*/  UIADD3 UR4, UR4, 0x1, URZ ;  /* 0x0000000104047890 */ /* 0x000fe2000fffe03f */
[----:B------:R-:W-:Y:S11]  /*7ad0*/  @P1 BRA `(.L_x_47) ;  /* 0xfffffff800c01947 */ /* 0x000ff6000383ffff */
[----:B------:R-:W-:-:S12]  /*7ae0*/  UIADD3 UR4, UR9, 0x5000, URZ ;  /* 0x0000500009047890 */ /* 0x000fd8000fffe03f */
.L_x_34:
[----:B------:R-:W-:-:S13]  /*7af0*/  ISETP.NE.AND P1, PT, R3, RZ, PT ;  /* 0x000000ff0300720c */ /* 0x000fda0003f25270 */
[----:B------:R-:W-:Y:S05]  /*7b00*/  @!P1 BRA `(.L_x_7) ;  /* 0x0000002000089947 */ /* 0x000fea0003800000 */
[----:B------:R-:W-:Y:S06]  /*7b10*/  BAR.SYNC.DEFER_BLOCKING 0xd, 0xa0 ;  /* 0x0342800000007b1d */ /* 0x000fec0000010000 */
[----:B------:R-:W-:Y:S04]  /*7b20*/  BSSY B0, `(.L_x_48) ;  /* 0x0000010000007945 */ /* 0x000fe80003800000 */
[----:B------:R-:W-:Y:S05]  /*7b30*/  @!P0 BRA `(.L_x_49) ;  /* 0x0000000000388947 */ /* 0x000fea0003800000 */
[----:B------:R-:W1:Y:S01]  /*7b40*/  S2UR UR9, SR_CgaCtaId ;  /* 0x00000000000979c3 */ /* 0x000e620000008800 */
[----:B------:R-:W-:Y:S01]  /*7b50*/  UIADD3 UR12, UP0, UR4, UR6, URZ ;  /* 0x00000006040c7290 */ /* 0x000fe2000ff1e03f */
[----:B------:R-:W-:Y:S01]  /*7b60*/  UMOV UR5, 0x400 ;  /* 0x0000040000057882 */ /* 0x000fe20000000000 */
[----:B------:R-:W-:Y:S02]  /*7b70*/  ULDC.64 UR10, c[0x0][0x2c0] ;  /* 0x0000b000000a7ab9 */ /* 0x000fe40000000a00 */
        /* <DEDUP_REMOVED lines=10> */
.L_x_49:
[----:B------:R-:W-:Y:S05]  /*7c20*/  BSYNC B0 ;  /* 0x0000000000007941 */ /* 0x000fea0003800000 */
.L_x_48:
[----:B------:R-:W-:Y:S06]  /*7c30*/  BAR.SYNC.DEFER_BLOCKING 0xe, 0xa0 ;  /* 0x0382800000007b1d */ /* 0x000fec0000010000 */
[----:B------:R-:W-:Y:S04]  /*7c40*/  BSSY B0, `(.L_x_50) ;  /* 0x0000012000007945 */ /* 0x000fe80003800000 */
[----:B------:R-:W-:Y:S05]  /*7c50*/  @!P0 BRA `(.L_x_51) ;  /* 0x0000000000408947 */ /* 0x000fea0003800000 */
[----:B------:R-:W1:Y:S01]  /*7c60*/  S2UR UR12, SR_CgaCtaId ;  /* 0x00000000000c79c3 */ /* 0x000e620000008800 */
[----:B------:R-:W-:Y:S01]  /*7c70*/  UIADD3 UR5, UR4, 0x1400, URZ ;  /* 0x0000140004057890 */ /* 0x000fe2000fffe03f */
[----:B------:R-:W-:Y:S01]  /*7c80*/  UMOV UR9, 0x400 ;  /* 0x0000040000097882 */ /* 0x000fe20000000000 */
[----:B------:R-:W-:Y:S02]  /*7c90*/  ULDC.64 UR10, c[0x0][0x2c0] ;  /* 0x0000b000000a7ab9 */ /* 0x000fe40000000a00 */
[----:B------:R-:W-:-:S04]  /*7ca0*/  UIADD3 UR13, UP0, UR5, UR6, URZ ;  /* 0x00000006050d7290 */ /* 0x000fc8000ff1e03f */
        /* <DEDUP_REMOVED lines=11> */
.L_x_51:
[----:B------:R-:W-:Y:S05]  /*7d60*/  BSYNC B0 ;  /* 0x0000000000007941 */ /* 0x000fea0003800000 */
.L_x_50:
[----:B------:R-:W-:Y:S06]  /*7d70*/  BAR.ARV 0xa, 0xa0 ;  /* 0x0282800000007b1d */ /* 0x000fec0000002000 */
[----:B------:R-:W-:Y:S04]  /*7d80*/  BSSY B0, `(.L_x_52) ;  /* 0x0000003000007945 */ /* 0x000fe80003800000 */
[----:B------:R-:W-:Y:S05]  /*7d90*/  @!P0 BRA `(.L_x_53) ;  /* 0x0000000000048947 */ /* 0x000fea0003800000 */
[----:B------:R-:W-:-:S04]  /*7da0*/  DEPBAR.LE SB0, 0x0 ;  /* 0x000080000000791a */ /* 0x000fc80000000000 */
.L_x_53:
[----:B------:R-:W-:Y:S05]  /*7db0*/  BSYNC B0 ;  /* 0x0000000000007941 */ /* 0x000fea0003800000 */
.L_x_52:
[----:B------:R-:W-:Y:S06]  /*7dc0*/  BAR.ARV 0xb, 0xa0 ;  /* 0x02c2800000007b1d */ /* 0x000fec0000002000 */
[----:B------:R-:W-:Y:S05]  /*7dd0*/  BRA `(.L_x_7) ;  /* 0x0000001c00547947 */ /* 0x000fea0003800000 */
.L_x_33:
[----:B------:R-:W1:Y:S01]  /*7de0*/  S2UR UR21, SR_CTAID.Z ;  /* 0x00000000001579c3 */ /* 0x000e620000002700 */
[----:B------:R-:W-:Y:S01]  /*7df0*/  IMAD.MOV.U32 R18, RZ, RZ, 0x1 ;  /* 0x00000001ff127424 */ /* 0x000fe200078e00ff */
[----:B-1----:R-:W-:-:S13]  /*7e00*/  ISETP.LE.AND P0, PT, RZ, UR21, PT ;  /* 0x00000015ff007c0c */ /* 0x002fda000bf03270 */
[----:B------:R-:W-:Y:S05]  /*7e10*/  @!P0 BRA `(.L_x_54) ;  /* 0x0000001800b08947 */ /* 0x000fea0003800000 */
[----:B------:R-:W1:Y:S01]  /*7e20*/  S2R R13, SR_CTAID.Y ;  /* 0x00000000000d7919 */ /* 0x000e620000002600 */
[----:B------:R-:W2:Y:S01]  /*7e30*/  LDC.64 R2, c[0x0][0x718] ;  /* 0x0001c600ff027b82 */ /* 0x000ea20000000a00 */
[----:B------:R-:W-:Y:S01]  /*7e40*/  ULDC UR4, c[0x0][0x2e8] ;  /* 0x0000ba0000047ab9 */ /* 0x000fe20000000800 */
[----:B------:R-:W-:Y:S01]  /*7e50*/  BSSY B0, `(.L_x_54) ;  /* 0x00001a8000007945 */ /* 0x000fe20003800000 */
[----:B------:R-:W3:Y:S01]  /*7e60*/  S2R R11, SR_CTAID.Z ;  /* 0x00000000000b7919 */ /* 0x000ee20000002700 */
[----:B------:R-:W-:-:S04]  /*7e70*/  UISETP.NE.AND UP0, UPT, UR4, 0x1, UPT ;  /* 0x000000010400788c */ /* 0x000fc8000bf05270 */
[----:B------:R-:W4:Y:S07]  /*7e80*/  S2UR UR20, SR_CTAID.Y ;  /* 0x00000000001479c3 */ /* 0x000f2e0000002600 */
[----:B------:R-:W-:Y:S01]  /*7e90*/  @UP0 ULDC UR6, c[0x0][0x2ec] ;  /* 0x0000bb0000060ab9 */ /* 0x000fe20000000800 */
[----:B------:R-:W5:Y:S01]  /*7ea0*/  LDC.64 R8, c[0x0][0x720] ;  /* 0x0001c800ff087b82 */ /* 0x000f620000000a00 */
[----:B------:R-:W-:-:S07]  /*7eb0*/  @UP0 ULDC UR8, c[0x0][0x2f0] ;  /* 0x0000bc0000080ab9 */ /* 0x000fce0000000800 */
[----:B------:R-:W5:Y:S01]  /*7ec0*/  LDC.64 R4, c[0x0][0x700] ;  /* 0x0001c000ff047b82 */ /* 0x000f620000000a00 */
[----:B-1----:R-:W-:Y:S01]  /*7ed0*/  SHF.R.S32.HI R13, RZ, 0x1f, R13 ;  /* 0x0000001fff0d7819 */ /* 0x002fe2000001140d */
[----:B----4-:R-:W-:Y:S02]  /*7ee0*/  UIMAD.WIDE.U32 UR6, UR20, UR6, URZ ;  /* 0x00000006140672a5 */ /* 0x010fe4000f8e003f */
[----:B------:R-:W-:Y:S01]  /*7ef0*/  UMOV UR12, UR20 ;  /* 0x00000014000c7c82 */ /* 0x000fe20008000000 */
[----:B---3--:R-:W-:Y:S01]  /*7f00*/  SHF.R.S32.HI R11, RZ, 0x1f, R11 ;  /* 0x0000001fff0b7819 */ /* 0x008fe2000001140b */
[----:B--2---:R-:W-:Y:S01]  /*7f10*/  IMAD R0, R13, R2, RZ ;  /* 0x000000020d007224 */ /* 0x004fe200078e02ff */
[----:B------:R-:W-:-:S03]  /*7f20*/  @UP0 USHF.R.U32.HI UR12, URZ, UR8, UR7 ;  /* 0x000000083f0c0299 */ /* 0x000fc60008011607 */
[----:B------:R-:W-:Y:S02]  /*7f30*/  IMAD R7, R3, UR20, R0 ;  /* 0x0000001403077c24 */ /* 0x000fe4000f8e0200 */
[----:B------:R-:W-:-:S04]  /*7f40*/  IMAD.WIDE.U32 R2, R2, UR20, RZ ;  /* 0x0000001402027c25 */ /* 0x000fc8000f8e00ff */
[----:B------:R-:W-:Y:S02]  /*7f50*/  IMAD.IADD R3, R3, 0x1, R7 ;  /* 0x0000000103037824 */ /* 0x000fe400078e0207 */
[----:B------:R-:W1:Y:S01]  /*7f60*/  LDC.64 R6, c[0x0][0x730] ;  /* 0x0001cc00ff067b82 */ /* 0x000e620000000a00 */
[----:B-----5:R-:W-:Y:S02]  /*7f70*/  IMAD R0, R11, R8, RZ ;  /* 0x000000080b007224 */ /* 0x020fe400078e02ff */
[----:B------:R-:W-:-:S04]  /*7f80*/  IMAD.WIDE.U32 R2, R8, UR21, R2 ;  /* 0x0000001508027c25 */ /* 0x000fc8000f8e0002 */
[----:B------:R-:W-:Y:S01]  /*7f90*/  IMAD R9, R9, UR21, R0 ;  /* 0x0000001509097c24 */ /* 0x000fe2000f8e0200 */
[----:B------:R-:W-:-:S03]  /*7fa0*/  LEA R4, P0, R2, R4, 0x2 ;  /* 0x0000000402047211 */ /* 0x000fc600078010ff */
[----:B------:R-:W-:Y:S01]  /*7fb0*/  IMAD.IADD R0, R3, 0x1, R9 ;  /* 0x0000000103007824 */ /* 0x000fe200078e0209 */
[----:B------:R-:W-:-:S04]  /*7fc0*/  R2UR UR4, R4 ;  /* 0x00000000040472ca */ /* 0x000fc800000e0000 */
[----:B------:R-:W-:Y:S02]  /*7fd0*/  LEA.HI.X R0, R2, R5, R0, 0x2, P0 ;  /* 0x0000000502007211 */ /* 0x000fe400000f1400 */
[----:B------:R-:W-:Y:S02]  /*7fe0*/  ELECT P0, URZ, PT ;  /* 0x00000000003f782f */ /* 0x000fe40003800000 */
[----:B------:R-:W-:Y:S01]  /*7ff0*/  R2UR UR5, R0 ;  /* 0x00000000000572ca */ /* 0x000fe200000e0000 */
[----:B-1----:R-:W-:-:S04]  /*8000*/  IMAD R2, R13, R6, RZ ;  /* 0x000000060d027224 */ /* 0x002fc800078e02ff */
[----:B------:R-:W-:Y:S02]  /*8010*/  IMAD R5, R7, UR20, R2 ;  /* 0x0000001407057c24 */ /* 0x000fe4000f8e0202 */
[----:B------:R-:W1:Y:S01]  /*8020*/  LDC.64 R2, c[0x0][0x738] ;  /* 0x0001ce00ff027b82 */ /* 0x000e620000000a00 */
[----:B------:R-:W-:-:S04]  /*8030*/  IMAD.WIDE.U32 R6, R6, UR20, RZ ;  /* 0x0000001406067c25 */ /* 0x000fc8000f8e00ff */
[----:B------:R-:W-:Y:S02]  /*8040*/  IMAD.IADD R7, R7, 0x1, R5 ;  /* 0x0000000107077824 */ /* 0x000fe400078e0205 */
[----:B-1----:R-:W-:Y:S02]  /*8050*/  IMAD R0, R11, R2, RZ ;  /* 0x000000020b007224 */ /* 0x002fe400078e02ff */
[----:B------:R-:W-:-:S04]  /*8060*/  IMAD.WIDE.U32 R6, R2, UR21, R6 ;  /* 0x0000001502067c25 */ /* 0x000fc8000f8e0006 */
[----:B------:R-:W-:Y:S02]  /*8070*/  IMAD R19, R3, UR21, R0 ;  /* 0x0000001503137c24 */ /* 0x000fe4000f8e0200 */
[----:B------:R-:W-:Y:S01]  /*8080*/  IMAD.MOV.U32 R0, RZ, RZ, RZ ;  /* 0x000000ffff007224 */ /* 0x000fe200078e00ff */
[----:B------:R-:W-:Y:S06]  /*8090*/  @!P0 BRA `(.L_x_55) ;  /* 0x00000018000c8947 */ /* 0x000fec0003800000 */
[----:B------:R-:W1:Y:S01]  /*80a0*/  S2R R3, SR_CgaCtaId ;  /* 0x0000000000037919 */ /* 0x000e620000008800 */
[----:B------:R-:W-:Y:S01]  /*80b0*/  MOV R20, 0x400 ;  /* 0x0000040000147802 */ /* 0x000fe20000000f00 */
[----:B------:R-:W2:Y:S01]  /*80c0*/  S2R R10, SR_TID.X ;  /* 0x00000000000a7919 */ /* 0x000ea20000002100 */
[----:B------:R-:W3:Y:S02]  /*80d0*/  S2R R0, SR_CTAID.X ;  /* 0x0000000000007919 */ /* 0x000ee40000002500 */
[----:B-1----:R-:W-:Y:S01]  /*80e0*/  LEA R20, R3, R20, 0x18 ;  /* 0x0000001403147211 */ /* 0x002fe200078ec0ff */
[----:B------:R-:W-:Y:S01]  /*80f0*/  IMAD.MOV.U32 R3, RZ, RZ, 0x1 ;  /* 0x00000001ff037424 */ /* 0x000fe200078e00ff */
[----:B--2---:R-:W-:-:S04]  /*8100*/  LOP3.LUT R10, R10, 0x7f, RZ, 0xc0, !PT ;  /* 0x0000007f0a0a7812 */ /* 0x004fc800078ec0ff */
[----:B------:R-:W-:Y:S02]  /*8110*/  SHF.L.U32 R3, R3, 0x1f, RZ ;  /* 0x0000001f03037819 */ /* 0x000fe400000006ff */
[----:B------:R-:W-:Y:S02]  /*8120*/  ISETP.NE.AND P0, PT, R10, RZ, PT ;  /* 0x000000ff0a00720c */ /* 0x000fe40003f05270 */
[----:B------:R-:W1:Y:S02]  /*8130*/  SYNCS.PHASECHK.TRANS64.TRYWAIT P1, [R20+URZ+0x38820], R3 ;  /* 0x03882003140075a7 */ /* 0x000e64000802017f */
[----:B-1-3--:R-:W-:Y:S09]  /*8140*/  @!P1 BRA `(.L_x_56) ;  /* 0x0000001800e49947 */ /* 0x00aff20003800000 */
.L_x_84:
[----:B------:R-:W-:Y:S02]  /*8150*/  IMAD.IADD R19, R7, 0x1, R19 ;  /* 0x0000000107137824 */ /* 0x000fe400078e0213 */
[----:B------:R-:W-:Y:S02]  /*8160*/  IMAD.SHL.U32 R0, R0, 0x80, RZ ;  /* 0x0000008000007824 */ /* 0x000fe400078e00ff */
[----:B------:R-:W-:Y:S01]  /*8170*/  IMAD.MOV.U32 R18, RZ, RZ, 0x1 ;  /* 0x00000001ff127424 */ /* 0x000fe200078e00ff */
[----:B------:R-:W-:Y:S06]  /*8180*/  @P0 BRA `(.L_x_57) ;  /* 0x0000000000180947 */ /* 0x000fec0003800000 */
[----:B------:R-:W2:Y:S01]  /*8190*/  S2R R2, SR_TID.X ;  /* 0x0000000000027919 */ /* 0x000ea20000002100 */
[----:B-1----:R-:W-:-:S04]  /*81a0*/  IMAD.MOV.U32 R3, RZ, RZ, 0x5140 ;  /* 0x00005140ff037424 */ /* 0x002fc800078e00ff */
[----:B------:R3:W-:Y:S01]  /*81b0*/  SYNCS.ARRIVE.TRANS64 RZ, [R20+URZ+0x38810], R3 ;  /* 0x0388100314ff79a7 */ /* 0x0007e2000800003f */
[----:B--2---:R-:W-:-:S13]  /*81c0*/  LOP3.LUT P1, RZ, R2, 0x1f, RZ, 0xc0, !PT ;  /* 0x0000001f02ff7812 */ /* 0x004fda000782c0ff */
[----:B---3--:R-:W-:Y:S05]  /*81d0*/  @!P1 BRA `(.L_x_57) ;  /* 0x0000000000049947 */ /* 0x008fea0003800000 */
[----:B------:R-:W-:Y:S01]  /*81e0*/  BPT.TRAP 0x1 ;  /* 0x000000040000795c */ /* 0x000fe20000300000 */
.L_x_57:
[----:B-1----:R-:W1:Y:S01]  /*81f0*/  LDC.64 R2, c[0x0][0x198] ;  /* 0x00006600ff027b82 */ /* 0x002e620000000a00 */
[----:B------:R-:W-:Y:S01]  /*8200*/  R2UR UR11, R0 ;  /* 0x00000000000b72ca */ /* 0x000fe200000e0000 */
[----:B------:R-:W-:Y:S01]  /*8210*/  UMOV UR19, URZ ;  /* 0x0000003f00137c82 */ /* 0x000fe20008000000 */
[----:B------:R-:W-:Y:S01]  /*8220*/  R2UR UR8, R20 ;  /* 0x00000000140872ca */ /* 0x000fe200000e0000 */
[----:B------:R-:W-:Y:S01]  /*8230*/  UMOV UR22, 0x0 ;  /* 0x0000000000167882 */ /* 0x000fe20000000000 */
[----:B------:R-:W-:Y:S01]  /*8240*/  UMOV UR23, 0x14f00000 ;  /* 0x14f0000000177882 */ /* 0x000fe20000000000 */
[----:B------:R-:W-:Y:S01]  /*8250*/  UMOV UR18, URZ ;  /* 0x0000003f00127c82 */ /* 0x000fe20008000000 */
[----:B------:R-:W-:Y:S01]  /*8260*/  IMAD.MOV.U32 R5, RZ, RZ, 0x10000 ;  /* 0x00010000ff057424 */ /* 0x000fe200078e00ff */
[----:B------:R-:W-:Y:S01]  /*8270*/  UMOV UR26, 0x40 ;  /* 0x00000040001a7882 */ /* 0x000fe20000000000 */
[----:B------:R-:W-:Y:S01]  /*8280*/  UMOV UR28, UR20 ;  /* 0x00000014001c7c82 */ /* 0x000fe20008000000 */
[----:B------:R-:W-:Y:S01]  /*8290*/  UMOV UR29, UR21 ;  /* 0x00000015001d7c82 */ /* 0x000fe20008000000 */
[----:B------:R-:W-:Y:S01]  /*82a0*/  UMOV UR27, UR19 ;  /* 0x00000013001b7c82 */ /* 0x000fe20008000000 */
[----:B------:R-:W-:Y:S01]  /*82b0*/  UMOV UR10, 0x14 ;  /* 0x00000014000a7882 */ /* 0x000fe20000000000 */
[----:B------:R-:W-:Y:S01]  /*82c0*/  UMOV UR30, 0x0 ;  /* 0x00000000001e7882 */ /* 0x000fe20000000000 */
[----:B------:R-:W-:Y:S01]  /*82d0*/  UMOV UR31, 0x10000000 ;  /* 0x10000000001f7882 */ /* 0x000fe20000000000 */
[----:B------:R-:W-:Y:S01]  /*82e0*/  UMOV UR13, UR21 ;  /* 0x00000015000d7c82 */ /* 0x000fe20008000000 */
[----:B------:R-:W-:Y:S01]  /*82f0*/  UIADD3 UR16, UR8, 0x1a000, URZ ;  /* 0x0001a00008107890 */ /* 0x000fe2000fffe03f */
[----:B------:R-:W-:Y:S01]  /*8300*/  IMAD.MOV.U32 R13, RZ, RZ, RZ ;  /* 0x000000ffff0d7224 */ /* 0x000fe200078e00ff */
[----:B------:R-:W-:-:S02]  /*8310*/  UIADD3 UR17, UR8, 0x38810, URZ ;  /* 0x0003881008117890 */ /* 0x000fc4000fffe03f */
[----:B------:R-:W-:Y:S02]  /*8320*/  UIADD3 UR24, UR8, 0x1c800, URZ ;  /* 0x0001c80008187890 */ /* 0x000fe4000fffe03f */
[----:B------:R-:W-:Y:S01]  /*8330*/  UIADD3 UR32, UR8, 0x2e000, URZ ;  /* 0x0002e00008207890 */ /* 0x000fe2000fffe03f */
[----:B-1----:R-:W-:Y:S02]  /*8340*/  IMAD.MOV.U32 R17, RZ, RZ, R2 ;  /* 0x000000ffff117224 */ /* 0x002fe400078e0002 */
[----:B------:R-:W-:Y:S01]  /*8350*/  UMOV UR25, UR17 ;  /* 0x0000001100197c82 */ /* 0x000fe20008000000 */
[----:B------:R-:W-:Y:S01]  /*8360*/  IMAD.MOV.U32 R16, RZ, RZ, R3 ;  /* 0x000000ffff107224 */ /* 0x000fe200078e0003 */
[----:B------:R-:W-:Y:S01]  /*8370*/  UMOV UR33, UR17 ;  /* 0x0000001100217c82 */ /* 0x000fe20008000000 */
[----:B------:R-:W-:Y:S01]  /*8380*/  UIADD3 UR9, UR8, 0x38800, URZ ;  /* 0x0003880008097890 */ /* 0x000fe2000fffe03f */
[----:B------:R-:W-:Y:S01]  /*8390*/  IADD3 R0, P1, R17, 0x2f0, RZ ;  /* 0x000002f011007810 */ /* 0x000fe20007f3e0ff */
[----:B------:R-:W-:Y:S01]  /*83a0*/  UIADD3 UR40, UR8, 0x4000, URZ ;  /* 0x0000400008287890 */ /* 0x000fe2000fffe03f */
[----:B------:R-:W-:-:S02]  /*83b0*/  UMOV UR42, 0x40 ;  /* 0x00000040002a7882 */ /* 0x000fc40000000000 */
[----:B------:R-:W-:Y:S01]  /*83c0*/  R2UR UR6, R0 ;  /* 0x00000000000672ca */ /* 0x000fe200000e0000 */
[----:B------:R-:W-:Y:S01]  /*83d0*/  UMOV UR44, UR12 ;  /* 0x0000000c002c7c82 */ /* 0x000fe20008000000 */
[C---:B------:R-:W-:Y:S01]  /*83e0*/  IADD3 R0, P2, R17.reuse, 0x3f0, RZ ;  /* 0x000003f011007810 */ /* 0x040fe20007f5e0ff */
[----:B------:R-:W-:Y:S01]  /*83f0*/  UMOV UR45, UR21 ;  /* 0x00000015002d7c82 */ /* 0x000fe20008000000 */
[----:B------:R-:W-:Y:S01]  /*8400*/  UMOV UR43, UR11 ;  /* 0x0000000b002b7c82 */ /* 0x000fe20008000000 */
[----:B------:R-:W-:Y:S01]  /*8410*/  UMOV UR41, UR9 ;  /* 0x0000000900297c82 */ /* 0x000fe20008000000 */
[----:B------:R-:W-:Y:S01]  /*8420*/  R2UR UR38, R0 ;  /* 0x00000000002672ca */ /* 0x000fe200000e0000 */
[--C-:B------:R-:W-:Y:S01]  /*8430*/  IMAD.X R0, RZ, RZ, R16.reuse, P1 ;  /* 0x000000ffff007224 */ /* 0x100fe200008e0610 */
[----:B------:R-:W-:Y:S01]  /*8440*/  IADD3 R2, P1, R17, 0xf0, RZ ;  /* 0x000000f011027810 */ /* 0x000fe20007f3e0ff */
[----:B------:R-:W-:Y:S01]  /*8450*/  UMOV UR36, UR12 ;  /* 0x0000000c00247c82 */ /* 0x000fe20008000000 */
[----:B------:R-:W-:Y:S01]  /*8460*/  UMOV UR37, UR21 ;  /* 0x0000001500257c82 */ /* 0x000fe20008000000 */
[----:B------:R-:W-:Y:S01]  /*8470*/  UMOV UR35, UR11 ;  /* 0x0000000b00237c82 */ /* 0x000fe20008000000 */
[----:B------:R-:W-:Y:S01]  /*8480*/  R2UR UR14, R2 ;  /* 0x00000000020e72ca */ /* 0x000fe200000e0000 */
[--C-:B------:R-:W-:Y:S01]  /*8490*/  IMAD.X R3, RZ, RZ, R16.reuse, P1 ;  /* 0x000000ffff037224 */ /* 0x100fe200008e0610 */
[----:B------:R-:W-:Y:S01]  /*84a0*/  R2UR UR7, R0 ;  /* 0x00000000000772ca */ /* 0x000fe200000e0000 */
[----:B------:R-:W-:Y:S01]  /*84b0*/  IMAD.X R0, RZ, RZ, R16, P2 ;  /* 0x000000ffff007224 */ /* 0x000fe200010e0610 */
[----:B------:R-:W-:-:S02]  /*84c0*/  UMOV UR34, UR18 ;  /* 0x0000001200227c82 */ /* 0x000fc40008000000 */
[----:B------:R-:W-:Y:S02]  /*84d0*/  R2UR UR15, R3 ;  /* 0x00000000030f72ca */ /* 0x000fe400000e0000 */
[----:B------:R-:W-:Y:S01]  /*84e0*/  R2UR UR39, R0 ;  /* 0x00000000002772ca */ /* 0x000fe200000e0000 */
[----:B------:R-:W-:-:S10]  /*84f0*/  IMAD.MOV.U32 R0, RZ, RZ, RZ ;  /* 0x000000ffff007224 */ /* 0x000fd400078e00ff */
[----:B------:R-:W-:Y:S01]  /*8500*/  UTMALDG.4D [UR16], [UR14], desc[UR22] ;  /* 0x000016100e0075b4 */ /* 0x000fe20008019000 */
[----:B------:R-:W-:Y:S01]  /*8510*/  UTMALDG.4D [UR24], [UR14], desc[UR22] ;  /* 0x000016180e0075b4 */ /* 0x000fe20008019000 */
[----:B------:R1:W-:Y:S01]  /*8520*/  UBLKCP.S.G [UR32], [UR4], UR10 ;  /* 0x00000020040073ba */ /* 0x0003e2000800020a */
[----:B------:R2:W-:Y:S01]  /*8530*/  SYNCS.ARRIVE.TRANS64 RZ, [R20+URZ+0x38800], R5 ;  /* 0x0388000514ff79a7 */ /* 0x0005e2000800003f */
[----:B-1----:R-:W-:Y:S01]  /*8540*/  UIADD3 UR32, UR8, 0x8000, URZ ;  /* 0x0000800008207890 */ /* 0x002fe2000fffe03f */
[----:B--2---:R-:W1:Y:S01]  /*8550*/  LDC R5, c[0x0][0x280] ;  /* 0x0000a000ff057b82 */ /* 0x004e620000000800 */
[----:B------:R-:W-:Y:S01]  /*8560*/  UIADD3 UR24, UR8, 0xc000, URZ ;  /* 0x0000c00008187890 */ /* 0x000fe2000fffe03f */
[----:B------:R-:W-:Y:S01]  /*8570*/  UMOV UR10, UR18 ;  /* 0x00000012000a7c82 */ /* 0x000fe20008000000 */
[----:B------:R-:W-:Y:S01]  /*8580*/  UMOV UR33, UR9 ;  /* 0x0000000900217c82 */ /* 0x000fe20008000000 */
[----:B------:R2:W-:Y:S01]  /*8590*/  UTMALDG.4D [UR8], [UR6], desc[UR30] ;  /* 0x00001e08060075b4 */ /* 0x0005e20008019000 */
[----:B------:R-:W-:Y:S01]  /*85a0*/  UMOV UR28, UR12 ;  /* 0x0000000c001c7c82 */ /* 0x000fe20008000000 */
[----:B------:R-:W-:Y:S01]  /*85b0*/  UMOV UR27, UR11 ;  /* 0x0000000b001b7c82 */ /* 0x000fe20008000000 */
[----:B------:R-:W-:Y:S01]  /*85c0*/  UMOV UR25, UR9 ;  /* 0x0000000900197c82 */ /* 0x000fe20008000000 */
[----:B------:R2:W-:Y:S01]  /*85d0*/  UTMALDG.4D [UR40], [UR6], desc[UR30] ;  /* 0x00001e28060075b4 */ /* 0x0005e20008019000 */
[----:B------:R2:W-:Y:S01]  /*85e0*/  UTMALDG.4D [UR32], [UR38], desc[UR30] ;  /* 0x00001e20260075b4 */ /* 0x0005e20008019000 */
[----:B-1----:R-:W-:Y:S01]  /*85f0*/  ISETP.GE.AND P1, PT, R5, 0x51, PT ;  /* 0x000000510500780c */ /* 0x002fe20003f26270 */
[----:B------:R2:W-:-:S12]  /*8600*/  UTMALDG.4D [UR24], [UR38], desc[UR30] ;  /* 0x00001e18260075b4 */ /* 0x0005d80008019000 */
[----:B--2---:R-:W-:Y:S05]  /*8610*/  @!P1 BRA `(.L_x_58) ;  /* 0x0000000c00d49947 */ /* 0x004fea0003800000 */
[----:B------:R-:W1:Y:S01]  /*8620*/  S2R R8, SR_TID.X ;  /* 0x0000000000087919 */ /* 0x000e620000002100 */
[C---:B------:R-:W-:Y:S01]  /*8630*/  VIADD R4, R5.reuse, 0x4f ;  /* 0x0000004f05047836 */ /* 0x040fe20000000000 */
[----:B------:R-:W-:Y:S01]  /*8640*/  ISETP.GE.AND P1, PT, R5, 0xa1, PT ;  /* 0x000000a10500780c */ /* 0x000fe20003f26270 */
[----:B------:R-:W-:Y:S02]  /*8650*/  IMAD.MOV.U32 R9, RZ, RZ, 0x1 ;  /* 0x00000001ff097424 */ /* 0x000fe400078e00ff */
[----:B------:R-:W-:-:S04]  /*8660*/  IMAD.HI R4, R4, 0x66666667, RZ ;  /* 0x6666666704047827 */ /* 0x000fc800078e02ff */
[----:B------:R-:W-:Y:S01]  /*8670*/  IMAD.MOV.U32 R18, RZ, RZ, 0x1 ;  /* 0x00000001ff127424 */ /* 0x000fe200078e00ff */
[----:B------:R-:W-:Y:S01]  /*8680*/  SHF.R.U32.HI R5, RZ, 0x1f, R4 ;  /* 0x0000001fff057819 */ /* 0x000fe20000011604 */
[----:B------:R-:W-:Y:S02]  /*8690*/  IMAD.MOV.U32 R13, RZ, RZ, RZ ;  /* 0x000000ffff0d7224 */ /* 0x000fe400078e00ff */
[----:B------:R-:W-:Y:S01]  /*86a0*/  IMAD.MOV.U32 R11, RZ, RZ, RZ ;  /* 0x000000ffff0b7224 */ /* 0x000fe200078e00ff */
[----:B------:R-:W-:-:S04]  /*86b0*/  LEA.HI.SX32 R4, R4, R5, 0x1b ;  /* 0x0000000504047211 */ /* 0x000fc800078fdaff */
[----:B------:R-:W-:-:S04]  /*86c0*/  VIADDMNMX R9, R4, -R9, 0x1, !PT ;  /* 0x0000000104097446 */ /* 0x000fc80007800909 */
[----:B------:R-:W-:Y:S02]  /*86d0*/  LOP3.LUT R10, R9, 0x1, RZ, 0xc0, !PT ;  /* 0x00000001090a7812 */ /* 0x000fe400078ec0ff */
[----:B-1----:R-:W-:Y:S01]  /*86e0*/  LOP3.LUT R12, R8, 0x1f, RZ, 0xc0, !PT ;  /* 0x0000001f080c7812 */ /* 0x002fe200078ec0ff */
[----:B------:R-:W-:Y:S06]  /*86f0*/  @!P1 BRA `(.L_x_59) ;  /* 0x00000008006c9947 */ /* 0x000fec0003800000 */
[----:B------:R-:W-:Y:S02]  /*8700*/  IMAD.IADD R9, R9, 0x1, -R10 ;  /* 0x0000000109097824 */ /* 0x000fe400078e0a0a */
[----:B------:R-:W-:Y:S02]  /*8710*/  IMAD.MOV.U32 R18, RZ, RZ, 0x1 ;  /* 0x00000001ff127424 */ /* 0x000fe400078e00ff */
[----:B------:R-:W-:-:S07]  /*8720*/  IMAD.MOV.U32 R11, RZ, RZ, RZ ;  /* 0x000000ffff0b7224 */ /* 0x000fce00078e00ff */
.L_x_68:
[----:B------:R-:W-:-:S04]  /*8730*/  SHF.L.U32 R21, R18, 0x1f, RZ ;  /* 0x0000001f12157819 */ /* 0x000fc800000006ff */
[----:B-1----:R-:W1:Y:S02]  /*8740*/  SYNCS.PHASECHK.TRANS64.TRYWAIT P1, [R20+URZ+0x38840], R21 ;  /* 0x03884015140075a7 */ /* 0x002e64000802017f */
[----:B-12---:R-:W-:Y:S05]  /*8750*/  @!P1 BRA `(.L_x_60) ;  /* 0x0000001400749947 */ /* 0x006fea0003800000 */
.L_x_85:
[----:B------:R-:W-:Y:S05]  /*8760*/  @P0 BRA `(.L_x_61) ;  /* 0x0000000000140947 */ /* 0x000fea0003800000 */
[----:B------:R-:W-:Y:S01]  /*8770*/  ISETP.NE.AND P1, PT, R12, RZ, PT ;  /* 0x000000ff0c00720c */ /* 0x000fe20003f25270 */
[----:B------:R-:W-:-:S04]  /*8780*/  IMAD.MOV.U32 R3, RZ, RZ, 0x5140 ;  /* 0x00005140ff037424 */ /* 0x000fc800078e00ff */
[----:B------:R2:W-:Y:S08]  /*8790*/  SYNCS.ARRIVE.TRANS64 RZ, [R20+URZ+0x38830], R3 ;  /* 0x0388300314ff79a7 */ /* 0x0005f0000800003f */
[----:B------:R-:W-:Y:S05]  /*87a0*/  @!P1 BRA `(.L_x_61) ;  /* 0x0000000000049947 */ /* 0x000fea0003800000 */
[----:B------:R-:W-:Y:S01]  /*87b0*/  BPT.TRAP 0x1 ;  /* 0x000000040000795c */ /* 0x000fe20000300000 */
.L_x_61:
[----:B------:R-:W3:Y:S01]  /*87c0*/  LDC.64 R14, c[0x0][0x728] ;  /* 0x0001ca00ff0e7b82 */ /* 0x000ee20000000a00 */
[----:B------:R-:W-:Y:S01]  /*87d0*/  IMAD R8, R11, 0x50, RZ ;  /* 0x000000500b087824 */ /* 0x000fe200078e02ff */
[----:B------:R-:W-:Y:S01]  /*87e0*/  R2UR UR10, R20 ;  /* 0x00000000140a72ca */ /* 0x000fe200000e0000 */
[----:B------:R-:W-:Y:S01]  /*87f0*/  UMOV UR8, 0x0 ;  /* 0x0000000000087882 */ /* 0x000fe20000000000 */
[----:B------:R-:W-:Y:S01]  /*8800*/  UMOV UR9, 0x14f00000 ;  /* 0x14f0000000097882 */ /* 0x000fe20000000000 */
[----:B------:R-:W-:Y:S01]  /*8810*/  UMOV UR18, URZ ;  /* 0x0000003f00127c82 */ /* 0x000fe20008000000 */
[C---:B------:R-:W-:Y:S01]  /*8820*/  IADD3 R0, P1, R8.reuse, R6, RZ ;  /* 0x0000000608007210 */ /* 0x040fe20007f3e0ff */
[----:B------:R-:W-:Y:S01]  /*8830*/  UMOV UR26, 0x40 ;  /* 0x00000040001a7882 */ /* 0x000fe20000000000 */
[----:B------:R-:W4:Y:S01]  /*8840*/  LDC.64 R4, c[0x0][0x198] ;  /* 0x00006600ff047b82 */ /* 0x000f220000000a00 */
[----:B------:R-:W-:Y:S01]  /*8850*/  R2UR UR19, R8 ;  /* 0x00000000081372ca */ /* 0x000fe200000e0000 */
[----:B------:R-:W-:Y:S01]  /*8860*/  UMOV UR28, UR20 ;  /* 0x00000014001c7c82 */ /* 0x000fe20008000000 */
[----:B------:R-:W-:Y:S01]  /*8870*/  UMOV UR29, UR21 ;  /* 0x00000015001d7c82 */ /* 0x000fe20008000000 */
[----:B------:R-:W-:-:S03]  /*8880*/  UMOV UR13, 0x14 ;  /* 0x00000014000d7882 */ /* 0x000fc60000000000 */
[----:B------:R-:W-:Y:S02]  /*8890*/  UIADD3 UR16, UR10, 0x24000, URZ ;  /* 0x000240000a107890 */ /* 0x000fe4000fffe03f */
[----:B------:R-:W-:Y:S02]  /*88a0*/  UIADD3 UR17, UR10, 0x38830, URZ ;  /* 0x000388300a117890 */ /* 0x000fe4000fffe03f */
[----:B------:R-:W-:Y:S02]  /*88b0*/  UIADD3 UR24, UR10, 0x26800, URZ ;  /* 0x000268000a187890 */ /* 0x000fe4000fffe03f */
[----:B------:R-:W-:Y:S01]  /*88c0*/  UIADD3 UR10, UR10, 0x2e380, URZ ;  /* 0x0002e3800a0a7890 */ /* 0x000fe2000fffe03f */
[----:B------:R-:W-:Y:S01]  /*88d0*/  UMOV UR27, UR19 ;  /* 0x00000013001b7c82 */ /* 0x000fe20008000000 */
[----:B---3--:R-:W-:Y:S01]  /*88e0*/  LEA R2, P2, R0, R14, 0x2 ;  /* 0x0000000e00027211 */ /* 0x008fe200078410ff */
[----:B------:R-:W-:Y:S01]  /*88f0*/  UMOV UR25, UR17 ;  /* 0x0000001100197c82 */ /* 0x000fe20008000000 */
[----:B------:R-:W-:-:S02]  /*8900*/  UMOV UR11, UR17 ;  /* 0x00000011000b7c82 */ /* 0x000fc40008000000 */
[----:B------:R-:W-:Y:S02]  /*8910*/  R2UR UR14, R2 ;  /* 0x00000000020e72ca */ /* 0x000fe400000e0000 */
[----:B------:R-:W-:Y:S01]  /*8920*/  LEA.HI.X.SX32 R2, R8, R19, 0x1, P1 ;  /* 0x0000001308027211 */ /* 0x000fe200008f0eff */
[----:B----4-:R-:W-:Y:S02]  /*8930*/  IMAD.MOV.U32 R17, RZ, RZ, R4 ;  /* 0x000000ffff117224 */ /* 0x010fe400078e0004 */
[----:B------:R-:W-:Y:S01]  /*8940*/  IMAD.MOV.U32 R16, RZ, RZ, R5 ;  /* 0x000000ffff107224 */ /* 0x000fe200078e0005 */
[----:B------:R-:W-:Y:S02]  /*8950*/  LEA.HI.X R0, R0, R15, R2, 0x2, P2 ;  /* 0x0000000f00007211 */ /* 0x000fe400010f1402 */
[----:B------:R-:W-:Y:S02]  /*8960*/  IADD3 R4, P1, R17, 0x1f0, RZ ;  /* 0x000001f011047810 */ /* 0x000fe40007f3e0ff */
[----:B------:R-:W-:-:S02]  /*8970*/  R2UR UR15, R0 ;  /* 0x00000000000f72ca */ /* 0x000fc400000e0000 */
[----:B------:R-:W-:Y:S01]  /*8980*/  R2UR UR6, R4 ;  /* 0x00000000040672ca */ /* 0x000fe200000e0000 */
[----:B------:R-:W-:-:S05]  /*8990*/  IMAD.X R5, RZ, RZ, R16, P1 ;  /* 0x000000ffff057224 */ /* 0x000fca00008e0610 */
[----:B------:R-:W-:-:S13]  /*89a0*/  R2UR UR7, R5 ;  /* 0x00000000050772ca */ /* 0x000fda00000e0000 */
[----:B------:R3:W-:Y:S01]  /*89b0*/  UTMALDG.4D [UR16], [UR6], desc[UR8] ;  /* 0x00000810060075b4 */ /* 0x0007e20008019000 */
[----:B------:R3:W-:Y:S01]  /*89c0*/  UTMALDG.4D [UR24], [UR6], desc[UR8] ;  /* 0x00000818060075b4 */ /* 0x0007e20008019000 */
[----:B------:R3:W-:Y:S01]  /*89d0*/  UBLKCP.S.G [UR10], [UR14], UR13 ;  /* 0x0000000a0e0073ba */ /* 0x0007e2000800020d */
[----:B------:R-:W4:Y:S02]  /*89e0*/  SYNCS.PHASECHK.TRANS64.TRYWAIT P1, [R20+URZ+0x38828], R21 ;  /* 0x03882815140075a7 */ /* 0x000f24000802017f */
[----:B---34-:R-:W-:Y:S05]  /*89f0*/  @!P1 BRA `(.L_x_62) ;  /* 0x0000001000e09947 */ /* 0x018fea0003800000 */
.L_x_86:
[----:B------:R-:W-:Y:S05]  /*8a00*/  @P0 BRA `(.L_x_63) ;  /* 0x0000000000140947 */ /* 0x000fea0003800000 */
[----:B------:R-:W-:Y:S01]  /*8a10*/  ISETP.NE.AND P1, PT, R12, RZ, PT ;  /* 0x000000ff0c00720c */ /* 0x000fe20003f25270 */
[----:B------:R-:W-:-:S04]  /*8a20*/  IMAD.MOV.U32 R0, RZ, RZ, 0x5140 ;  /* 0x00005140ff007424 */ /* 0x000fc800078e00ff */
[----:B------:R4:W-:Y:S08]  /*8a30*/  SYNCS.ARRIVE.TRANS64 RZ, [R20+URZ+0x38818], R0 ;  /* 0x0388180014ff79a7 */ /* 0x0009f0000800003f */
[----:B------:R-:W-:Y:S05]  /*8a40*/  @!P1 BRA `(.L_x_63) ;  /* 0x0000000000049947 */ /* 0x000fea0003800000 */
[----:B------:R-:W-:Y:S01]  /*8a50*/  BPT.TRAP 0x1 ;  /* 0x000000040000795c */ /* 0x000fe20000300000 */
.L_x_63:
[----:B----4-:R-:W-:Y:S01]  /*8a60*/  VIADD R0, R8, 0x50 ;  /* 0x0000005008007836 */ /* 0x010fe20000000000 */
[----:B------:R-:W-:Y:S01]  /*8a70*/  IADD3 R2, P1, R17, 0xf0, RZ ;  /* 0x000000f011027810 */ /* 0x000fe20007f3e0ff */
[----:B------:R-:W-:Y:S01]  /*8a80*/  UMOV UR8, 0x0 ;  /* 0x0000000000087882 */ /* 0x000fe20000000000 */
[----:B------:R-:W-:Y:S01]  /*8a90*/  R2UR UR16, R20 ;  /* 0x00000000141072ca */ /* 0x000fe200000e0000 */
[----:B------:R-:W-:Y:S01]  /*8aa0*/  UMOV UR9, 0x14f00000 ;  /* 0x14f0000000097882 */ /* 0x000fe20000000000 */
[----:B------:R-:W-:Y:S01]  /*8ab0*/  R2UR UR27, R0 ;  /* 0x00000000001b72ca */ /* 0x000fe200000e0000 */
[----:B--2---:R-:W-:Y:S01]  /*8ac0*/  IMAD.X R3, RZ, RZ, R16, P1 ;  /* 0x000000ffff037224 */ /* 0x004fe200008e0610 */
[----:B------:R-:W-:Y:S01]  /*8ad0*/  R2UR UR6, R2 ;  /* 0x00000000020672ca */ /* 0x000fe200000e0000 */
[----:B------:R-:W-:Y:S01]  /*8ae0*/  UMOV UR26, URZ ;  /* 0x0000003f001a7c82 */ /* 0x000fe20008000000 */
[----:B------:R-:W-:Y:S01]  /*8af0*/  UMOV UR28, UR20 ;  /* 0x00000014001c7c82 */ /* 0x000fe20008000000 */
[----:B------:R-:W-:Y:S01]  /*8b00*/  UMOV UR29, UR21 ;  /* 0x00000015001d7c82 */ /* 0x000fe20008000000 */
[----:B------:R-:W-:Y:S01]  /*8b10*/  R2UR UR7, R3 ;  /* 0x00000000030772ca */ /* 0x000fe200000e0000 */
[----:B------:R-:W-:Y:S01]  /*8b20*/  UMOV UR18, 0x40 ;  /* 0x0000004000127882 */ /* 0x000fe20000000000 */
[----:B------:R-:W-:-:S03]  /*8b30*/  UMOV UR10, 0x14 ;  /* 0x00000014000a7882 */ /* 0x000fc60000000000 */
[----:B------:R-:W-:Y:S02]  /*8b40*/  UIADD3 UR24, UR16, 0x1f000, URZ ;  /* 0x0001f00010187890 */ /* 0x000fe4000fffe03f */
[----:B------:R-:W-:Y:S02]  /*8b50*/  UIADD3 UR25, UR16, 0x38818, URZ ;  /* 0x0003881810197890 */ /* 0x000fe4000fffe03f */
[----:B------:R-:W-:Y:S02]  /*8b60*/  UIADD3 UR22, UR16, 0x2e200, URZ ;  /* 0x0002e20010167890 */ /* 0x000fe4000fffe03f */
[----:B------:R-:W-:Y:S02]  /*8b70*/  UIADD3 UR16, UR16, 0x21800, URZ ;  /* 0x0002180010107890 */ /* 0x000fe4000fffe03f */
[----:B------:R-:W-:Y:S01]  /*8b80*/  UIMAD.WIDE UR14, UR27, 0x4, UR4 ;  /* 0x000000041b0e78a5 */ /* 0x000fe2000f8e0204 */
[----:B------:R-:W-:Y:S01]  /*8b90*/  UMOV UR17, UR25 ;  /* 0x0000001900117c82 */ /* 0x000fe20008000000 */
[----:B------:R-:W-:Y:S01]  /*8ba0*/  UMOV UR19, UR27 ;  /* 0x0000001b00137c82 */ /* 0x000fe20008000000 */
[----:B------:R-:W-:Y:S01]  /*8bb0*/  UMOV UR23, UR25 ;  /* 0x0000001900177c82 */ /* 0x000fe20008000000 */
[----:B------:R2:W-:Y:S03]  /*8bc0*/  UTMALDG.4D [UR24], [UR6], desc[UR8] ;  /* 0x00000818060075b4 */ /* 0x0005e60008019000 */
[----:B------:R2:W-:Y:S02]  /*8bd0*/  UTMALDG.4D [UR16], [UR6], desc[UR8] ;  /* 0x00000810060075b4 */ /* 0x0005e40008019000 */
[----:B------:R2:W-:Y:S01]  /*8be0*/  UBLKCP.S.G [UR22], [UR14], UR10 ;  /* 0x000000160e0073ba */ /* 0x0005e2000800020a */
[----:B------:R-:W4:Y:S02]  /*8bf0*/  SYNCS.PHASECHK.TRANS64.TRYWAIT P1, [R20+URZ+0x38848], R21 ;  /* 0x03884815140075a7 */ /* 0x000f24000802017f */
[----:B--2-4-:R-:W-:Y:S05]  /*8c00*/  @!P1 BRA `(.L_x_64) ;  /* 0x0000001000709947 */ /* 0x014fea0003800000 */
.L_x_87:
[----:B-123--:R-:W-:Y:S01]  /*8c10*/  SHF.R.S32.HI R21, RZ, 0x1f, R0 ;  /* 0x0000001fff157819 */ /* 0x00efe20000011400 */
[----:B------:R-:W-:Y:S06]  /*8c20*/  @P0 BRA `(.L_x_65) ;  /* 0x00000000001c0947 */ /* 0x000fec0003800000 */
[----:B------:R-:W-:-:S04]  /*8c30*/  IMAD.MOV.U32 R12, RZ, RZ, 0x5140 ;  /* 0x00005140ff0c7424 */ /* 0x000fc800078e00ff */
[----:B------:R1:W-:Y:S02]  /*8c40*/  SYNCS.ARRIVE.TRANS64 RZ, [R20+URZ+0x38838], R12 ;  /* 0x0388380c14ff79a7 */ /* 0x0003e4000800003f */
[----:B-1----:R-:W1:Y:S02]  /*8c50*/  S2R R12, SR_TID.X ;  /* 0x00000000000c7919 */ /* 0x002e640000002100 */
[----:B-1----:R-:W-:-:S04]  /*8c60*/  LOP3.LUT R12, R12, 0x1f, RZ, 0xc0, !PT ;  /* 0x0000001f0c0c7812 */ /* 0x002fc800078ec0ff */
[----:B------:R-:W-:-:S13]  /*8c70*/  ISETP.NE.AND P1, PT, R12, RZ, PT ;  /* 0x000000ff0c00720c */ /* 0x000fda0003f25270 */
[----:B------:R-:W-:Y:S05]  /*8c80*/  @!P1 BRA `(.L_x_65) ;  /* 0x0000000000049947 */ /* 0x000fea0003800000 */
[----:B------:R-:W-:Y:S01]  /*8c90*/  BPT.TRAP 0x1 ;  /* 0x000000040000795c */ /* 0x000fe20000300000 */
.L_x_65:
[C---:B------:R-:W-:Y:S01]  /*8ca0*/  R2UR UR27, R0.reuse ;  /* 0x00000000001b72ca */ /* 0x040fe200000e0000 */
[----:B------:R-:W-:Y:S01]  /*8cb0*/  UMOV UR8, 0x0 ;  /* 0x0000000000087882 */ /* 0x000fe20000000000 */
[----:B------:R-:W-:Y:S01]  /*8cc0*/  IADD3 R0, P1, R0, R6, RZ ;  /* 0x0000000600007210 */ /* 0x000fe20007f3e0ff */
[----:B------:R-:W-:Y:S01]  /*8cd0*/  UMOV UR9, 0x14f00000 ;  /* 0x14f0000000097882 */ /* 0x000fe20000000000 */
[----:B------:R-:W-:Y:S01]  /*8ce0*/  R2UR UR10, R20 ;  /* 0x00000000140a72ca */ /* 0x000fe200000e0000 */
[----:B------:R-:W-:Y:S01]  /*8cf0*/  UMOV UR26, URZ ;  /* 0x0000003f001a7c82 */ /* 0x000fe20008000000 */
[----:B------:R-:W-:Y:S01]  /*8d00*/  R2UR UR6, R4 ;  /* 0x00000000040672ca */ /* 0x000fe200000e0000 */
[----:B------:R-:W-:Y:S01]  /*8d10*/  IMAD.X R21, R21, 0x1, R19, P1 ;  /* 0x0000000115157824 */ /* 0x000fe200008e0613 */
[C---:B------:R-:W-:Y:S01]  /*8d20*/  LEA R14, P1, R0.reuse, R14, 0x2 ;  /* 0x0000000e000e7211 */ /* 0x040fe200078210ff */
[----:B------:R-:W-:Y:S01]  /*8d30*/  UMOV UR28, UR20 ;  /* 0x00000014001c7c82 */ /* 0x000fe20008000000 */
[----:B------:R-:W-:Y:S01]  /*8d40*/  R2UR UR7, R5 ;  /* 0x00000000050772ca */ /* 0x000fe200000e0000 */
[----:B------:R-:W-:Y:S01]  /*8d50*/  UMOV UR29, UR21 ;  /* 0x00000015001d7c82 */ /* 0x000fe20008000000 */
[----:B------:R-:W-:Y:S01]  /*8d60*/  LEA.HI.X R21, R0, R15, R21, 0x2, P1 ;  /* 0x0000000f00157211 */ /* 0x000fe200008f1415 */
[----:B------:R-:W-:Y:S01]  /*8d70*/  UMOV UR18, 0x40 ;  /* 0x0000004000127882 */ /* 0x000fe20000000000 */
[----:B------:R-:W-:Y:S01]  /*8d80*/  R2UR UR14, R14 ;  /* 0x000000000e0e72ca */ /* 0x000fe200000e0000 */
[----:B------:R-:W-:Y:S01]  /*8d90*/  UMOV UR19, UR27 ;  /* 0x0000001b00137c82 */ /* 0x000fe20008000000 */
[----:B------:R-:W-:Y:S01]  /*8da0*/  R2UR UR15, R21 ;  /* 0x00000000150f72ca */ /* 0x000fe200000e0000 */
[----:B------:R-:W-:Y:S01]  /*8db0*/  UIADD3 UR24, UR10, 0x29000, URZ ;  /* 0x000290000a187890 */ /* 0x000fe2000fffe03f */
[----:B------:R-:W-:Y:S01]  /*8dc0*/  LOP3.LUT R18, R18, 0x1, RZ, 0x3c, !PT ;  /* 0x0000000112127812 */ /* 0x000fe200078e3cff */
[----:B------:R-:W-:-:S02]  /*8dd0*/  UIADD3 UR25, UR10, 0x38838, URZ ;  /* 0x000388380a197890 */ /* 0x000fc4000fffe03f */
[----:B------:R-:W-:Y:S01]  /*8de0*/  UIADD3 UR16, UR10, 0x2b800, URZ ;  /* 0x0002b8000a107890 */ /* 0x000fe2000fffe03f */
[----:B------:R-:W-:Y:S01]  /*8df0*/  SHF.L.U32 R5, R18, 0x1f, RZ ;  /* 0x0000001f12057819 */ /* 0x000fe200000006ff */
[----:B------:R-:W-:Y:S01]  /*8e00*/  UIADD3 UR10, UR10, 0x2e580, URZ ;  /* 0x0002e5800a0a7890 */ /* 0x000fe2000fffe03f */
[----:B------:R-:W-:Y:S02]  /*8e10*/  UMOV UR13, 0x14 ;  /* 0x00000014000d7882 */ /* 0x000fe40000000000 */
[----:B------:R-:W-:Y:S01]  /*8e20*/  UMOV UR17, UR25 ;  /* 0x0000001900117c82 */ /* 0x000fe20008000000 */
[----:B------:R-:W-:Y:S01]  /*8e30*/  UMOV UR11, UR25 ;  /* 0x00000019000b7c82 */ /* 0x000fe20008000000 */
[----:B------:R1:W-:Y:S02]  /*8e40*/  UTMALDG.4D [UR24], [UR6], desc[UR8] ;  /* 0x00000818060075b4 */ /* 0x0003e40008019000 */
[----:B------:R1:W-:Y:S02]  /*8e50*/  UTMALDG.4D [UR16], [UR6], desc[UR8] ;  /* 0x00000810060075b4 */ /* 0x0003e40008019000 */
[----:B------:R1:W-:Y:S01]  /*8e60*/  UBLKCP.S.G [UR10], [UR14], UR13 ;  /* 0x0000000a0e0073ba */ /* 0x0003e2000800020d */
[----:B------:R-:W2:Y:S02]  /*8e70*/  SYNCS.PHASECHK.TRANS64.TRYWAIT P1, [R20+URZ+0x38820], R5 ;  /* 0x03882005140075a7 */ /* 0x000ea4000802017f */
[----:B-12---:R-:W-:Y:S05]  /*8e80*/  @!P1 BRA `(.L_x_66) ;  /* 0x0000000c00e49947 */ /* 0x006fea0003800000 */
.L_x_89:
[----:B------:R-:W-:Y:S05]  /*8e90*/  @P0 BRA `(.L_x_67) ;  /* 0x0000000000140947 */ /* 0x000fea0003800000 */
[----:B------:R-:W-:Y:S01]  /*8ea0*/  ISETP.NE.AND P1, PT, R12, RZ, PT ;  /* 0x000000ff0c00720c */ /* 0x000fe20003f25270 */
[----:B-1----:R-:W-:-:S04]  /*8eb0*/  IMAD.MOV.U32 R5, RZ, RZ, 0x5140 ;  /* 0x00005140ff057424 */ /* 0x002fc800078e00ff */
[----:B------:R2:W-:Y:S08]  /*8ec0*/  SYNCS.ARRIVE.TRANS64 RZ, [R20+URZ+0x38810], R5 ;  /* 0x0388100514ff79a7 */ /* 0x0005f0000800003f */
[----:B------:R-:W-:Y:S05]  /*8ed0*/  @!P1 BRA `(.L_x_67) ;  /* 0x0000000000049947 */ /* 0x000fea0003800000 */
[----:B------:R-:W-:Y:S01]  /*8ee0*/  BPT.TRAP 0x1 ;  /* 0x000000040000795c */ /* 0x000fe20000300000 */
.L_x_67:
[----:B------:R-:W-:Y:S01]  /*8ef0*/  R2UR UR27, R8 ;  /* 0x00000000081b72ca */ /* 0x000fe200000e0000 */
[----:B------:R-:W-:Y:S01]  /*8f00*/  VIADD R9, R9, 0xfffffffe ;  /* 0xfffffffe09097836 */ /* 0x000fe20000000000 */
[----:B------:R-:W-:Y:S01]  /*8f10*/  R2UR UR16, R20 ;  /* 0x00000000141072ca */ /* 0x000fe200000e0000 */
[----:B------:R-:W-:Y:S01]  /*8f20*/  UMOV UR8, 0x0 ;  /* 0x0000000000087882 */ /* 0x000fe20000000000 */
[----:B------:R-:W-:Y:S01]  /*8f30*/  R2UR UR6, R2 ;  /* 0x00000000020672ca */ /* 0x000fe200000e0000 */
[----:B------:R-:W-:Y:S01]  /*8f40*/  UMOV UR9, 0x14f00000 ;  /* 0x14f0000000097882 */ /* 0x000fe20000000000 */
[----:B------:R-:W-:Y:S01]  /*8f50*/  R2UR UR7, R3 ;  /* 0x00000000030772ca */ /* 0x000fe200000e0000 */
[----:B------:R-:W-:Y:S01]  /*8f60*/  UMOV UR26, URZ ;  /* 0x0000003f001a7c82 */ /* 0x000fe20008000000 */
[----:B------:R-:W-:Y:S01]  /*8f70*/  ISETP.NE.AND P1, PT, R9, RZ, PT ;  /* 0x000000ff0900720c */ /* 0x000fe20003f25270 */
[----:B------:R-:W-:Y:S01]  /*8f80*/  UMOV UR28, UR20 ;  /* 0x00000014001c7c82 */ /* 0x000fe20008000000 */
[----:B------:R-:W-:Y:S01]  /*8f90*/  UMOV UR29, UR21 ;  /* 0x00000015001d7c82 */ /* 0x000fe20008000000 */
[----:B------:R-:W-:Y:S01]  /*8fa0*/  UMOV UR18, 0x40 ;  /* 0x0000004000127882 */ /* 0x000fe20000000000 */
[----:B------:R-:W-:Y:S01]  /*8fb0*/  UMOV UR13, 0x14 ;  /* 0x00000014000d7882 */ /* 0x000fe20000000000 */
[----:B------:R-:W-:Y:S01]  /*8fc0*/  UIADD3 UR27, UR27, 0xa0, URZ ;  /* 0x000000a01b1b7890 */ /* 0x000fe2000fffe03f */
[----:B------:R-:W-:Y:S01]  /*8fd0*/  VIADD R11, R11, 0x2 ;  /* 0x000000020b0b7836 */ /* 0x000fe20000000000 */
[----:B------:R-:W-:-:S02]  /*8fe0*/  UIADD3 UR24, UR16, 0x1a000, URZ ;  /* 0x0001a00010187890 */ /* 0x000fc4000fffe03f */
[----:B------:R-:W-:Y:S02]  /*8ff0*/  UIADD3 UR25, UR16, 0x38810, URZ ;  /* 0x0003881010197890 */ /* 0x000fe4000fffe03f */
[----:B------:R-:W-:Y:S02]  /*9000*/  UIADD3 UR14, UR16, 0x2e000, URZ ;  /* 0x0002e000100e7890 */ /* 0x000fe4000fffe03f */
[----:B------:R-:W-:Y:S02]  /*9010*/  UIADD3 UR16, UR16, 0x1c800, URZ ;  /* 0x0001c80010107890 */ /* 0x000fe4000fffe03f */
[----:B------:R-:W-:Y:S01]  /*9020*/  UIMAD.WIDE UR10, UR27, 0x4, UR4 ;  /* 0x000000041b0a78a5 */ /* 0x000fe2000f8e0204 */
[----:B------:R-:W-:Y:S01]  /*9030*/  UMOV UR17, UR25 ;  /* 0x0000001900117c82 */ /* 0x000fe20008000000 */
[----:B------:R-:W-:Y:S01]  /*9040*/  UMOV UR19, UR27 ;  /* 0x0000001b00137c82 */ /* 0x000fe20008000000 */
[----:B------:R3:W-:Y:S01]  /*9050*/  UTMALDG.4D [UR24], [UR6], desc[UR8] ;  /* 0x00000818060075b4 */ /* 0x0007e20008019000 */
[----:B------:R-:W-:-:S03]  /*9060*/  UMOV UR15, UR25 ;  /* 0x00000019000f7c82 */ /* 0x000fc60008000000 */
[----:B------:R3:W-:Y:S02]  /*9070*/  UTMALDG.4D [UR16], [UR6], desc[UR8] ;  /* 0x00000810060075b4 */ /* 0x0007e40008019000 */
[----:B------:R3:W-:Y:S02]  /*9080*/  UBLKCP.S.G [UR14], [UR10], UR13 ;  /* 0x0000000e0a0073ba */ /* 0x0007e4000800020d */
[----:B---3--:R-:W-:Y:S05]  /*9090*/  @P1 BRA `(.L_x_68) ;  /* 0xfffffff400a41947 */ /* 0x008fea000383ffff */
[----:B------:R-:W-:-:S07]  /*90a0*/  IMAD.U32 R0, RZ, RZ, UR27 ;  /* 0x0000001bff007e24 */ /* 0x000fce000f8e00ff */
.L_x_59:
[----:B------:R-:W-:-:S13]  /*90b0*/  ISETP.NE.AND P1, PT, R10, RZ, PT ;  /* 0x000000ff0a00720c */ /* 0x000fda0003f25270 */
[----:B------:R-:W-:Y:S05]  /*90c0*/  @!P1 BRA `(.L_x_58) ;  /* 0x0000000400289947 */ /* 0x000fea0003800000 */
[----:B------:R-:W-:-:S04]  /*90d0*/  SHF.L.U32 R9, R18, 0x1f, RZ ;  /* 0x0000001f12097819 */ /* 0x000fc800000006ff */
[----:B------:R-:W3:Y:S02]  /*90e0*/  SYNCS.PHASECHK.TRANS64.TRYWAIT P1, [R20+URZ+0x38840], R9 ;  /* 0x03884009140075a7 */ /* 0x000ee4000802017f */
[----:B---3--:R-:W-:Y:S05]  /*90f0*/  @!P1 BRA `(.L_x_69) ;  /* 0x0000000c00609947 */ /* 0x008fea0003800000 */
.L_x_90:
[----:B------:R-:W-:Y:S05]  /*9100*/  @P0 BRA `(.L_x_70) ;  /* 0x0000000000140947 */ /* 0x000fea0003800000 */
[----:B------:R-:W-:Y:S01]  /*9110*/  ISETP.NE.AND P1, PT, R12, RZ, PT ;  /* 0x000000ff0c00720c */ /* 0x000fe20003f25270 */
[----:B-12---:R-:W-:-:S04]  /*9120*/  IMAD.MOV.U32 R5, RZ, RZ, 0x5140 ;  /* 0x00005140ff057424 */ /* 0x006fc800078e00ff */
[----:B------:R4:W-:Y:S08]  /*9130*/  SYNCS.ARRIVE.TRANS64 RZ, [R20+URZ+0x38830], R5 ;  /* 0x0388300514ff79a7 */ /* 0x0009f0000800003f */
[----:B------:R-:W-:Y:S05]  /*9140*/  @!P1 BRA `(.L_x_70) ;  /* 0x0000000000049947 */ /* 0x000fea0003800000 */
[----:B------:R-:W-:Y:S01]  /*9150*/  BPT.TRAP 0x1 ;  /* 0x000000040000795c */ /* 0x000fe20000300000 */
.L_x_70:
[----:B-12-4-:R-:W1:Y:S01]  /*9160*/  LDC.64 R4, c[0x0][0x728] ;  /* 0x0001ca00ff047b82 */ /* 0x016e620000000a00 */
[----:B------:R-:W-:Y:S01]  /*9170*/  IMAD R11, R11, 0x50, RZ ;  /* 0x000000500b0b7824 */ /* 0x000fe200078e02ff */
[----:B------:R-:W-:Y:S01]  /*9180*/  R2UR UR10, R20 ;  /* 0x00000000140a72ca */ /* 0x000fe200000e0000 */
[----:B------:R-:W-:Y:S01]  /*9190*/  UMOV UR8, 0x0 ;  /* 0x0000000000087882 */ /* 0x000fe20000000000 */
[----:B------:R-:W-:Y:S01]  /*91a0*/  UMOV UR9, 0x14f00000 ;  /* 0x14f0000000097882 */ /* 0x000fe20000000000 */
[----:B------:R-:W-:Y:S01]  /*91b0*/  UMOV UR26, URZ ;  /* 0x0000003f001a7c82 */ /* 0x000fe20008000000 */
[C---:B------:R-:W-:Y:S01]  /*91c0*/  IADD3 R0, P1, R11.reuse, R6, RZ ;  /* 0x000000060b007210 */ /* 0x040fe20007f3e0ff */
[----:B------:R-:W-:Y:S01]  /*91d0*/  UMOV UR28, UR20 ;  /* 0x00000014001c7c82 */ /* 0x000fe20008000000 */
[----:B------:R-:W-:Y:S01]  /*91e0*/  R2UR UR27, R11 ;  /* 0x000000000b1b72ca */ /* 0x000fe200000e0000 */
[----:B------:R-:W-:Y:S01]  /*91f0*/  UMOV UR29, UR21 ;  /* 0x00000015001d7c82 */ /* 0x000fe20008000000 */
[----:B------:R-:W-:Y:S01]  /*9200*/  UMOV UR18, 0x40 ;  /* 0x0000004000127882 */ /* 0x000fe20000000000 */
[----:B------:R-:W-:-:S04]  /*9210*/  UMOV UR13, 0x14 ;  /* 0x00000014000d7882 */ /* 0x000fc80000000000 */
[----:B------:R-:W-:Y:S02]  /*9220*/  UIADD3 UR25, UR10, 0x38830, URZ ;  /* 0x000388300a197890 */ /* 0x000fe4000fffe03f */
[----:B------:R-:W-:Y:S02]  /*9230*/  UIADD3 UR24, UR10, 0x24000, URZ ;  /* 0x000240000a187890 */ /* 0x000fe4000fffe03f */
[----:B------:R-:W-:Y:S02]  /*9240*/  UIADD3 UR16, UR10, 0x26800, URZ ;  /* 0x000268000a107890 */ /* 0x000fe4000fffe03f */
[----:B------:R-:W-:Y:S01]  /*9250*/  UIADD3 UR10, UR10, 0x2e380, URZ ;  /* 0x0002e3800a0a7890 */ /* 0x000fe2000fffe03f */
[----:B------:R-:W-:Y:S01]  /*9260*/  UMOV UR17, UR25 ;  /* 0x0000001900117c82 */ /* 0x000fe20008000000 */
[----:B-1----:R-:W-:Y:S01]  /*9270*/  LEA R4, P2, R0, R4, 0x2 ;  /* 0x0000000400047211 */ /* 0x002fe200078410ff */
[----:B------:R-:W-:Y:S01]  /*9280*/  UMOV UR19, UR27 ;  /* 0x0000001b00137c82 */ /* 0x000fe20008000000 */
[----:B------:R-:W-:-:S02]  /*9290*/  UMOV UR11, UR25 ;  /* 0x00000019000b7c82 */ /* 0x000fc40008000000 */
[----:B------:R-:W-:Y:S02]  /*92a0*/  R2UR UR14, R4 ;  /* 0x00000000040e72ca */ /* 0x000fe400000e0000 */
[----:B------:R-:W-:-:S04]  /*92b0*/  LEA.HI.X.SX32 R4, R11, R19, 0x1, P1 ;  /* 0x000000130b047211 */ /* 0x000fc800008f0eff */
[----:B------:R-:W-:Y:S02]  /*92c0*/  LEA.HI.X R5, R0, R5, R4, 0x2, P2 ;  /* 0x0000000500057211 */ /* 0x000fe400010f1404 */
[----:B------:R-:W-:Y:S02]  /*92d0*/  IADD3 R0, P1, R17, 0x1f0, RZ ;  /* 0x000001f011007810 */ /* 0x000fe40007f3e0ff */
[----:B------:R-:W-:Y:S02]  /*92e0*/  R2UR UR15, R5 ;  /* 0x00000000050f72ca */ /* 0x000fe400000e0000 */
[----:B------:R-:W-:Y:S01]  /*92f0*/  R2UR UR6, R0 ;  /* 0x00000000000672ca */ /* 0x000fe200000e0000 */
[----:B------:R-:W-:-:S05]  /*9300*/  IMAD.X R0, RZ, RZ, R16, P1 ;  /* 0x000000ffff007224 */ /* 0x000fca00008e0610 */
[----:B------:R-:W-:-:S13]  /*9310*/  R2UR UR7, R0 ;  /* 0x00000000000772ca */ /* 0x000fda00000e0000 */
[----:B------:R1:W-:Y:S01]  /*9320*/  UTMALDG.4D [UR24], [UR6], desc[UR8] ;  /* 0x00000818060075b4 */ /* 0x0003e20008019000 */
[----:B------:R1:W-:Y:S01]  /*9330*/  UTMALDG.4D [UR16], [UR6], desc[UR8] ;  /* 0x00000810060075b4 */ /* 0x0003e20008019000 */
[----:B------:R1:W-:Y:S01]  /*9340*/  UBLKCP.S.G [UR10], [UR14], UR13 ;  /* 0x0000000a0e0073ba */ /* 0x0003e2000800020d */
[----:B------:R-:W2:Y:S02]  /*9350*/  SYNCS.PHASECHK.TRANS64.TRYWAIT P1, [R20+URZ+0x38828], R9 ;  /* 0x03882809140075a7 */ /* 0x000ea4000802017f */
[----:B-12---:R-:W-:Y:S05]  /*9360*/  @!P1 BRA `(.L_x_71) ;  /* 0x0000000800d89947 */ /* 0x006fea0003800000 */
.L_x_91:
[----:B------:R-:W-:Y:S05]  /*9370*/  @P0 BRA `(.L_x_72) ;  /* 0x0000000000140947 */ /* 0x000fea0003800000 */
[----:B------:R-:W-:Y:S01]  /*9380*/  ISETP.NE.AND P0, PT, R12, RZ, PT ;  /* 0x000000ff0c00720c */ /* 0x000fe20003f05270 */
[----:B------:R-:W-:-:S04]  /*9390*/  IMAD.MOV.U32 R5, RZ, RZ, 0x5140 ;  /* 0x00005140ff057424 */ /* 0x000fc800078e00ff */
[----:B------:R2:W-:Y:S08]  /*93a0*/  SYNCS.ARRIVE.TRANS64 RZ, [R20+URZ+0x38818], R5 ;  /* 0x0388180514ff79a7 */ /* 0x0005f0000800003f */
[----:B------:R-:W-:Y:S05]  /*93b0*/  @!P0 BRA `(.L_x_72) ;  /* 0x0000000000048947 */ /* 0x000fea0003800000 */
[----:B------:R-:W-:Y:S01]  /*93c0*/  BPT.TRAP 0x1 ;  /* 0x000000040000795c */ /* 0x000fe20000300000 */
.L_x_72:
[----:B------:R-:W-:Y:S01]  /*93d0*/  R2UR UR27, R11 ;  /* 0x000000000b1b72ca */ /* 0x000fe200000e0000 */
[----:B------:R-:W-:Y:S01]  /*93e0*/  UMOV UR8, 0x0 ;  /* 0x0000000000087882 */ /* 0x000fe20000000000 */
[----:B------:R-:W-:Y:S01]  /*93f0*/  R2UR UR16, R20 ;  /* 0x00000000141072ca */ /* 0x000fe200000e0000 */
[----:B------:R-:W-:Y:S01]  /*9400*/  UMOV UR9, 0x14f00000 ;  /* 0x14f0000000097882 */ /* 0x000fe20000000000 */
[----:B------:R-:W-:Y:S01]  /*9410*/  R2UR UR6, R2 ;  /* 0x00000000020672ca */ /* 0x000fe200000e0000 */
[----:B------:R-:W-:Y:S01]  /*9420*/  UMOV UR26, URZ ;  /* 0x0000003f001a7c82 */ /* 0x000fe20008000000 */
[----:B------:R-:W-:Y:S01]  /*9430*/  R2UR UR7, R3 ;  /* 0x00000000030772ca */ /* 0x000fe200000e0000 */
[----:B------:R-:W-:Y:S01]  /*9440*/  UMOV UR28, UR20 ;  /* 0x00000014001c7c82 */ /* 0x000fe20008000000 */
[----:B------:R-:W-:Y:S01]  /*9450*/  UMOV UR29, UR21 ;  /* 0x00000015001d7c82 */ /* 0x000fe20008000000 */
[----:B------:R-:W-:Y:S01]  /*9460*/  UMOV UR18, 0x40 ;  /* 0x0000004000127882 */ /* 0x000fe20000000000 */
[----:B------:R-:W-:Y:S01]  /*9470*/  UMOV UR13, 0x14 ;  /* 0x00000014000d7882 */ /* 0x000fe20000000000 */
[----:B------:R-:W-:-:S02]  /*9480*/  IMAD.MOV.U32 R13, RZ, RZ, 0x1 ;  /* 0x00000001ff0d7424 */ /* 0x000fc400078e00ff */
[----:B------:R-:W-:Y:S02]  /*9490*/  UIADD3 UR27, UR27, 0x50, URZ ;  /* 0x000000501b1b7890 */ /* 0x000fe4000fffe03f */
[----:B------:R-:W-:Y:S02]  /*94a0*/  UIADD3 UR24, UR16, 0x1f000, URZ ;  /* 0x0001f00010187890 */ /* 0x000fe4000fffe03f */
[----:B------:R-:W-:Y:S02]  /*94b0*/  UIADD3 UR25, UR16, 0x38818, URZ ;  /* 0x0003881810197890 */ /* 0x000fe4000fffe03f */
[----:B------:R-:W-:Y:S01]  /*94c0*/  UIADD3 UR14, UR16, 0x2e200, URZ ;  /* 0x0002e200100e7890 */ /* 0x000fe2000fffe03f */
[----:B------:R-:W-:Y:S01]  /*94d0*/  IMAD.U32 R0, RZ, RZ, UR27 ;  /* 0x0000001bff007e24 */ /* 0x000fe2000f8e00ff */
        /* <DEDUP_REMOVED lines=8> */
[----:B----4-:R-:W-:Y:S01]  /*9560*/  NOP ;  /* 0x0000000000007918 */ /* 0x010fe20000000000 */
.L_x_58:
[----:B------:R-:W-:Y:S01]  /*9570*/  IMAD R4, R13, 0x8, R20 ;  /* 0x000000080d047824 */ /* 0x000fe200078e0214 */
[----:B------:R-:W-:Y:S01]  /*9580*/  SHF.L.U32 R3, R18, 0x1f, RZ ;  /* 0x0000001f12037819 */ /* 0x000fe200000006ff */
[----:B------:R-:W4:Y:S03]  /*9590*/  S2R R2, SR_TID.X ;  /* 0x0000000000027919 */ /* 0x000f260000002100 */
[----:B------:R-:W5:Y:S01]  /*95a0*/  SYNCS.PHASECHK.TRANS64.TRYWAIT P0, [R4+URZ+0x38840], R3 ;  /* 0x03884003040075a7 */ /* 0x000f62000800017f */
[----:B----4-:R-:W-:-:S04]  /*95b0*/  LOP3.LUT R2, R2, 0x7f, RZ, 0xc0, !PT ;  /* 0x0000007f02027812 */ /* 0x010fc800078ec0ff */
[----:B------:R-:W-:Y:S01]  /*95c0*/  ISETP.NE.AND P1, PT, R2, RZ, PT ;  /* 0x000000ff0200720c */ /* 0x000fe20003f25270 */
[----:B-----5:R-:W-:-:S12]  /*95d0*/  @!P0 BRA `(.L_x_73) ;  /* 0x0000000800508947 */ /* 0x020fd80003800000 */
.L_x_92:
[----:B------:R-:W-:Y:S05]  /*95e0*/  @P1 BRA `(.L_x_74) ;  /* 0x0000000000181947 */ /* 0x000fea0003800000 */
[----:B------:R-:W5:Y:S01]  /*95f0*/  S2R R2, SR_TID.X ;  /* 0x0000000000027919 */ /* 0x000f620000002100 */
[----:B----4-:R-:W-:-:S04]  /*9600*/  IMAD.MOV.U32 R3, RZ, RZ, 0x5140 ;  /* 0x00005140ff037424 */ /* 0x010fc800078e00ff */
[----:B------:R4:W-:Y:S01]  /*9610*/  SYNCS.ARRIVE.TRANS64 RZ, [R4+URZ+0x38830], R3 ;  /* 0x0388300304ff79a7 */ /* 0x0009e2000800003f */
[----:B-----5:R-:W-:-:S13]  /*9620*/  LOP3.LUT P0, RZ, R2, 0x1f, RZ, 0xc0, !PT ;  /* 0x0000001f02ff7812 */ /* 0x020fda000780c0ff */
[----:B----4-:R-:W-:Y:S05]  /*9630*/  @!P0 BRA `(.L_x_74) ;  /* 0x0000000000048947 */ /* 0x010fea0003800000 */
[----:B------:R-:W-:Y:S01]  /*9640*/  BPT.TRAP 0x1 ;  /* 0x000000040000795c */ /* 0x000fe20000300000 */
.L_x_74:
[----:B----4-:R-:W4:Y:S01]  /*9650*/  LDC.64 R2, c[0x0][0x728] ;  /* 0x0001ca00ff027b82 */ /* 0x010f220000000a00 */
[----:B------:R-:W-:Y:S01]  /*9660*/  IADD3 R6, P0, R0, R6, RZ ;  /* 0x0000000600067210 */ /* 0x000fe20007f1e0ff */
[----:B------:R-:W-:Y:S01]  /*9670*/  UMOV UR8, 0x0 ;  /* 0x0000000000087882 */ /* 0x000fe20000000000 */
[----:B------:R-:W-:Y:S01]  /*9680*/  R2UR UR25, R4 ;  /* 0x00000000041972ca */ /* 0x000fe200000e0000 */
[C-C-:B------:R-:W-:Y:S01]  /*9690*/  IMAD R4, R13.reuse, 0x5000, R20.reuse ;  /* 0x000050000d047824 */ /* 0x140fe200078e0214 */
[C---:B------:R-:W-:Y:S01]  /*96a0*/  LEA.HI.X.SX32 R19, R0.reuse, R19, 0x1, P0 ;  /* 0x0000001300137211 */ /* 0x040fe200000f0eff */
[C---:B-123--:R-:W-:Y:S01]  /*96b0*/  IMAD R20, R13.reuse, 0x200, R20 ;  /* 0x000002000d147824 */ /* 0x04efe200078e0214 */
        /* <DEDUP_REMOVED lines=9> */
[----:B------:R-:W-:Y:S01]  /*9750*/  UIADD3 UR25, UR25, 0x38830, URZ ;  /* 0x0003883019197890 */ /* 0x000fe2000fffe03f */
[----:B------:R-:W-:-:S03]  /*9760*/  VIADD R0, R13, 0x1 ;  /* 0x000000010d007836 */ /* 0x000fc60000000000 */
[----:B------:R-:W-:Y:S02]  /*9770*/  UMOV UR19, UR27 ;  /* 0x0000001b00137c82 */ /* 0x000fe40008000000 */
[----:B------:R-:W-:Y:S01]  /*9780*/  UIADD3 UR24, UR16, 0x24000, URZ ;  /* 0x0002400010187890 */ /* 0x000fe2000fffe03f */
[C---:B----4-:R-:W-:Y:S01]  /*9790*/  LEA R2, P0, R6.reuse, R2, 0x2 ;  /* 0x0000000206027211 */ /* 0x050fe200078010ff */
[----:B------:R-:W-:Y:S02]  /*97a0*/  UIADD3 UR16, UR16, 0x26800, URZ ;  /* 0x0002680010107890 */ /* 0x000fe4000fffe03f */
[----:B------:R-:W-:Y:S01]  /*97b0*/  UIADD3 UR10, UR10, 0x2e380, URZ ;  /* 0x0002e3800a0a7890 */ /* 0x000fe2000fffe03f */
[----:B------:R-:W-:Y:S01]  /*97c0*/  LEA.HI.X R3, R6, R3, R19, 0x2, P0 ;  /* 0x0000000306037211 */ /* 0x000fe200000f1413 */
[----:B------:R-:W-:Y:S01]  /*97d0*/  UMOV UR17, UR25 ;  /* 0x0000001900117c82 */ /* 0x000fe20008000000 */
[----:B------:R-:W-:Y:S01]  /*97e0*/  IADD3 R17, P0, R17, 0x1f0, RZ ;  /* 0x000001f011117810 */ /* 0x000fe20007f1e0ff */
[----:B------:R-:W-:Y:S01]  /*97f0*/  UMOV UR11, UR25 ;  /* 0x00000019000b7c82 */ /* 0x000fe20008000000 */
[----:B------:R-:W-:-:S02]  /*9800*/  R2UR UR14, R2 ;  /* 0x00000000020e72ca */ /* 0x000fc400000e0000 */
[----:B------:R-:W-:Y:S01]  /*9810*/  R2UR UR6, R17 ;  /* 0x00000000110672ca */ /* 0x000fe200000e0000 */
[----:B------:R-:W-:Y:S01]  /*9820*/  IMAD.X R16, RZ, RZ, R16, P0 ;  /* 0x000000ffff107224 */ /* 0x000fe200000e0610 */
[----:B------:R-:W-:Y:S02]  /*9830*/  R2UR UR15, R3 ;  /* 0x00000000030f72ca */ /* 0x000fe400000e0000 */
[----:B------:R-:W-:Y:S02]  /*9840*/  ISETP.NE.AND P0, PT, R0, 0x2, PT ;  /* 0x000000020000780c */ /* 0x000fe40003f05270 */
[----:B------:R-:W-:Y:S02]  /*9850*/  R2UR UR7, R16 ;  /* 0x00000000100772ca */ /* 0x000fe400000e0000 */
[----:B------:R-:W-:Y:S02]  /*9860*/  SEL R3, RZ, 0x1, P0 ;  /* 0x00000001ff037807 */ /* 0x000fe40000000000 */
[----:B------:R-:W-:-:S02]  /*9870*/  SEL R0, R0, RZ, P0 ;  /* 0x000000ff00007207 */ /* 0x000fc40000000000 */
[----:B------:R-:W-:-:S07]  /*9880*/  LOP3.LUT R18, R18, R3, RZ, 0x3c, !PT ;  /* 0x0000000312127212 */ /* 0x000fce00078e3cff */
[----:B------:R1:W-:Y:S01]  /*9890*/  UTMALDG.4D [UR24], [UR6], desc[UR8] ;  /* 0x00000818060075b4 */ /* 0x0003e20008019000 */
[----:B------:R1:W-:Y:S01]  /*98a0*/  UTMALDG.4D [UR16], [UR6], desc[UR8] ;  /* 0x00000810060075b4 */ /* 0x0003e20008019000 */
[----:B------:R1:W-:Y:S02]  /*98b0*/  UBLKCP.S.G [UR10], [UR14], UR13 ;  /* 0x0000000a0e0073ba */ /* 0x0003e4000800020d */
[----:B-1----:R-:W-:Y:S01]  /*98c0*/  NOP ;  /* 0x0000000000007918 */ /* 0x002fe20000000000 */
.L_x_55:
[----:B------:R-:W-:Y:S05]  /*98d0*/  BSYNC B0 ;  /* 0x0000000000007941 */ /* 0x000fea0003800000 */
.L_x_54:
[----:B------:R-:W-:-:S03]  /*98e0*/  UMOV UR6, 0xffffffff ;  /* 0xffffffff00067882 */ /* 0x000fc60000000000 */
[----:B------:R-:W-:Y:S05]  /*98f0*/  BRA.DIV UR6, `(.L_x_75) ;  /* 0x00000006069c7947 */ /* 0x000fea000b800000 */
[----:B------:R-:W-:-:S13]  /*9900*/  ELECT P0, URZ, PT ;  /* 0x00000000003f782f */ /* 0x000fda0003800000 */
.L_x_95:
[----:B------:R-:W-:Y:S05]  /*9910*/  @!P0 BRA `(.L_x_7) ;  /* 0x0000000000848947 */ /* 0x000fea0003800000 */
[----:B------:R-:W2:Y:S02]  /*9920*/  LDL.LU R2, [R1] ;  /* 0x0000000001027983 */ /* 0x000ea40000300800 */
[----:B--2---:R-:W-:-:S04]  /*9930*/  LOP3.LUT R2, R2, 0x2, RZ, 0xfc, !PT ;  /* 0x0000000202027812 */ /* 0x004fc800078efcff */
[----:B------:R-:W-:-:S13]  /*9940*/  ISETP.NE.AND P0, PT, R2, 0x3, PT ;  /* 0x000000030200780c */ /* 0x000fda0003f05270 */
[----:B------:R-:W-:Y:S05]  /*9950*/  @!P0 BRA `(.L_x_76) ;  /* 0x0000000000048947 */ /* 0x000fea0003800000 */
[----:B------:R-:W-:Y:S01]  /*9960*/  BPT.TRAP 0x1 ;  /* 0x000000040000795c */ /* 0x000fe20000300000 */
.L_x_76:
[----:B------:R-:W1:Y:S01]  /*9970*/  S2R R3, SR_CgaCtaId ;  /* 0x0000000000037919 */ /* 0x000e620000008800 */
[----:B------:R-:W-:Y:S02]  /*9980*/  MOV R2, 0x400 ;  /* 0x0000040000027802 */ /* 0x000fe40000000f00 */
[----:B------:R-:W-:Y:S02]  /*9990*/  SHF.L.U32 R4, R18, 0x1f, RZ ;  /* 0x0000001f12047819 */ /* 0x000fe400000006ff */
[----:B-1----:R-:W-:Y:S01]  /*99a0*/  LEA R8, R3, R2, 0x18 ;  /* 0x0000000203087211 */ /* 0x002fe200078ec0ff */
[----:B------:R-:W-:-:S04]  /*99b0*/  VIADD R2, R0, 0x1 ;  /* 0x0000000100027836 */ /* 0x000fc80000000000 */
[----:B------:R-:W-:Y:S01]  /*99c0*/  VIADD R3, R8, 0x38820 ;  /* 0x0003882008037836 */ /* 0x000fe20000000000 */
[----:B------:R-:W-:-:S03]  /*99d0*/  ISETP.NE.AND P2, PT, R2, 0x2, PT ;  /* 0x000000020200780c */ /* 0x000fc60003f45270 */
[----:B------:R-:W-:Y:S01]  /*99e0*/  IMAD R7, R0, 0x8, R3 ;  /* 0x0000000800077824 */ /* 0x000fe200078e0203 */
[----:B------:R-:W-:Y:S02]  /*99f0*/  SEL R5, RZ, 0x1, P2 ;  /* 0x00000001ff057807 */ /* 0x000fe40001000000 */
[----:B------:R-:W-:Y:S01]  /*9a00*/  SEL R6, R2, RZ, P2 ;  /* 0x000000ff02067207 */ /* 0x000fe20001000000 */
[----:B------:R-:W1:Y:S01]  /*9a10*/  SYNCS.PHASECHK.TRANS64.TRYWAIT P1, [R7+URZ], R4 ;  /* 0x00000004070075a7 */ /* 0x000e62000802017f */
[----:B------:R-:W-:-:S03]  /*9a20*/  LOP3.LUT R5, R18, R5, RZ, 0x3c, !PT ;  /* 0x0000000512057212 */ /* 0x000fc600078e3cff */
[----:B------:R-:W-:Y:S01]  /*9a30*/  IMAD R3, R6, 0x8, R3 ;  /* 0x0000000806037824 */ /* 0x000fe200078e0203 */
[----:B------:R-:W-:Y:S01]  /*9a40*/  SHF.L.U32 R2, R5, 0x1f, RZ ;  /* 0x0000001f05027819 */ /* 0x000fe200000006ff */
[----:B-1----:R-:W-:Y:S06]  /*9a50*/  @!P1 BRA `(.L_x_77) ;  /* 0x0000000400689947 */ /* 0x002fec0003800000 */
.L_x_96:
[----:B------:R-:W2:Y:S02]  /*9a60*/  SYNCS.PHASECHK.TRANS64.TRYWAIT P1, [R3+URZ], R2 ;  /* 0x00000002030075a7 */ /* 0x000ea4000802017f */
[----:B--2---:R-:W-:Y:S05]  /*9a70*/  @!P1 BRA `(.L_x_78) ;  /* 0x0000000400749947 */ /* 0x004fea0003800000 */
.L_x_97:
[----:B------:R-:W-:Y:S05]  /*9a80*/  @!P0 BRA `(.L_x_79) ;  /* 0x0000000000048947 */ /* 0x000fea0003800000 */
[----:B------:R-:W-:Y:S01]  /*9a90*/  BPT.TRAP 0x1 ;  /* 0x000000040000795c */ /* 0x000fe20000300000 */
.L_x_79:
[----:B--2---:R-:W-:-:S04]  /*9aa0*/  VIADD R3, R8, 0x38840 ;  /* 0x0003884008037836 */ /* 0x004fc80000000000 */
[----:B------:R-:W-:-:S04]  /*9ab0*/  IMAD R5, R0, 0x8, R3 ;  /* 0x0000000800057824 */ /* 0x000fc800078e0203 */
[----:B------:R-:W2:Y:S02]  /*9ac0*/  SYNCS.PHASECHK.TRANS64.TRYWAIT P0, [R5+URZ], R4 ;  /* 0x00000004050075a7 */ /* 0x000ea4000800017f */
[----:B--2---:R-:W-:Y:S05]  /*9ad0*/  @!P0 BRA `(.L_x_80) ;  /* 0x0000000400708947 */ /* 0x004fea0003800000 */
.L_x_98:
[----:B------:R-:W-:-:S07]  /*9ae0*/  IMAD R3, R6, 0x8, R3 ;  /* 0x0000000806037824 */ /* 0x000fce00078e0203 */
.L_x_81:
[----:B---3--:R3:W4:Y:S02]  /*9af0*/  SYNCS.PHASECHK.TRANS64.TRYWAIT P0, [R3+URZ], R2 ;  /* 0x00000002030075a7 */ /* 0x008724000800017f */
[----:B----4-:R-:W-:Y:S05]  /*9b00*/  @!P0 NANOSLEEP.SYNCS 0x989680 ;  /* 0x009896800000895d */ /* 0x010fea0003900000 */
[----:B------:R-:W4:Y:S02]  /*9b10*/  @!P0 SYNCS.PHASECHK.TRANS64 P0, [R3+URZ], R2 ;  /* 0x00000002030085a7 */ /* 0x000f24000800007f */
[----:B----4-:R-:W-:Y:S05]  /*9b20*/  @!P0 BRA `(.L_x_81) ;  /* 0xfffffffc00f08947 */ /* 0x010fea000383ffff */
.L_x_7:
[----:B------:R-:W-:Y:S05]  /*9b30*/  BSYNC B6 ;  /* 0x0000000000067941 */ /* 0x000fea0003800000 */
.L_x_4:
[----:B------:R-:W-:Y:S05]  /*9b40*/  EXIT ;  /* 0x000000000000794d */ /* 0x000fea0003800000 */
.L_x_12:
[----:B------:R-:W-:Y:S02]  /*9b50*/  IMAD.MOV.U32 R12, RZ, RZ, RZ ;  /* 0x000000ffff0c7224 */ /* 0x000fe400078e00ff */
[----:B------:R-:W-:Y:S02]  /*9b60*/  IMAD.MOV.U32 R11, RZ, RZ, 0x1f ;  /* 0x0000001fff0b7424 */ /* 0x000fe400078e00ff */
[----:B------:R-:W-:-:S07]  /*9b70*/  IMAD.MOV.U32 R15, RZ, RZ, -0x1 ;  /* 0xffffffffff0f7424 */ /* 0x000fce00078e00ff */
[----:B------:R-:W-:Y:S05]  /*9b80*/  WARPSYNC.COLLECTIVE R15, `(.L_x_82) ;  /* 0x000000000f087348 */ /* 0x000fea0003c00000 */
[----:B------:R1:W2:Y:S02]  /*9b90*/  SHFL.IDX P6, R14, R13, R12, R11 ;  /* 0x0000000c0d0e7389 */ /* 0x0002a400000c000b */
[----:B-12---:R-:W-:Y:S01]  /*9ba0*/  ENDCOLLECTIVE ;  /* 0x000000000000791b */ /* 0x006fe20003800000 */
.L_x_82:
[----:B------:R-:W-:Y:S05]  /*9bb0*/  BRA `(.L_x_83) ;  /* 0xffffff7000007947 */ /* 0x000fea000383ffff */
.L_x_14:
[----:B--2---:R-:W2:Y:S01]  /*9bc0*/  S2R R5, SR_CgaCtaId ;  /* 0x0000000000057919 */ /* 0x004ea20000008800 */
[----:B------:R-:W-:-:S04]  /*9bd0*/  MOV R4, 0x400 ;  /* 0x0000040000047802 */ /* 0x000fc80000000f00 */
[----:B--2---:R-:W-:-:S04]  /*9be0*/  LEA R4, R5, R4, 0x18 ;  /* 0x0000000405047211 */ /* 0x004fc800078ec0ff */
[----:B------:R2:W3:Y:S03]  /*9bf0*/  SYNCS.PHASECHK.TRANS64.TRYWAIT P0, [R4+URZ+0x38800], R8 ;  /* 0x03880008040075a7 */ /* 0x0004e6000800017f */
[----:B---3--:R-:W-:Y:S05]  /*9c00*/  @!P0 NANOSLEEP.SYNCS 0x989680 ;  /* 0x009896800000895d */ /* 0x008fea0003900000 */
[----:B------:R-:W3:Y:S02]  /*9c10*/  @!P0 SYNCS.PHASECHK.TRANS64 P0, [R4+URZ+0x38800], R8 ;  /* 0x03880008040085a7 */ /* 0x000ee4000800007f */
[----:B---3--:R-:W-:Y:S05]  /*9c20*/  @!P0 BRA `(.L_x_14) ;  /* 0xfffffffc00e48947 */ /* 0x008fea000383ffff */
[----:B------:R-:W-:Y:S05]  /*9c30*/  BRA `(.L_x_13) ;  /* 0xffffff70001c7947 */ /* 0x000fea000383ffff */
.L_x_19:
[----:B---3--:R3:W4:Y:S02]  /*9c40*/  SYNCS.PHASECHK.TRANS64.TRYWAIT P1, [R3+URZ+0x38810], R152 ;  /* 0x03881098030075a7 */ /* 0x008724000802017f */
[----:B----4-:R-:W-:Y:S05]  /*9c50*/  @!P1 NANOSLEEP.SYNCS 0x989680 ;  /* 0x009896800000995d */ /* 0x010fea0003900000 */
[----:B------:R-:W4:Y:S02]  /*9c60*/  @!P1 SYNCS.PHASECHK.TRANS64 P1, [R3+URZ+0x38810], R152 ;  /* 0x03881098030095a7 */ /* 0x000f24000802007f */
[----:B----4-:R-:W-:Y:S05]  /*9c70*/  @!P1 BRA `(.L_x_19) ;  /* 0xfffffffc00f09947 */ /* 0x010fea000383ffff */
[----:B------:R-:W-:Y:S05]  /*9c80*/  BRA `(.L_x_18) ;  /* 0xffffff78002c7947 */ /* 0x000fea000383ffff */
.L_x_23:
[----:B------:R1:W1:Y:S02]  /*9c90*/  SYNCS.PHASECHK.TRANS64.TRYWAIT P1, [R3+URZ+0x38830], R152 ;  /* 0x03883098030075a7 */ /* 0x000264000802017f */
[----:B-1----:R-:W-:Y:S05]  /*9ca0*/  @!P1 NANOSLEEP.SYNCS 0x989680 ;  /* 0x009896800000995d */ /* 0x002fea0003900000 */
[----:B------:R-:W1:Y:S02]  /*9cb0*/  @!P1 SYNCS.PHASECHK.TRANS64 P1, [R3+URZ+0x38830], R152 ;  /* 0x03883098030095a7 */ /* 0x000e64000802007f */
[----:B-1----:R-:W-:Y:S05]  /*9cc0*/  @!P1 BRA `(.L_x_23) ;  /* 0xfffffffc00f09947 */ /* 0x002fea000383ffff */
[----:B------:R-:W-:Y:S05]  /*9cd0*/  BRA `(.L_x_22) ;  /* 0xffffff8800b87947 */ /* 0x000fea000383ffff */
.L_x_56:
[----:B-1----:R1:W2:Y:S02]  /*9ce0*/  SYNCS.PHASECHK.TRANS64.TRYWAIT P1, [R20+URZ+0x38820], R3 ;  /* 0x03882003140075a7 */ /* 0x0022a4000802017f */
[----:B--2---:R-:W-:Y:S05]  /*9cf0*/  @!P1 NANOSLEEP.SYNCS 0x989680 ;  /* 0x009896800000995d */ /* 0x004fea0003900000 */
[----:B------:R-:W2:Y:S02]  /*9d00*/  @!P1 SYNCS.PHASECHK.TRANS64 P1, [R20+URZ+0x38820], R3 ;  /* 0x03882003140095a7 */ /* 0x000ea4000802007f */
[----:B--2---:R-:W-:Y:S05]  /*9d10*/  @!P1 BRA `(.L_x_56) ;  /* 0xfffffffc00f09947 */ /* 0x004fea000383ffff */
[----:B------:R-:W-:Y:S05]  /*9d20*/  BRA `(.L_x_84) ;  /* 0xffffffe400087947 */ /* 0x000fea000383ffff */
.L_x_60:
[----:B-1----:R1:W2:Y:S02]  /*9d30*/  SYNCS.PHASECHK.TRANS64.TRYWAIT P1, [R20+URZ+0x38840], R21 ;  /* 0x03884015140075a7 */ /* 0x0022a4000802017f */
[----:B--2---:R-:W-:Y:S05]  /*9d40*/  @!P1 NANOSLEEP.SYNCS 0x989680 ;  /* 0x009896800000995d */ /* 0x004fea0003900000 */
[----:B------:R-:W2:Y:S02]  /*9d50*/  @!P1 SYNCS.PHASECHK.TRANS64 P1, [R20+URZ+0x38840], R21 ;  /* 0x03884015140095a7 */ /* 0x000ea4000802007f */
[----:B--2---:R-:W-:Y:S05]  /*9d60*/  @!P1 BRA `(.L_x_60) ;  /* 0xfffffffc00f09947 */ /* 0x004fea000383ffff */
[----:B------:R-:W-:Y:S05]  /*9d70*/  BRA `(.L_x_85) ;  /* 0xffffffe800787947 */ /* 0x000fea000383ffff */
.L_x_62:
[----:B---3--:R3:W4:Y:S02]  /*9d80*/  SYNCS.PHASECHK.TRANS64.TRYWAIT P1, [R20+URZ+0x38828], R21 ;  /* 0x03882815140075a7 */ /* 0x008724000802017f */
[----:B----4-:R-:W-:Y:S05]  /*9d90*/  @!P1 NANOSLEEP.SYNCS 0x989680 ;  /* 0x009896800000995d */ /* 0x010fea0003900000 */
[----:B------:R-:W4:Y:S02]  /*9da0*/  @!P1 SYNCS.PHASECHK.TRANS64 P1, [R20+URZ+0x38828], R21 ;  /* 0x03882815140095a7 */ /* 0x000f24000802007f */
[----:B----4-:R-:W-:Y:S05]  /*9db0*/  @!P1 BRA `(.L_x_62) ;  /* 0xfffffffc00f09947 */ /* 0x010fea000383ffff */
[----:B------:R-:W-:Y:S05]  /*9dc0*/  BRA `(.L_x_86) ;  /* 0xffffffec000c7947 */ /* 0x000fea000383ffff */
.L_x_64:
[----:B--2---:R2:W4:Y:S02]  /*9dd0*/  SYNCS.PHASECHK.TRANS64.TRYWAIT P1, [R20+URZ+0x38848], R21 ;  /* 0x03884815140075a7 */ /* 0x004524000802017f */
[----:B----4-:R-:W-:Y:S05]  /*9de0*/  @!P1 NANOSLEEP.SYNCS 0x989680 ;  /* 0x009896800000995d */ /* 0x010fea0003900000 */
[----:B------:R-:W4:Y:S02]  /*9df0*/  @!P1 SYNCS.PHASECHK.TRANS64 P1, [R20+URZ+0x38848], R21 ;  /* 0x03884815140095a7 */ /* 0x000f24000802007f */
[----:B----4-:R-:W-:Y:S05]  /*9e00*/  @!P1 BRA `(.L_x_64) ;  /* 0xfffffffc00f09947 */ /* 0x010fea000383ffff */
[----:B------:R-:W-:Y:S05]  /*9e10*/  BRA `(.L_x_87) ;  /* 0xffffffec007c7947 */ /* 0x000fea000383ffff */
.L_x_66:
[----:B------:R-:W-:-:S07]  /*9e20*/  SHF.L.U32 R5, R18, 0x1f, RZ ;  /* 0x0000001f12057819 */ /* 0x000fce00000006ff */
.L_x_88:
[----:B-1----:R1:W2:Y:S02]  /*9e30*/  SYNCS.PHASECHK.TRANS64.TRYWAIT P1, [R20+URZ+0x38820], R5 ;  /* 0x03882005140075a7 */ /* 0x0022a4000802017f */
[----:B--2---:R-:W-:Y:S05]  /*9e40*/  @!P1 NANOSLEEP.SYNCS 0x989680 ;  /* 0x009896800000995d */ /* 0x004fea0003900000 */
[----:B------:R-:W2:Y:S02]  /*9e50*/  @!P1 SYNCS.PHASECHK.TRANS64 P1, [R20+URZ+0x38820], R5 ;  /* 0x03882005140095a7 */ /* 0x000ea4000802007f */
[----:B--2---:R-:W-:Y:S05]  /*9e60*/  @!P1 BRA `(.L_x_88) ;  /* 0xfffffffc00f09947 */ /* 0x004fea000383ffff */
[----:B------:R-:W-:Y:S05]  /*9e70*/  BRA `(.L_x_89) ;  /* 0xfffffff000047947 */ /* 0x000fea000383ffff */
.L_x_69:
[----:B---3--:R3:W4:Y:S02]  /*9e80*/  SYNCS.PHASECHK.TRANS64.TRYWAIT P1, [R20+URZ+0x38840], R9 ;  /* 0x03884009140075a7 */ /* 0x008724000802017f */
[----:B----4-:R-:W-:Y:S05]  /*9e90*/  @!P1 NANOSLEEP.SYNCS 0x989680 ;  /* 0x009896800000995d */ /* 0x010fea0003900000 */
[----:B------:R-:W4:Y:S02]  /*9ea0*/  @!P1 SYNCS.PHASECHK.TRANS64 P1, [R20+URZ+0x38840], R9 ;  /* 0x03884009140095a7 */ /* 0x000f24000802007f */
[----:B----4-:R-:W-:Y:S05]  /*9eb0*/  @!P1 BRA `(.L_x_69) ;  /* 0xfffffffc00f09947 */ /* 0x010fea000383ffff */
[----:B------:R-:W-:Y:S05]  /*9ec0*/  BRA `(.L_x_90) ;  /* 0xfffffff0008c7947 */ /* 0x000fea000383ffff */
.L_x_71:
[----:B-1----:R1:W2:Y:S02]  /*9ed0*/  SYNCS.PHASECHK.TRANS64.TRYWAIT P1, [R20+URZ+0x38828], R9 ;  /* 0x03882809140075a7 */ /* 0x0022a4000802017f */
[----:B--2---:R-:W-:Y:S05]  /*9ee0*/  @!P1 NANOSLEEP.SYNCS 0x989680 ;  /* 0x009896800000995d */ /* 0x004fea0003900000 */
[----:B------:R-:W2:Y:S02]  /*9ef0*/  @!P1 SYNCS.PHASECHK.TRANS64 P1, [R20+URZ+0x38828], R9 ;  /* 0x03882809140095a7 */ /* 0x000ea4000802007f */
[----:B--2---:R-:W-:Y:S05]  /*9f00*/  @!P1 BRA `(.L_x_71) ;  /* 0xfffffffc00f09947 */ /* 0x004fea000383ffff */
[----:B------:R-:W-:Y:S05]  /*9f10*/  BRA `(.L_x_91) ;  /* 0xfffffff400147947 */ /* 0x000fea000383ffff */
.L_x_73:
[----:B----4-:R4:W1:Y:S02]  /*9f20*/  SYNCS.PHASECHK.TRANS64.TRYWAIT P0, [R4+URZ+0x38840], R3 ;  /* 0x03884003040075a7 */ /* 0x010864000800017f */
[----:B-1----:R-:W-:Y:S05]  /*9f30*/  @!P0 NANOSLEEP.SYNCS 0x989680 ;  /* 0x009896800000895d */ /* 0x002fea0003900000 */
[----:B------:R-:W1:Y:S02]  /*9f40*/  @!P0 SYNCS.PHASECHK.TRANS64 P0, [R4+URZ+0x38840], R3 ;  /* 0x03884003040085a7 */ /* 0x000e64000800007f */
[----:B-1----:R-:W-:Y:S05]  /*9f50*/  @!P0 BRA `(.L_x_73) ;  /* 0xfffffffc00f08947 */ /* 0x002fea000383ffff */
[----:B------:R-:W-:Y:S05]  /*9f60*/  BRA `(.L_x_92) ;  /* 0xfffffff4009c7947 */ /* 0x000fea000383ffff */
.L_x_75:
[----:B------:R-:W-:Y:S01]  /*9f70*/  BSSY B0, `(.L_x_93) ;  /* 0x0000006000007945 */ /* 0x000fe20003800000 */
[----:B------:R-:W-:-:S07]  /*9f80*/  IMAD.MOV.U32 R15, RZ, RZ, -0x1 ;  /* 0xffffffffff0f7424 */ /* 0x000fce00078e00ff */
[----:B------:R-:W-:Y:S05]  /*9f90*/  WARPSYNC.COLLECTIVE R15, `(.L_x_94) ;  /* 0x000000000f0c7348 */ /* 0x000fea0003c00000 */
[----:B------:R-:W-:Y:S02]  /*9fa0*/  ELECT P6, UR62, PT ;  /* 0x00000000003e782f */ /* 0x000fe400038c0000 */
[----:B------:R-:W-:Y:S01]  /*9fb0*/  MOV R14, UR62 ;  /* 0x0000003e000e7c02 */ /* 0x000fe20008000f00 */
[----:B------:R-:W-:Y:S10]  /*9fc0*/  ENDCOLLECTIVE ;  /* 0x000000000000791b */ /* 0x000ff40003800000 */
.L_x_94:
[----:B------:R-:W-:Y:S05]  /*9fd0*/  BSYNC B0 ;  /* 0x0000000000007941 */ /* 0x000fea0003800000 */
.L_x_93:
[----:B------:R-:W-:Y:S01]  /*9fe0*/  PLOP3.LUT P0, PT, P6, PT, PT, 0x80, 0x0 ;  /* 0x000000000000781c */ /* 0x000fe2000370f070 */
[----:B------:R-:W-:-:S12]  /*9ff0*/  BRA `(.L_x_95) ;  /* 0xfffffff800447947 */ /* 0x000fd8000383ffff */
.L_x_77:
[----:B-1----:R1:W2:Y:S02]  /*a000*/  SYNCS.PHASECHK.TRANS64.TRYWAIT P1, [R7+URZ], R4 ;  /* 0x00000004070075a7 */ /* 0x0022a4000802017f */
[----:B--2---:R-:W-:Y:S05]  /*a010*/  @!P1 NANOSLEEP.SYNCS 0x989680 ;  /* 0x009896800000995d */ /* 0x004fea0003900000 */
[----:B------:R-:W2:Y:S02]  /*a020*/  @!P1 SYNCS.PHASECHK.TRANS64 P1, [R7+URZ], R4 ;  /* 0x00000004070095a7 */ /* 0x000ea4000802007f */
[----:B--2---:R-:W-:Y:S05]  /*a030*/  @!P1 BRA `(.L_x_77) ;  /* 0xfffffffc00f09947 */ /* 0x004fea000383ffff */
[----:B------:R-:W-:Y:S05]  /*a040*/  BRA `(.L_x_96) ;  /* 0xfffffff800847947 */ /* 0x000fea000383ffff */
.L_x_78:
[----:B--2---:R2:W3:Y:S02]  /*a050*/  SYNCS.PHASECHK.TRANS64.TRYWAIT P1, [R3+URZ], R2 ;  /* 0x00000002030075a7 */ /* 0x0044e4000802017f */
[----:B---3--:R-:W-:Y:S05]  /*a060*/  @!P1 NANOSLEEP.SYNCS 0x989680 ;  /* 0x009896800000995d */ /* 0x008fea0003900000 */
[----:B------:R-:W3:Y:S02]  /*a070*/  @!P1 SYNCS.PHASECHK.TRANS64 P1, [R3+URZ], R2 ;  /* 0x00000002030095a7 */ /* 0x000ee4000802007f */
[----:B---3--:R-:W-:Y:S05]  /*a080*/  @!P1 BRA `(.L_x_78) ;  /* 0xfffffffc00f09947 */ /* 0x008fea000383ffff */
[----:B------:R-:W-:Y:S05]  /*a090*/  BRA `(.L_x_97) ;  /* 0xfffffff800787947 */ /* 0x000fea000383ffff */
.L_x_80:
[----:B--2---:R2:W3:Y:S02]  /*a0a0*/  SYNCS.PHASECHK.TRANS64.TRYWAIT P0, [R5+URZ], R4 ;  /* 0x00000004050075a7 */ /* 0x0044e4000800017f */
[----:B---3--:R-:W-:Y:S05]  /*a0b0*/  @!P0 NANOSLEEP.SYNCS 0x989680 ;  /* 0x009896800000895d */ /* 0x008fea0003900000 */
[----:B------:R-:W3:Y:S02]  /*a0c0*/  @!P0 SYNCS.PHASECHK.TRANS64 P0, [R5+URZ], R4 ;  /* 0x00000004050085a7 */ /* 0x000ee4000800007f */
[----:B---3--:R-:W-:Y:S05]  /*a0d0*/  @!P0 BRA `(.L_x_80) ;  /* 0xfffffffc00f08947 */ /* 0x008fea000383ffff */
[----:B------:R-:W-:Y:S05]  /*a0e0*/  BRA `(.L_x_98) ;  /* 0xfffffff8007c7947 */ /* 0x000fea000383ffff */
.L_x_99:
[----:B------:R-:W-:-:S00]  /*a0f0*/  BRA `(.L_x_99) ;  /* 0xfffffffc00fc7947 */ /* 0x000fc0000383ffff */
[----:B------:R-:W-:-:S00]  /*a100*/  NOP ;  /* 0x0000000000007918 */ /* 0x000fc00000000000 */
[----:B------:R-:W-:-:S00]  /*a110*/  NOP ;  /* 0x0000000000007918 */ /* 0x000fc00000000000 */
[----:B------:R-:W-:-:S00]  /*a120*/  NOP ;  /* 0x0000000000007918 */ /* 0x000fc00000000000 */
[----:B------:R-:W-:-:S00]  /*a130*/  NOP ;  /* 0x0000000000007918 */ /* 0x000fc00000000000 */
[----:B------:R-:W-:-:S00]  /*a140*/  NOP ;  /* 0x0000000000007918 */ /* 0x000fc00000000000 */
[----:B------:R-:W-:-:S00]  /*a150*/  NOP ;  /* 0x0000000000007918 */ /* 0x000fc00000000000 */
[----:B------:R-:W-:-:S00]  /*a160*/  NOP ;  /* 0x0000000000007918 */ /* 0x000fc00000000000 */
[----:B------:R-:W-:-:S00]  /*a170*/  NOP ;  /* 0x0000000000007918 */ /* 0x000fc00000000000 */
.L_x_3682:


//--------------------- .text._ZN7cutlass13device_kernelIN5flash11enable_sm90INS1_16FlashAttnBwdSm90INS1_25CollectiveMainloopBwdSm90ILi2ELi2ELi2EN4cute5tupleIJNS5_1CILi1EEES8_S8_EEENS6_IJNS7_ILi80EEENS7_ILi128EEESB_EEENS_6half_tEfNS_4arch4Sm90ELb0ELb0ELb0ELb0ELb1ELb1ELb0ELb1ELi2ELi1ELi2ELi1ELb0EEENS1_21CollectiveEpilogueBwdISC_SD_SF_Li256ELb0ELb0ELi1EEENS1_19SingleTileSchedulerILb0ELb0ELb0ELi128EEEEEEEEEvNT_6ParamsE --------------------------
	.section	.text._ZN7cutlass13device_kernelIN5flash11enable_sm90INS1_16FlashAttnBwdSm90INS1_25CollectiveMainloopBwdSm90ILi2ELi2ELi2EN4cute5tupleIJNS5_1CILi1EEES8_S8_EEENS6_IJNS7_ILi80EEENS7_ILi128EEESB_EEENS_6half_tEfNS_4arch4Sm90ELb0ELb0ELb0ELb0ELb1ELb1ELb0ELb1ELi2ELi1ELi2ELi1ELb0EEENS1_21CollectiveEpilogueBwdISC_SD_SF_Li256ELb0ELb0ELi1EEENS1_19SingleTileSchedulerILb0ELb0ELb0ELi128EEEEEEEEEvNT_6ParamsE,"ax",@progbits
	.align	128
.text._ZN7cutlass13device_kernelIN5flash11enable_sm90INS1_16FlashAttnBwdSm90INS1_25CollectiveMainloopBwdSm90ILi2ELi2ELi2EN4cute5tupleIJNS5_1CILi1EEES8_S8_EEENS6_IJNS7_ILi80EEENS7_ILi128EEESB_EEENS_6half_tEfNS_4arch4Sm90ELb0ELb0ELb0ELb0ELb1ELb1ELb0ELb1ELi2ELi1ELi2ELi1ELb0EEENS1_21CollectiveEpilogueBwdISC_SD_SF_Li256ELb0ELb0ELi1EEENS1_19SingleTileSchedulerILb0ELb0ELb0ELi128EEEEEEEEEvNT_6ParamsE:
        .type           _ZN7cutlass13device_kernelIN5flash11enable_sm90INS1_16FlashAttnBwdSm90INS1_25CollectiveMainloopBwdSm90ILi2ELi2ELi2EN4cute5tupleIJNS5_1CILi1EEES8_S8_EEENS6_IJNS7_ILi80EEENS7_ILi128EEESB_EEENS_6half_tEfNS_4arch4Sm90ELb0ELb0ELb0ELb0ELb1ELb1ELb0ELb1ELi2ELi1ELi2ELi1ELb0EEENS1_21CollectiveEpilogueBwdISC_SD_SF_Li256ELb0ELb0ELi1EEENS1_19SingleTileSchedulerILb0ELb0ELb0ELi128EEEEEEEEEvNT_6ParamsE,@function
        .size           _ZN7cutlass13device_kernelIN5flash11enable_sm90INS1_16FlashAttnBwdSm90INS1_25CollectiveMainloopBwdSm90ILi2ELi2ELi2EN4cute5tupleIJNS5_1CILi1EEES8_S8_EEENS6_IJNS7_ILi80EEENS7_ILi128EEESB_EEENS_6half_tEfNS_4arch4Sm90ELb0ELb0ELb0ELb0ELb1ELb1ELb0ELb1ELi2ELi1ELi2ELi1ELb0EEENS1_21CollectiveEpilogueBwdISC_SD_SF_Li256ELb0ELb0ELi1EEENS1_19SingleTileSchedulerILb0ELb0ELb0ELi128EEEEEEEEEvNT_6ParamsE,(.L_x_3683 - _ZN7cutlass13device_kernelIN5flash11enable_sm90INS1_16FlashAttnBwdSm90INS1_25CollectiveMainloopBwdSm90ILi2ELi2ELi2EN4cute5tupleIJNS5_1CILi1EEES8_S8_EEENS6_IJNS7_ILi80EEENS7_ILi128EEESB_EEENS_6half_tEfNS_4arch4Sm90ELb0ELb0ELb0ELb0ELb1ELb1ELb0ELb1ELi2ELi1ELi2ELi1ELb0EEENS1_21CollectiveEpilogueBwdISC_SD_SF_Li256ELb0ELb0ELi1EEENS1_19SingleTileSchedulerILb0ELb0ELb0ELi128EEEEEEEEEvNT_6ParamsE)
        .other          _ZN7cutlass13device_kernelIN5flash11enable_sm90INS1_16FlashAttnBwdSm90INS1_25CollectiveMainloopBwdSm90ILi2ELi2ELi2EN4cute5tupleIJNS5_1CILi1EEES8_S8_EEENS6_IJNS7_ILi80EEENS7_ILi128EEESB_EEENS_6half_tEfNS_4arch4Sm90ELb0ELb0ELb0ELb0ELb1ELb1ELb0ELb1ELi2ELi1ELi2ELi1ELb0EEENS1_21CollectiveEpilogueBwdISC_SD_SF_Li256ELb0ELb0ELi1EEENS1_19SingleTileSchedulerILb0ELb0ELb0ELi128EEEEEEEEEvNT_6ParamsE,@"STO_CUDA_ENTRY STV_DEFAULT"
_ZN7cutlass13device_kernelIN5flash11enable_sm90INS1_16FlashAttnBwdSm90INS1_25CollectiveMainloopBwdSm90ILi2ELi2ELi2EN4cute5tupleIJNS5_1CILi1EEES8_S8_EEENS6_IJNS7_ILi80EEENS7_ILi128EEESB_EEENS_6half_tEfNS_4arch4Sm90ELb0ELb0ELb0ELb0ELb1ELb1ELb0ELb1ELi2ELi1ELi2ELi1ELb0EEENS1_21CollectiveEpilogueBwdISC_SD_SF_Li256ELb0ELb0ELi1EEENS1_19SingleTileSchedulerILb0ELb0ELb0ELi128EEEEEEEEEvNT_6ParamsE:
        /* <DEDUP_REMOVED lines=29> */
.L_x_101:
[----:B------:R-:W-:Y:S05]  /*01d0*/  BSYNC B0 ;  /* 0x0000000000007941 */ /* 0x000fea0003800000 */
.L_x_100:
        /* <DEDUP_REMOVED lines=34> */
.L_x_102:
        /* <DEDUP_REMOVED lines=22> */
.L_x_103:
        /* <DEDUP_REMOVED lines=8> */
.L_x_106:
        /* <DEDUP_REMOVED lines=33> */
.L_x_109:
        /* <DEDUP_REMOVED lines=15> */
.L_x_108:
        /* <DEDUP_REMOVED lines=23> */
.L_x_111:
        /* <DEDUP_REMOVED lines=15> */
.L_x_110:
        /* <DEDUP_REMOVED lines=8> */
.L_x_199:
        /* <DEDUP_REMOVED lines=15> */
.L_x_113:
        /* <DEDUP_REMOVED lines=121> */
.L_x_126:
[----:B------:R-:W2:Y:S01]  /*1440*/  LDL R3, [R1] ;  /* 0x0000000001037983 */ /* 0x000ea20000100800 */
[----:B------:R-:W-:Y:S05]  /*1450*/  YIELD ;  /* 0x0000000000007946 */ /* 0x000fea0003800000 */
[----:B--2---:R-:W-:-:S13]  /*1460*/  ISETP.NE.AND P0, PT, R3, 0x3, PT ;  /* 0x000000030300780c */ /* 0x004fda0003f05270 */
[----:B------:R-:W-:Y:S05]  /*1470*/  @!P0 BRA `(.L_x_116) ;  /* 0x0000000000048947 */ /* 0x000fea0003800000 */
[----:B------:R-:W-:Y:S01]  /*1480*/  BPT.TRAP 0x1 ;  /* 0x000000040000795c */ /* 0x000fe20000300000 */
.L_x_116:
        /* <DEDUP_REMOVED lines=8> */
.L_x_117:
[----:B---3--:R-:W-:Y:S05]  /*1510*/  @P1 BRA `(.L_x_118) ;  /* 0x0000000000081947 */ /* 0x008fea0003800000 */
[----:B------:R-:W3:Y:S02]  /*1520*/  SYNCS.PHASECHK.TRANS64.TRYWAIT P1, [R3+URZ+0x38810], R152 ;  /* 0x03881098030075a7 */ /* 0x000ee4000802017f */
[----:B---3--:R-:W-:Y:S05]  /*1530*/  @!P1 BRA `(.L_x_119) ;  /* 0x0000008c00c89947 */ /* 0x008fea0003800000 */
.L_x_118:
        /* <DEDUP_REMOVED lines=286> */
.L_x_120:
[----:B------:R1:W1:Y:S01]  /*2720*/  SYNCS.PHASECHK.TRANS64.TRYWAIT P1, [R3+URZ+0x38830], R152 ;  /* 0x03883098030075a7 */ /* 0x000262000802017f */
[----:B------:R-:W-:Y:S05]  /*2730*/  @!P0 BRA `(.L_x_121) ;  /* 0x0000000000048947 */ /* 0x000fea0003800000 */
[----:B------:R-:W-:Y:S01]  /*2740*/  BPT.TRAP 0x1 ;  /* 0x000000040000795c */ /* 0x000fe20000300000 */
.L_x_121:
[----:B------:R-:W-:-:S05]  /*2750*/  VIADD R4, R153, 0x24000 ;  /* 0x0002400099047836 */ /* 0x000fca0000000000 */
[----:B------:R-:W-:-:S04]  /*2760*/  SHF.R.U32.HI R4, RZ, 0x4, R4 ;  /* 0x00000004ff047819 */ /* 0x000fc80000011604 */
[----:B------:R-:W-:-:S04]  /*2770*/  LOP3.LUT R4, R4, 0x3fff, RZ, 0xc0, !PT ;  /* 0x00003fff04047812 */ /* 0x000fc800078ec0ff */
[----:B------:R-:W-:Y:S01]  /*2780*/  LOP3.LUT R153, R4, 0x10000, RZ, 0xfc, !PT ;  /* 0x0001000004997812 */ /* 0x000fe200078efcff */
[----:B-1----:R-:W-:Y:S06]  /*2790*/  @P1 BRA `(.L_x_122) ;  /* 0x0000000000081947 */ /* 0x002fec0003800000 */
[----:B------:R-:W1:Y:S02]  /*27a0*/  SYNCS.PHASECHK.TRANS64.TRYWAIT P1, [R3+URZ+0x38830], R152 ;  /* 0x03883098030075a7 */ /* 0x000e64000802017f */
[----:B-1----:R-:W-:Y:S05]  /*27b0*/  @!P1 BRA `(.L_x_123) ;  /* 0x0000007c003c9947 */ /* 0x002fea0003800000 */
.L_x_122:
        /* <DEDUP_REMOVED lines=832> */
.L_x_124:
        /* <DEDUP_REMOVED lines=56> */
.L_x_125:
        /* <DEDUP_REMOVED lines=12> */
.L_x_115:
        /* <DEDUP_REMOVED lines=86> */
.L_x_127:
        /* <DEDUP_REMOVED lines=19> */
.L_x_128:
        /* <DEDUP_REMOVED lines=18> */
.L_x_129:
        /* <DEDUP_REMOVED lines=18> */
.L_x_130:
        /* <DEDUP_REMOVED lines=155> */
.L_x_132:
[----:B------:R-:W-:Y:S05]  /*7280*/  BSYNC B0 ;  /* 0x0000000000007941 */ /* 0x000fea0003800000 */
.L_x_131:
[----:B------:R-:W-:-:S04]  /*7290*/  DEPBAR.LE SB0, 0x0 ;  /* 0x000080000000791a */ /* 0x000fc80000000000 */
[----:B------:R-:W-:Y:S05]  /*72a0*/  BRA `(.L_x_107) ;  /* 0x0000003000287947 */ /* 0x000fea0003800000 */
.L_x_105:
        /* <DEDUP_REMOVED lines=14> */
[----:B------:R-:W-:Y:S01]  /*7390*/  ULDC UR13, c[0x0][0x288] ;  /* 0x0000a200000d7ab9 */ /* 0x000fe20000000800 */
[----:B------:R-:W-:Y:S01]  /*73a0*/  ULDC.64 UR14, c[0x0][0x2e0] ;  /* 0x0000b800000e7ab9 */ /* 0x000fe20000000a00 */
[----:B------:R-:W-:-:S04]  /*73b0*/  ELECT P0, URZ, PT ;  /* 0x00000000003f782f */ /* 0x000fc80003800000 */
[----:B------:R-:W2:Y:S01]  /*73c0*/  LDC R4, c[0x0][0x280] ;  /* 0x0000a000ff047b82 */ /* 0x000ea20000000800 */
[----:B-1----:R-:W-:Y:S02]  /*73d0*/  USHF.R.S32.HI UR8, URZ, 0x1f, UR16 ;  /* 0x0000001f3f087899 */ /* 0x002fe40008011410 */
[----:B------:R-:W-:Y:S02]  /*73e0*/  UIMAD.WIDE.U32 UR4, UR16, UR10, URZ ;  /* 0x0000000a100472a5 */ /* 0x000fe4000f8e003f */
[----:B------:R-:W-:Y:S01]  /*73f0*/  UIMAD UR6, UR8, UR10, URZ ;  /* 0x0000000a080672a4 */ /* 0x000fe2000f8e023f */
[----:B--2---:R-:W-:-:S03]  /*7400*/  ISETP.GE.AND P1, PT, R4, 0x1, PT ;  /* 0x000000010400780c */ /* 0x004fc60003f26270 */
[----:B------:R-:W-:Y:S02]  /*7410*/  UIMAD UR7, UR16, UR11, UR6 ;  /* 0x0000000b100772a4 */ /* 0x000fe4000f8e0206 */
[----:B------:R-:W-:Y:S02]  /*7420*/  USHF.R.S32.HI UR6, URZ, 0x1f, UR9 ;  /* 0x0000001f3f067899 */ /* 0x000fe40008011409 */
[----:B------:R-:W-:Y:S02]  /*7430*/  UIMAD UR11, UR9, UR13, URZ ;  /* 0x0000000d090b72a4 */ /* 0x000fe4000f8e023f */
[----:B------:R-:W-:Y:S02]  /*7440*/  UIMAD UR6, UR6, UR14, URZ ;  /* 0x0000000e060672a4 */ /* 0x000fe4000f8e023f */
[----:B------:R-:W-:Y:S02]  /*7450*/  UIADD3 UR5, UR5, UR7, URZ ;  /* 0x0000000705057290 */ /* 0x000fe4000fffe03f */
[----:B------:R-:W-:-:S02]  /*7460*/  UIADD3 UR10, UP0, UR11, UR16, URZ ;  /* 0x000000100b0a7290 */ /* 0x000fc4000ff1e03f */
[----:B------:R-:W-:Y:S02]  /*7470*/  UIMAD UR12, UR9, UR15, UR6 ;  /* 0x0000000f090c72a4 */ /* 0x000fe4000f8e0206 */
[----:B------:R-:W-:Y:S02]  /*7480*/  UIMAD.WIDE.U32 UR6, UR9, UR14, UR4 ;  /* 0x0000000e090672a5 */ /* 0x000fe4000f8e0004 */
[----:B------:R-:W-:Y:S01]  /*7490*/  ULEA.HI.X.SX32 UR11, UR11, UR8, 0x1, UP0 ;  /* 0x000000080b0b7291 */ /* 0x000fe200080f0e3f */
[----:B------:R-:W-:Y:S11]  /*74a0*/  @!P1 BRA `(.L_x_107) ;  /* 0x0000002c00a89947 */ /* 0x000ff60003800000 */
[----:B------:R-:W1:Y:S01]  /*74b0*/  S2R R5, SR_TID.X ;  /* 0x0000000000057919 */ /* 0x000e620000002100 */
[C---:B------:R-:W-:Y:S01]  /*74c0*/  VIADD R0, R4.reuse, 0x4f ;  /* 0x0000004f04007836 */ /* 0x040fe20000000000 */
[----:B------:R-:W-:Y:S01]  /*74d0*/  ISETP.GE.AND P1, PT, R4, 0x51, PT ;  /* 0x000000510400780c */ /* 0x000fe20003f26270 */
[----:B------:R-:W-:Y:S01]  /*74e0*/  ULDC UR4, c[0x0][0x760] ;  /* 0x0001d80000047ab9 */ /* 0x000fe20000000800 */
[----:B------:R-:W2:Y:S01]  /*74f0*/  S2UR UR28, SR_CTAID.X ;  /* 0x00000000001c79c3 */ /* 0x000ea20000002500 */
[----:B------:R-:W-:Y:S01]  /*7500*/  IMAD.HI R0, R0, 0x66666667, RZ ;  /* 0x6666666700007827 */ /* 0x000fe200078e02ff */
[----:B------:R-:W-:Y:S02]  /*7510*/  UIMAD UR13, UR13, UR4, URZ ;  /* 0x000000040d0d72a4 */ /* 0x000fe4000f8e023f */
[----:B------:R-:W-:Y:S02]  /*7520*/  UIADD3 UR12, UR7, UR12, URZ ;  /* 0x0000000c070c7290 */ /* 0x000fe4000fffe03f */
[----:B------:R-:W-:Y:S01]  /*7530*/  SHF.R.U32.HI R3, RZ, 0x1f, R0 ;  /* 0x0000001fff037819 */ /* 0x000fe20000011600 */
[----:B------:R-:W-:Y:S01]  /*7540*/  UMOV UR4, URZ ;  /* 0x0000003f00047c82 */ /* 0x000fe20008000000 */
[----:B------:R-:W-:-:S02]  /*7550*/  ULDC.64 UR26, c[0x0][0x208] ;  /* 0x00008200001a7ab9 */ /* 0x000fc40000000a00 */
[----:B------:R-:W-:-:S04]  /*7560*/  LEA.HI.SX32 R2, R0, R3, 0x1b ;  /* 0x0000000300027211 */ /* 0x000fc800078fdaff */
[----:B------:R-:W-:Y:S02]  /*7570*/  VIMNMX R2, R2, 0x1, !PT ;  /* 0x0000000102027848 */ /* 0x000fe40007fe0100 */
[----:B-1----:R-:W-:Y:S02]  /*7580*/  LOP3.LUT R0, R5, 0x1f, RZ, 0xc0, !PT ;  /* 0x0000001f05007812 */ /* 0x002fe400078ec0ff */
[----:B------:R-:W-:Y:S01]  /*7590*/  LOP3.LUT R5, R2, 0x1, RZ, 0xc0, !PT ;  /* 0x0000000102057812 */ /* 0x000fe200078ec0ff */
[----:B--2---:R-:W-:Y:S06]  /*75a0*/  @!P1 BRA `(.L_x_134) ;  /* 0x0000000800ac9947 */ /* 0x004fec0003800000 */
        /* <DEDUP_REMOVED lines=11> */
[----:B------:R-:W-:-:S12]  /*7660*/  UIADD3.X UR21, URZ, UR21, URZ, UP2, !UPT ;  /* 0x000000153f157290 */ /* 0x000fd800097fe43f */
.L_x_159:
[----:B------:R-:W-:Y:S01]  /*7670*/  UIMAD UR22, UR13, UR4, URZ ;  /* 0x000000040d1672a4 */ /* 0x000fe2000f8e023f */
[----:B------:R-:W-:Y:S01]  /*7680*/  ISETP.NE.AND P1, PT, R0, RZ, PT ;  /* 0x000000ff0000720c */ /* 0x000fe20003f25270 */
[----:B------:R-:W-:Y:S01]  /*7690*/  ULDC.64 UR8, c[0x0][0x768] ;  /* 0x0001da0000087ab9 */ /* 0x000fe20000000a00 */
[----:B------:R-:W-:Y:S01]  /*76a0*/  UIMAD UR14, UR5, 0x5000, URZ ;  /* 0x00005000050e78a4 */ /* 0x000fe2000f8e023f */
[----:B------:R-:W-:Y:S01]  /*76b0*/  VIADD R4, R4, 0xfffffffe ;  /* 0xfffffffe04047836 */ /* 0x000fe20000000000 */
[----:B------:R-:W-:Y:S01]  /*76c0*/  UIADD3 UR15, UP0, UR22, UR10, URZ ;  /* 0x0000000a160f7290 */ /* 0x000fe2000ff1e03f */
[----:B------:R-:W-:Y:S01]  /*76d0*/  BSSY B0, `(.L_x_135) ;  /* 0x0000010000007945 */ /* 0x000fe20003800000 */
[----:B------:R-:W-:Y:S02]  /*76e0*/  UIMAD.WIDE UR32, UR14, 0x4, UR16 ;  /* 0x000000040e2078a5 */ /* 0x000fe4000f8e0210 */
[----:B------:R-:W-:Y:S01]  /*76f0*/  ULEA.HI.X.SX32 UR23, UR22, UR11, 0x1, UP0 ;  /* 0x0000000b16177291 */ /* 0x000fe200080f0e3f */
[----:B------:R-:W-:Y:S01]  /*7700*/  ISETP.NE.AND P2, PT, R4, RZ, PT ;  /* 0x000000ff0400720c */ /* 0x000fe20003f45270 */
[----:B------:R-:W-:-:S02]  /*7710*/  ULEA UR24, UP0, UR15, UR8, 0x2 ;  /* 0x000000080f187291 */ /* 0x000fc4000f80103f */
[----:B------:R-:W-:Y:S02]  /*7720*/  UIMAD.WIDE UR30, UR14, 0x4, UR18 ;  /* 0x000000040e1e78a5 */ /* 0x000fe4000f8e0212 */
[----:B------:R-:W-:Y:S02]  /*7730*/  ULEA.HI.X UR23, UR15, UR9, UR23, 0x2, UP0 ;  /* 0x000000090f177291 */ /* 0x000fe400080f1417 */
[----:B-1----:R-:W-:Y:S01]  /*7740*/  IMAD.U32 R2, RZ, RZ, UR24 ;  /* 0x00000018ff027e24 */ /* 0x002fe2000f8e00ff */
[----:B------:R-:W-:-:S03]  /*7750*/  UIMAD.WIDE UR14, UR14, 0x4, UR20 ;  /* 0x000000040e0e78a5 */ /* 0x000fc6000f8e0214 */
[----:B------:R-:W-:Y:S01]  /*7760*/  IMAD.U32 R3, RZ, RZ, UR23 ;  /* 0x00000017ff037e24 */ /* 0x000fe2000f8e00ff */
[----:B------:R-:W-:Y:S08]  /*7770*/  @P1 BRA `(.L_x_136) ;  /* 0x0000000000141947 */ /* 0x000ff00003800000 */
.L_x_137:
[----:B------:R-:W2:Y:S04]  /*7780*/  LDG.E.STRONG.GPU R6, desc[UR26][R2.64] ;  /* 0x0000001a02067981 */ /* 0x000ea8000c1ef900 */
[----:B--2---:R-:W-:Y:S01]  /*7790*/  CCTL.IVALL ;  /* 0x00000000ff00798f */ /* 0x004fe20002000000 */
[----:B------:R-:W-:Y:S05]  /*77a0*/  YIELD ;  /* 0x0000000000007946 */ /* 0x000fea0003800000 */
[----:B------:R-:W-:-:S13]  /*77b0*/  ISETP.NE.AND P3, PT, R6, UR28, PT ;  /* 0x0000001c06007c0c */ /* 0x000fda000bf65270 */
[----:B------:R-:W-:Y:S05]  /*77c0*/  @P3 BRA `(.L_x_137) ;  /* 0xfffffffc00ec3947 */ /* 0x000fea000383ffff */
.L_x_136:
[----:B------:R-:W-:Y:S05]  /*77d0*/  BSYNC B0 ;  /* 0x0000000000007941 */ /* 0x000fea0003800000 */
.L_x_135:
[----:B------:R-:W-:-:S03]  /*77e0*/  UMOV UR23, 0xffffffff ;  /* 0xffffffff00177882 */ /* 0x000fc60000000000 */
[----:B------:R-:W-:Y:S05]  /*77f0*/  BRA.DIV UR23, `(.L_x_138) ;  /* 0x0000002e17407947 */ /* 0x000fea000b800000 */
[----:B------:R-:W-:Y:S01]  /*7800*/  NOP ;  /* 0x0000000000007918 */ /* 0x000fe20000000000 */
.L_x_202:
[----:B------:R-:W-:Y:S05]  /*7810*/  WARPSYNC.ALL ;  /* 0x0000000000007948 */ /* 0x000fea0003800000 */
[----:B------:R-:W-:Y:S06]  /*7820*/  BAR.SYNC.DEFER_BLOCKING 0xd, 0xa0 ;  /* 0x0342800000007b1d */ /* 0x000fec0000010000 */
[----:B------:R-:W-:Y:S04]  /*7830*/  BSSY B0, `(.L_x_139) ;  /* 0x0000011000007945 */ /* 0x000fe80003800000 */
[----:B------:R-:W-:Y:S05]  /*7840*/  @!P0 BRA `(.L_x_140) ;  /* 0x00000000003c8947 */ /* 0x000fea0003800000 */
[----:B------:R-:W1:Y:S01]  /*7850*/  S2UR UR34, SR_CgaCtaId ;  /* 0x00000000002279c3 */ /* 0x000e620000008800 */
[----:B------:R-:W-:Y:S01]  /*7860*/  UIMAD UR23, UR4, 0x2800, URZ ;  /* 0x00002800041778a4 */ /* 0x000fe2000f8e023f */
        /* <DEDUP_REMOVED lines=13> */
.L_x_140:
[----:B------:R-:W-:Y:S05]  /*7940*/  BSYNC B0 ;  /* 0x0000000000007941 */ /* 0x000fea0003800000 */
.L_x_139:
        /* <DEDUP_REMOVED lines=13> */
.L_x_142:
[----:B------:R-:W-:Y:S05]  /*7a20*/  BSYNC B0 ;  /* 0x0000000000007941 */ /* 0x000fea0003800000 */
.L_x_141:
[----:B------:R-:W-:Y:S06]  /*7a30*/  BAR.ARV 0xa, 0xa0 ;  /* 0x0282800000007b1d */ /* 0x000fec0000002000 */
[----:B------:R-:W-:Y:S04]  /*7a40*/  BSSY B0, `(.L_x_143) ;  /* 0x0000003000007945 */ /* 0x000fe80003800000 */
[----:B------:R-:W-:Y:S05]  /*7a50*/  @!P0 BRA `(.L_x_144) ;  /* 0x0000000000048947 */ /* 0x000fea0003800000 */
[----:B------:R-:W-:-:S04]  /*7a60*/  DEPBAR.LE SB0, 0x0 ;  /* 0x000080000000791a */ /* 0x000fc80000000000 */
.L_x_144:
[----:B------:R-:W-:Y:S05]  /*7a70*/  BSYNC B0 ;  /* 0x0000000000007941 */ /* 0x000fea0003800000 */
.L_x_143:
[----:B------:R-:W-:Y:S06]  /*7a80*/  BAR.ARV 0xb, 0xa0 ;  /* 0x02c2800000007b1d */ /* 0x000fec0000002000 */
[----:B------:R-:W-:Y:S01]  /*7a90*/  NOP ;  /* 0x0000000000007918 */ /* 0x000fe20000000000 */
[----:B------:R-:W-:Y:S04]  /*7aa0*/  BSSY B0, `(.L_x_145) ;  /* 0x0000011000007945 */ /* 0x000fe80003800000 */
[----:B------:R-:W-:Y:S05]  /*7ab0*/  @P1 BRA `(.L_x_146) ;  /* 0x00000000003c1947 */ /* 0x000fea0003800000 */
[----:B------:R-:W-:Y:S01]  /*7ac0*/  @!PT LDS RZ, [RZ] ;  /* 0x00000000fffff984 */ /* 0x000fe20000000800 */
[----:B------:R-:W-:Y:S01]  /*7ad0*/  @!PT LDS RZ, [RZ] ;  /* 0x00000000fffff984 */ /* 0x000fe20000000800 */
[----:B------:R-:W-:Y:S01]  /*7ae0*/  @!PT LDS RZ, [RZ] ;  /* 0x00000000fffff984 */ /* 0x000fe20000000800 */
[----:B------:R-:W-:Y:S01]  /*7af0*/  @!PT LDS RZ, [RZ] ;  /* 0x00000000fffff984 */ /* 0x000fe20000000800 */
[----:B------:R1:W-:Y:S06]  /*7b00*/  MEMBAR.ALL.CTA ;  /* 0x0000000000007992 */ /* 0x0003ec0000008000 */
[----:B-1----:R-:W-:Y:S06]  /*7b10*/  MEMBAR.ALL.GPU ;  /* 0x0000000000007992 */ /* 0x002fec000000a000 */
[----:B------:R-:W-:-:S00]  /*7b20*/  ERRBAR ;  /* 0x00000000000079ab */ /* 0x000fc00000000000 */
[----:B------:R-:W-:Y:S06]  /*7b30*/  CGAERRBAR ;  /* 0x00000000000075ab */ /* 0x000fec0000000000 */
[----:B012345:R-:W-:Y:S01]  /*7b40*/  CCTL.IVALL ;  /* 0x00000000ff00798f */ /* 0x03ffe20002000000 */
[----:B------:R-:W1:Y:S01]  /*7b50*/  S2R R6, SR_LANEID ;  /* 0x0000000000067919 */ /* 0x000e620000000000 */
[----:B------:R-:W-:Y:S02]  /*7b60*/  VOTEU.ANY UR23, UPT, PT ;  /* 0x0000000000177886 */ /* 0x000fe400038e0100 */
[----:B------:R-:W-:-:S02]  /*7b70*/  UFLO.U32 UR24, UR23 ;  /* 0x00000017001872bd */ /* 0x000fc400080e0000 */
[----:B------:R-:W2:Y:S04]  /*7b80*/  POPC R7, UR23 ;  /* 0x0000001700077d09 */ /* 0x000ea80008000000 */
[----:B-1----:R-:W-:-:S13]  /*7b90*/  ISETP.EQ.U32.AND P3, PT, R6, UR24, PT ;  /* 0x0000001806007c0c */ /* 0x002fda000bf62070 */
[----:B--2---:R1:W-:Y:S02]  /*7ba0*/  @P3 REDG.E.ADD.S32.STRONG.GPU desc[UR26][R2.64], R7 ;  /* 0x000000070200398e */ /* 0x0043e4000c10e39a */
.L_x_146:
[----:B------:R-:W-:Y:S05]  /*7bb0*/  BSYNC B0 ;  /* 0x0000000000007941 */ /* 0x000fea0003800000 */
.L_x_145:
[----:B------:R-:W-:Y:S01]  /*7bc0*/  UIADD3 UR22, UR13, UR22, URZ ;  /* 0x000000160d167290 */ /* 0x000fe2000fffe03f */
[----:B------:R-:W-:Y:S03]  /*7bd0*/  BSSY B0, `(.L_x_147) ;  /* 0x000000d000007945 */ /* 0x000fe60003800000 */
[----:B------:R-:W-:-:S04]  /*7be0*/  UIADD3 UR23, UP0, UR22, UR10, URZ ;  /* 0x0000000a16177290 */ /* 0x000fc8000ff1e03f */
[----:B------:R-:W-:Y:S02]  /*7bf0*/  ULEA.HI.X.SX32 UR22, UR22, UR11, 0x1, UP0 ;  /* 0x0000000b16167291 */ /* 0x000fe400080f0e3f */
[----:B------:R-:W-:-:S04]  /*7c00*/  ULEA UR8, UP0, UR23, UR8, 0x2 ;  /* 0x0000000817087291 */ /* 0x000fc8000f80103f */
[----:B------:R-:W-:Y:S02]  /*7c10*/  ULEA.HI.X UR22, UR23, UR9, UR22, 0x2, UP0 ;  /* 0x0000000917167291 */ /* 0x000fe400080f1416 */
[----:B-1----:R-:W-:-:S04]  /*7c20*/  IMAD.U32 R2, RZ, RZ, UR8 ;  /* 0x00000008ff027e24 */ /* 0x002fc8000f8e00ff */
[----:B------:R-:W-:Y:S01]  /*7c30*/  IMAD.U32 R3, RZ, RZ, UR22 ;  /* 0x00000016ff037e24 */ /* 0x000fe2000f8e00ff */
[----:B------:R-:W-:Y:S06]  /*7c40*/  @P1 BRA `(.L_x_148) ;  /* 0x0000000000141947 */ /* 0x000fec0003800000 */
.L_x_149:
[----:B------:R-:W2:Y:S04]  /*7c50*/  LDG.E.STRONG.GPU R6, desc[UR26][R2.64] ;  /* 0x0000001a02067981 */ /* 0x000ea8000c1ef900 */
[----:B--2---:R-:W-:Y:S01]  /*7c60*/  CCTL.IVALL ;  /* 0x00000000ff00798f */ /* 0x004fe20002000000 */
[----:B------:R-:W-:Y:S05]  /*7c70*/  YIELD ;  /* 0x0000000000007946 */ /* 0x000fea0003800000 */
[----:B------:R-:W-:-:S13]  /*7c80*/  ISETP.NE.AND P3, PT, R6, UR28, PT ;  /* 0x0000001c06007c0c */ /* 0x000fda000bf65270 */
[----:B------:R-:W-:Y:S05]  /*7c90*/  @P3 BRA `(.L_x_149) ;  /* 0xfffffffc00ec3947 */ /* 0x000fea000383ffff */
.L_x_148:
[----:B------:R-:W-:Y:S05]  /*7ca0*/  BSYNC B0 ;  /* 0x0000000000007941 */ /* 0x000fea0003800000 */
.L_x_147:
[----:B------:R-:W-:-:S03]  /*7cb0*/  UMOV UR8, 0xffffffff ;  /* 0xffffffff00087882 */ /* 0x000fc60000000000 */
[----:B------:R-:W-:Y:S05]  /*7cc0*/  BRA.DIV UR8, `(.L_x_150) ;  /* 0x0000002a08287947 */ /* 0x000fea000b800000 */
[----:B------:R-:W-:Y:S01]  /*7cd0*/  NOP ;  /* 0x0000000000007918 */ /* 0x000fe20000000000 */
.L_x_205:
[----:B------:R-:W-:Y:S05]  /*7ce0*/  WARPSYNC.ALL ;  /* 0x0000000000007948 */ /* 0x000fea0003800000 */
        /* <DEDUP_REMOVED lines=12> */
.L_x_152:
[----:B------:R-:W-:Y:S05]  /*7db0*/  BSYNC B0 ;  /* 0x0000000000007941 */ /* 0x000fea0003800000 */
.L_x_151:
        /* <DEDUP_REMOVED lines=13> */
.L_x_154:
[----:B------:R-:W-:Y:S05]  /*7e90*/  BSYNC B0 ;  /* 0x0000000000007941 */ /* 0x000fea0003800000 */
.L_x_153:
[----:B------:R-:W-:Y:S06]  /*7ea0*/  BAR.ARV 0xa, 0xa0 ;  /* 0x0282800000007b1d */ /* 0x000fec0000002000 */
[----:B------:R-:W-:Y:S04]  /*7eb0*/  BSSY B0, `(.L_x_155) ;  /* 0x0000003000007945 */ /* 0x000fe80003800000 */
[----:B------:R-:W-:Y:S05]  /*7ec0*/  @!P0 BRA `(.L_x_156) ;  /* 0x0000000000048947 */ /* 0x000fea0003800000 */
[----:B------:R-:W-:-:S04]  /*7ed0*/  DEPBAR.LE SB0, 0x0 ;  /* 0x000080000000791a */ /* 0x000fc80000000000 */
.L_x_156:
[----:B------:R-:W-:Y:S05]  /*7ee0*/  BSYNC B0 ;  /* 0x0000000000007941 */ /* 0x000fea0003800000 */
.L_x_155:
[----:B------:R-:W-:Y:S06]  /*7ef0*/  BAR.ARV 0xb, 0xa0 ;  /* 0x02c2800000007b1d */ /* 0x000fec0000002000 */
[----:B------:R-:W-:Y:S01]  /*7f00*/  NOP ;  /* 0x0000000000007918 */ /* 0x000fe20000000000 */
[----:B------:R-:W-:Y:S04]  /*7f10*/  BSSY B0, `(.L_x_157) ;  /* 0x0000011000007945 */ /* 0x000fe80003800000 */
[----:B------:R-:W-:Y:S05]  /*7f20*/  @P1 BRA `(.L_x_158) ;  /* 0x00000000003c1947 */ /* 0x000fea0003800000 */
[----:B------:R-:W1:Y:S01]  /*7f30*/  S2R R6, SR_LANEID ;  /* 0x0000000000067919 */ /* 0x000e620000000000 */
[----:B------:R-:W-:Y:S01]  /*7f40*/  @!PT LDS RZ, [RZ] ;  /* 0x00000000fffff984 */ /* 0x000fe20000000800 */
[----:B------:R-:W-:Y:S01]  /*7f50*/  @!PT LDS RZ, [RZ] ;  /* 0x00000000fffff984 */ /* 0x000fe20000000800 */
[----:B------:R-:W-:Y:S01]  /*7f60*/  @!PT LDS RZ, [RZ] ;  /* 0x00000000fffff984 */ /* 0x000fe20000000800 */
[----:B------:R-:W-:Y:S01]  /*7f70*/  @!PT LDS RZ, [RZ] ;  /* 0x00000000fffff984 */ /* 0x000fe20000000800 */
[----:B------:R2:W-:Y:S06]  /*7f80*/  MEMBAR.ALL.CTA ;  /* 0x0000000000007992 */ /* 0x0005ec0000008000 */
[----:B--2---:R-:W-:Y:S06]  /*7f90*/  MEMBAR.ALL.GPU ;  /* 0x0000000000007992 */ /* 0x004fec000000a000 */
[----:B------:R-:W-:-:S00]  /*7fa0*/  ERRBAR ;  /* 0x00000000000079ab */ /* 0x000fc00000000000 */
[----:B------:R-:W-:Y:S06]  /*7fb0*/  CGAERRBAR ;  /* 0x00000000000075ab */ /* 0x000fec0000000000 */
[----:B012345:R-:W-:Y:S01]  /*7fc0*/  CCTL.IVALL ;  /* 0x00000000ff00798f */ /* 0x03ffe20002000000 */
[----:B------:R-:W-:Y:S02]  /*7fd0*/  VOTEU.ANY UR8, UPT, PT ;  /* 0x0000000000087886 */ /* 0x000fe400038e0100 */
[----:B------:R-:W-:Y:S02]  /*7fe0*/  UFLO.U32 UR9, UR8 ;  /* 0x00000008000972bd */ /* 0x000fe400080e0000 */
[----:B------:R-:W2:Y:S04]  /*7ff0*/  POPC R7, UR8 ;  /* 0x0000000800077d09 */ /* 0x000ea80008000000 */
[----:B-1----:R-:W-:-:S13]  /*8000*/  ISETP.EQ.U32.AND P1, PT, R6, UR9, PT ;  /* 0x0000000906007c0c */ /* 0x002fda000bf22070 */
[----:B--2---:R1:W-:Y:S02]  /*8010*/  @P1 REDG.E.ADD.S32.STRONG.GPU desc[UR26][R2.64], R7 ;  /* 0x000000070200198e */ /* 0x0043e4000c10e39a */
.L_x_158:
[----:B------:R-:W-:Y:S05]  /*8020*/  BSYNC B0 ;  /* 0x0000000000007941 */ /* 0x000fea0003800000 */
.L_x_157:
[----:B------:R-:W-:Y:S02]  /*8030*/  UIADD3 UR4, UR4, 0x2, URZ ;  /* 0x0000000204047890 */ /* 0x000fe4000fffe03f */
[----:B------:R-:W-:Y:S01]  /*8040*/  UIADD3 UR5, UR5, 0x1, URZ ;  /* 0x0000000105057890 */ /* 0x000fe2000fffe03f */
[----:B------:R-:W-:Y:S11]  /*8050*/  @P2 BRA `(.L_x_159) ;  /* 0xfffffff400842947 */ /* 0x000ff6000383ffff */
.L_x_134:
[----:B------:R-:W-:-:S13]  /*8060*/  ISETP.NE.AND P1, PT, R5, RZ, PT ;  /* 0x000000ff0500720c */ /* 0x000fda0003f25270 */
[----:B------:R-:W-:Y:S05]  /*8070*/  @!P1 BRA `(.L_x_107) ;  /* 0x0000002000b49947 */ /* 0x000fea0003800000 */
[----:B------:R-:W-:Y:S01]  /*8080*/  UIMAD UR5, UR13, UR4, URZ ;  /* 0x000000040d0572a4 */ /* 0x000fe2000f8e023f */
[----:B------:R-:W-:Y:S01]  /*8090*/  ISETP.NE.AND P1, PT, R0, RZ, PT ;  /* 0x000000ff0000720c */ /* 0x000fe20003f25270 */
[----:B------:R-:W-:Y:S01]  /*80a0*/  ULDC.64 UR14, c[0x0][0x768] ;  /* 0x0001da00000e7ab9 */ /* 0x000fe20000000a00 */
[----:B------:R-:W-:Y:S01]  /*80b0*/  BSSY B0, `(.L_x_160) ;  /* 0x000000d000007945 */ /* 0x000fe20003800000 */
[----:B------:R-:W-:-:S04]  /*80c0*/  UIADD3 UR8, UP0, UR5, UR10, URZ ;  /* 0x0000000a05087290 */ /* 0x000fc8000ff1e03f */
[----:B------:R-:W-:Y:S02]  /*80d0*/  ULEA.HI.X.SX32 UR5, UR5, UR11, 0x1, UP0 ;  /* 0x0000000b05057291 */ /* 0x000fe400080f0e3f */
[----:B------:R-:W-:-:S04]  /*80e0*/  ULEA UR9, UP0, UR8, UR14, 0x2 ;  /* 0x0000000e08097291 */ /* 0x000fc8000f80103f */
[----:B------:R-:W-:Y:S02]  /*80f0*/  ULEA.HI.X UR5, UR8, UR15, UR5, 0x2, UP0 ;  /* 0x0000000f08057291 */ /* 0x000fe400080f1405 */
[----:B-1----:R-:W-:-:S04]  /*8100*/  IMAD.U32 R2, RZ, RZ, UR9 ;  /* 0x00000009ff027e24 */ /* 0x002fc8000f8e00ff */
[----:B------:R-:W-:Y:S01]  /*8110*/  IMAD.U32 R3, RZ, RZ, UR5 ;  /* 0x00000005ff037e24 */ /* 0x000fe2000f8e00ff */
[----:B------:R-:W-:Y:S06]  /*8120*/  @P1 BRA `(.L_x_161) ;  /* 0x0000000000141947 */ /* 0x000fec0003800000 */
.L_x_162:
[----:B------:R-:W2:Y:S04]  /*8130*/  LDG.E.STRONG.GPU R0, desc[UR26][R2.64] ;  /* 0x0000001a02007981 */ /* 0x000ea8000c1ef900 */
[----:B--2---:R-:W-:Y:S01]  /*8140*/  CCTL.IVALL ;  /* 0x00000000ff00798f */ /* 0x004fe20002000000 */
[----:B------:R-:W-:Y:S05]  /*8150*/  YIELD ;  /* 0x0000000000007946 */ /* 0x000fea0003800000 */
[----:B------:R-:W-:-:S13]  /*8160*/  ISETP.NE.AND P2, PT, R0, UR28, PT ;  /* 0x0000001c00007c0c */ /* 0x000fda000bf45270 */
[----:B------:R-:W-:Y:S05]  /*8170*/  @P2 BRA `(.L_x_162) ;  /* 0xfffffffc00ec2947 */ /* 0x000fea000383ffff */
.L_x_161:
[----:B------:R-:W-:Y:S05]  /*8180*/  BSYNC B0 ;  /* 0x0000000000007941 */ /* 0x000fea0003800000 */
.L_x_160:
[----:B------:R-:W-:-:S03]  /*8190*/  UMOV UR5, 0xffffffff ;  /* 0xffffffff00057882 */ /* 0x000fc60000000000 */
[----:B------:R-:W-:Y:S05]  /*81a0*/  BRA.DIV UR5, `(.L_x_163) ;  /* 0x00000026050c7947 */ /* 0x000fea000b800000 */
[----:B------:R-:W-:Y:S01]  /*81b0*/  NOP ;  /* 0x0000000000007918 */ /* 0x000fe20000000000 */
.L_x_208:
[----:B------:R-:W-:Y:S01]  /*81c0*/  IMAD.U32 R6, RZ, RZ, UR4 ;  /* 0x00000004ff067e24 */ /* 0x000fe2000f8e00ff */
[----:B------:R-:W-:Y:S05]  /*81d0*/  WARPSYNC.ALL ;  /* 0x0000000000007948 */ /* 0x000fea0003800000 */
[----:B------:R-:W-:Y:S01]  /*81e0*/  BAR.SYNC.DEFER_BLOCKING 0xd, 0xa0 ;  /* 0x0342800000007b1d */ /* 0x000fe20000010000 */
[----:B------:R-:W-:-:S05]  /*81f0*/  IMAD R6, R6, 0x2800, RZ ;  /* 0x0000280006067824 */ /* 0x000fca00078e02ff */
[----:B------:R-:W-:Y:S04]  /*8200*/  BSSY B0, `(.L_x_164) ;  /* 0x0000012000007945 */ /* 0x000fe80003800000 */
[----:B------:R-:W-:Y:S05]  /*8210*/  @!P0 BRA `(.L_x_165) ;  /* 0x0000000000408947 */ /* 0x000fea0003800000 */
[----:B------:R-:W1:Y:S01]  /*8220*/  LDC.64 R8, c[0x0][0x2c0] ;  /* 0x0000b000ff087b82 */ /* 0x000e620000000a00 */
[C---:B------:R-:W-:Y:S01]  /*8230*/  IADD3 R4, P2, R6.reuse, UR6, RZ ;  /* 0x0000000606047c10 */ /* 0x040fe2000ff5e0ff */
[----:B------:R-:W-:Y:S01]  /*8240*/  UMOV UR5, 0x400 ;  /* 0x0000040000057882 */ /* 0x000fe20000000000 */
[----:B------:R-:W-:Y:S01]  /*8250*/  UMOV UR16, 0x0 ;  /* 0x0000000000107882 */ /* 0x000fe20000000000 */
[----:B------:R-:W-:Y:S01]  /*8260*/  UMOV UR17, 0x14f00000 ;  /* 0x14f0000000117882 */ /* 0x000fe20000000000 */
[----:B------:R-:W-:-:S03]  /*8270*/  LEA.HI.X.SX32 R5, R6, UR12, 0x1, P2 ;  /* 0x0000000c06057c11 */ /* 0x000fc600090f0eff */
[----:B------:R-:W2:Y:S01]  /*8280*/  S2UR UR8, SR_CgaCtaId ;  /* 0x00000000000879c3 */ /* 0x000ea20000008800 */
[----:B-1----:R-:W-:-:S04]  /*8290*/  LEA R0, P3, R4, R8, 0x2 ;  /* 0x0000000804007211 */ /* 0x002fc800078610ff */
[----:B------:R-:W-:Y:S02]  /*82a0*/  LEA.HI.X R4, R4, R9, R5, 0x2, P3 ;  /* 0x0000000904047211 */ /* 0x000fe400018f1405 */
[----:B------:R-:W-:Y:S02]  /*82b0*/  R2UR UR14, R0 ;  /* 0x00000000000e72ca */ /* 0x000fe400000e0000 */
[----:B------:R-:W-:Y:S01]  /*82c0*/  R2UR UR15, R4 ;  /* 0x00000000040f72ca */ /* 0x000fe200000e0000 */
[----:B--2---:R-:W-:-:S03]  /*82d0*/  ULEA UR5, UR8, UR5, 0x18 ;  /* 0x0000000508057291 */ /* 0x004fc6000f8ec03f */
[----:B------:R-:W-:Y:S01]  /*82e0*/  UMOV UR8, 0x500 ;  /* 0x0000050000087882 */ /* 0x000fe20000000000 */
[----:B------:R-:W-:-:S09]  /*82f0*/  UIADD3 UR5, UR5, 0x10000, URZ ;  /* 0x0001000005057890 */ /* 0x000fd2000fffe03f */
[----:B------:R1:W-:Y:S02]  /*8300*/  UBLKRED.G.S.ADD.F32.RN [UR14], [UR5], UR8, desc[UR16] ;  /* 0x0000100e050073bb */ /* 0x0003e400080a1408 */
[----:B-1----:R0:W-:Y:S02]  /*8310*/  UTMACMDFLUSH ;  /* 0x00000000000079b7 */ /* 0x0021e40000000000 */
.L_x_165:
[----:B------:R-:W-:Y:S05]  /*8320*/  BSYNC B0 ;  /* 0x0000000000007941 */ /* 0x000fea0003800000 */
.L_x_164:
[----:B------:R-:W-:Y:S06]  /*8330*/  BAR.SYNC.DEFER_BLOCKING 0xe, 0xa0 ;  /* 0x0382800000007b1d */ /* 0x000fec0000010000 */
[----:B------:R-:W-:Y:S04]  /*8340*/  BSSY B0, `(.L_x_166) ;  /* 0x0000013000007945 */ /* 0x000fe80003800000 */
[----:B------:R-:W-:Y:S05]  /*8350*/  @!P0 BRA `(.L_x_167) ;  /* 0x0000000000448947 */ /* 0x000fea0003800000 */
[----:B------:R-:W1:Y:S01]  /*8360*/  S2UR UR15, SR_CgaCtaId ;  /* 0x00000000000f79c3 */ /* 0x000e620000008800 */
[----:B------:R-:W-:Y:S01]  /*8370*/  R2UR UR5, R6 ;  /* 0x00000000060572ca */ /* 0x000fe200000e0000 */
[----:B------:R-:W-:Y:S01]  /*8380*/  UMOV UR14, 0x400 ;  /* 0x00000400000e7882 */ /* 0x000fe20000000000 */
[----:B------:R-:W-:Y:S01]  /*8390*/  ULDC.64 UR8, c[0x0][0x2c0] ;  /* 0x0000b00000087ab9 */ /* 0x000fe20000000a00 */
[----:B------:R-:W-:-:S10]  /*83a0*/  UMOV UR17, 0x14f00000 ;  /* 0x14f0000000117882 */ /* 0x000fd40000000000 */
[----:B------:R-:W-:-:S04]  /*83b0*/  UIADD3 UR5, UR5, 0x1400, URZ ;  /* 0x0000140005057890 */ /* 0x000fc8000fffe03f */
[----:B------:R-:W-:-:S04]  /*83c0*/  UIADD3 UR16, UP0, UR5, UR6, URZ ;  /* 0x0000000605107290 */ /* 0x000fc8000ff1e03f */
[----:B------:R-:W-:Y:S02]  /*83d0*/  ULEA.HI.X.SX32 UR5, UR5, UR12, 0x1, UP0 ;  /* 0x0000000c05057291 */ /* 0x000fe400080f0e3f */
[----:B-1----:R-:W-:Y:S02]  /*83e0*/  ULEA UR14, UR15, UR14, 0x18 ;  /* 0x0000000e0f0e7291 */ /* 0x002fe4000f8ec03f */
[----:B------:R-:W-:Y:S02]  /*83f0*/  ULEA UR8, UP0, UR16, UR8, 0x2 ;  /* 0x0000000810087291 */ /* 0x000fe4000f80103f */
[----:B------:R-:W-:Y:S02]  /*8400*/  UIADD3 UR14, UR14, 0x15000, URZ ;  /* 0x000150000e0e7890 */ /* 0x000fe4000fffe03f */
[----:B------:R-:W-:-:S03]  /*8410*/  ULEA.HI.X UR9, UR16, UR9, UR5, 0x2, UP0 ;  /* 0x0000000910097291 */ /* 0x000fc600080f1405 */
[----:B------:R-:W-:Y:S01]  /*8420*/  UMOV UR5, 0x500 ;  /* 0x0000050000057882 */ /* 0x000fe20000000000 */
[----:B------:R-:W-:-:S05]  /*8430*/  UMOV UR16, 0x0 ;  /* 0x0000000000107882 */ /* 0x000fca0000000000 */
[----:B------:R1:W-:Y:S01]  /*8440*/  UBLKRED.G.S.ADD.F32.RN [UR8], [UR14], UR5, desc[UR16] ;  /* 0x000010080e0073bb */ /* 0x0003e200080a1405 */
[----:B------:R0:W-:Y:S01]  /*8450*/  UTMACMDFLUSH ;  /* 0x00000000000079b7 */ /* 0x0001e20000000000 */
[----:B-1----:R-:W-:-:S04]  /*8460*/  DEPBAR.LE SB0, 0x1 ;  /* 0x000080400000791a */ /* 0x002fc80000000000 */
.L_x_167:
[----:B------:R-:W-:Y:S05]  /*8470*/  BSYNC B0 ;  /* 0x0000000000007941 */ /* 0x000fea0003800000 */
.L_x_166:
[----:B------:R-:W-:Y:S06]  /*8480*/  BAR.ARV 0xa, 0xa0 ;  /* 0x0282800000007b1d */ /* 0x000fec0000002000 */
[----:B------:R-:W-:Y:S04]  /*8490*/  BSSY B0, `(.L_x_168) ;  /* 0x0000003000007945 */ /* 0x000fe80003800000 */
[----:B------:R-:W-:Y:S05]  /*84a0*/  @!P0 BRA `(.L_x_169) ;  /* 0x0000000000048947 */ /* 0x000fea0003800000 */
[----:B------:R-:W-:-:S04]  /*84b0*/  DEPBAR.LE SB0, 0x0 ;  /* 0x000080000000791a */ /* 0x000fc80000000000 */
.L_x_169:
[----:B------:R-:W-:Y:S05]  /*84c0*/  BSYNC B0 ;  /* 0x0000000000007941 */ /* 0x000fea0003800000 */
.L_x_168:
[----:B------:R-:W-:Y:S06]  /*84d0*/  BAR.ARV 0xb, 0xa0 ;  /* 0x02c2800000007b1d */ /* 0x000fec0000002000 */
[----:B------:R-:W-:Y:S01]  /*84e0*/  NOP ;  /* 0x0000000000007918 */ /* 0x000fe20000000000 */
        /* <DEDUP_REMOVED lines=15> */
[----:B--2---:R4:W-:Y:S01]  /*85e0*/  @P0 REDG.E.ADD.S32.STRONG.GPU desc[UR26][R2.64], R5 ;  /* 0x000000050200098e */ /* 0x0049e2000c10e39a */
[----:B------:R-:W-:Y:S05]  /*85f0*/  BRA `(.L_x_107) ;  /* 0x0000001c00547947 */ /* 0x000fea0003800000 */
.L_x_133:
        /* <DEDUP_REMOVED lines=55> */
.L_x_209:
        /* <DEDUP_REMOVED lines=10> */
.L_x_173:
        /* <DEDUP_REMOVED lines=84> */
.L_x_184:
[----:B------:R-:W-:-:S04]  /*8f50*/  SHF.L.U32 R21, R18, 0x1f, RZ ;  /* 0x0000001f12157819 */ /* 0x000fc800000006ff */
[----:B-1----:R-:W1:Y:S02]  /*8f60*/  SYNCS.PHASECHK.TRANS64.TRYWAIT P1, [R20+URZ+0x38840], R21 ;  /* 0x03884015140075a7 */ /* 0x002e64000802017f */
[----:B-12---:R-:W-:Y:S05]  /*8f70*/  @!P1 BRA `(.L_x_176) ;  /* 0x0000001400c89947 */ /* 0x006fea0003800000 */
.L_x_210:
[----:B------:R-:W-:Y:S05]  /*8f80*/  @P0 BRA `(.L_x_177) ;  /* 0x0000000000140947 */ /* 0x000fea0003800000 */
[----:B------:R-:W-:Y:S01]  /*8f90*/  ISETP.NE.AND P1, PT, R12, RZ, PT ;  /* 0x000000ff0c00720c */ /* 0x000fe20003f25270 */
[----:B------:R-:W-:-:S04]  /*8fa0*/  IMAD.MOV.U32 R3, RZ, RZ, 0x5140 ;  /* 0x00005140ff037424 */ /* 0x000fc800078e00ff */
[----:B------:R2:W-:Y:S08]  /*8fb0*/  SYNCS.ARRIVE.TRANS64 RZ, [R20+URZ+0x38830], R3 ;  /* 0x0388300314ff79a7 */ /* 0x0005f0000800003f */
[----:B------:R-:W-:Y:S05]  /*8fc0*/  @!P1 BRA `(.L_x_177) ;  /* 0x0000000000049947 */ /* 0x000fea0003800000 */
[----:B------:R-:W-:Y:S01]  /*8fd0*/  BPT.TRAP 0x1 ;  /* 0x000000040000795c */ /* 0x000fe20000300000 */
.L_x_177:
        /* <DEDUP_REMOVED lines=36> */
.L_x_211:
[----:B------:R-:W-:Y:S05]  /*9220*/  @P0 BRA `(.L_x_179) ;  /* 0x0000000000140947 */ /* 0x000fea0003800000 */
[----:B------:R-:W-:Y:S01]  /*9230*/  ISETP.NE.AND P1, PT, R12, RZ, PT ;  /* 0x000000ff0c00720c */ /* 0x000fe20003f25270 */
[----:B------:R-:W-:-:S04]  /*9240*/  IMAD.MOV.U32 R0, RZ, RZ, 0x5140 ;  /* 0x00005140ff007424 */ /* 0x000fc800078e00ff */
[----:B------:R4:W-:Y:S08]  /*9250*/  SYNCS.ARRIVE.TRANS64 RZ, [R20+URZ+0x38818], R0 ;  /* 0x0388180014ff79a7 */ /* 0x0009f0000800003f */
[----:B------:R-:W-:Y:S05]  /*9260*/  @!P1 BRA `(.L_x_179) ;  /* 0x0000000000049947 */ /* 0x000fea0003800000 */
[----:B------:R-:W-:Y:S01]  /*9270*/  BPT.TRAP 0x1 ;  /* 0x000000040000795c */ /* 0x000fe20000300000 */
.L_x_179:
        /* <DEDUP_REMOVED lines=27> */
.L_x_212:
        /* <DEDUP_REMOVED lines=9> */
.L_x_181:
        /* <DEDUP_REMOVED lines=31> */
.L_x_214:
[----:B------:R-:W-:Y:S05]  /*96b0*/  @P0 BRA `(.L_x_183) ;  /* 0x0000000000140947 */ /* 0x000fea0003800000 */
[----:B------:R-:W-:Y:S01]  /*96c0*/  ISETP.NE.AND P1, PT, R12, RZ, PT ;  /* 0x000000ff0c00720c */ /* 0x000fe20003f25270 */
[----:B-1----:R-:W-:-:S04]  /*96d0*/  IMAD.MOV.U32 R5, RZ, RZ, 0x5140 ;  /* 0x00005140ff057424 */ /* 0x002fc800078e00ff */
[----:B------:R2:W-:Y:S08]  /*96e0*/  SYNCS.ARRIVE.TRANS64 RZ, [R20+URZ+0x38810], R5 ;  /* 0x0388100514ff79a7 */ /* 0x0005f0000800003f */
[----:B------:R-:W-:Y:S05]  /*96f0*/  @!P1 BRA `(.L_x_183) ;  /* 0x0000000000049947 */ /* 0x000fea0003800000 */
[----:B------:R-:W-:Y:S01]  /*9700*/  BPT.TRAP 0x1 ;  /* 0x000000040000795c */ /* 0x000fe20000300000 */
.L_x_183:
        /* <DEDUP_REMOVED lines=28> */
.L_x_175:
[----:B------:R-:W-:-:S13]  /*98d0*/  ISETP.NE.AND P1, PT, R10, RZ, PT ;  /* 0x000000ff0a00720c */ /* 0x000fda0003f25270 */
[----:B------:R-:W-:Y:S05]  /*98e0*/  @!P1 BRA `(.L_x_174) ;  /* 0x0000000400289947 */ /* 0x000fea0003800000 */
[----:B------:R-:W-:-:S04]  /*98f0*/  SHF.L.U32 R9, R18, 0x1f, RZ ;  /* 0x0000001f12097819 */ /* 0x000fc800000006ff */
[----:B------:R-:W3:Y:S02]  /*9900*/  SYNCS.PHASECHK.TRANS64.TRYWAIT P1, [R20+URZ+0x38840], R9 ;  /* 0x03884009140075a7 */ /* 0x000ee4000802017f */
[----:B---3--:R-:W-:Y:S05]  /*9910*/  @!P1 BRA `(.L_x_185) ;  /* 0x0000000c00b49947 */ /* 0x008fea0003800000 */
.L_x_215:
[----:B------:R-:W-:Y:S05]  /*9920*/  @P0 BRA `(.L_x_186) ;  /* 0x0000000000140947 */ /* 0x000fea0003800000 */
[----:B------:R-:W-:Y:S01]  /*9930*/  ISETP.NE.AND P1, PT, R12, RZ, PT ;  /* 0x000000ff0c00720c */ /* 0x000fe20003f25270 */
[----:B-12---:R-:W-:-:S04]  /*9940*/  IMAD.MOV.U32 R5, RZ, RZ, 0x5140 ;  /* 0x00005140ff057424 */ /* 0x006fc800078e00ff */
[----:B------:R4:W-:Y:S08]  /*9950*/  SYNCS.ARRIVE.TRANS64 RZ, [R20+URZ+0x38830], R5 ;  /* 0x0388300514ff79a7 */ /* 0x0009f0000800003f */
[----:B------:R-:W-:Y:S05]  /*9960*/  @!P1 BRA `(.L_x_186) ;  /* 0x0000000000049947 */ /* 0x000fea0003800000 */
[----:B------:R-:W-:Y:S01]  /*9970*/  BPT.TRAP 0x1 ;  /* 0x000000040000795c */ /* 0x000fe20000300000 */
.L_x_186:
        /* <DEDUP_REMOVED lines=33> */
.L_x_216:
[----:B------:R-:W-:Y:S05]  /*9b90*/  @P0 BRA `(.L_x_188) ;  /* 0x0000000000140947 */ /* 0x000fea0003800000 */
[----:B------:R-:W-:Y:S01]  /*9ba0*/  ISETP.NE.AND P0, PT, R12, RZ, PT ;  /* 0x000000ff0c00720c */ /* 0x000fe20003f05270 */
[----:B------:R-:W-:-:S04]  /*9bb0*/  IMAD.MOV.U32 R5, RZ, RZ, 0x5140 ;  /* 0x00005140ff057424 */ /* 0x000fc800078e00ff */
[----:B------:R2:W-:Y:S08]  /*9bc0*/  SYNCS.ARRIVE.TRANS64 RZ, [R20+URZ+0x38818], R5 ;  /* 0x0388180514ff79a7 */ /* 0x0005f0000800003f */
[----:B------:R-:W-:Y:S05]  /*9bd0*/  @!P0 BRA `(.L_x_188) ;  /* 0x0000000000048947 */ /* 0x000fea0003800000 */
[----:B------:R-:W-:Y:S01]  /*9be0*/  BPT.TRAP 0x1 ;  /* 0x000000040000795c */ /* 0x000fe20000300000 */
.L_x_188:
        /* <DEDUP_REMOVED lines=26> */
.L_x_174:
[----:B------:R-:W-:Y:S01]  /*9d90*/  IMAD R4, R13, 0x8, R20 ;  /* 0x000000080d047824 */ /* 0x000fe200078e0214 */
[----:B------:R-:W-:Y:S01]  /*9da0*/  SHF.L.U32 R3, R18, 0x1f, RZ ;  /* 0x0000001f12037819 */ /* 0x000fe200000006ff */
[----:B------:R-:W4:Y:S03]  /*9db0*/  S2R R2, SR_TID.X ;  /* 0x0000000000027919 */ /* 0x000f260000002100 */
[----:B------:R-:W5:Y:S01]  /*9dc0*/  SYNCS.PHASECHK.TRANS64.TRYWAIT P0, [R4+URZ+0x38840], R3 ;  /* 0x03884003040075a7 */ /* 0x000f62000800017f */
[----:B----4-:R-:W-:-:S04]  /*9dd0*/  LOP3.LUT R2, R2, 0x7f, RZ, 0xc0, !PT ;  /* 0x0000007f02027812 */ /* 0x010fc800078ec0ff */
[----:B------:R-:W-:Y:S01]  /*9de0*/  ISETP.NE.AND P1, PT, R2, RZ, PT ;  /* 0x000000ff0200720c */ /* 0x000fe20003f25270 */
[----:B-----5:R-:W-:-:S12]  /*9df0*/  @!P0 BRA `(.L_x_189) ;  /* 0x0000000800a48947 */ /* 0x020fd80003800000 */
.L_x_217:
[----:B------:R-:W-:Y:S05]  /*9e00*/  @P1 BRA `(.L_x_190) ;  /* 0x0000000000181947 */ /* 0x000fea0003800000 */
[----:B------:R-:W5:Y:S01]  /*9e10*/  S2R R2, SR_TID.X ;  /* 0x0000000000027919 */ /* 0x000f620000002100 */
[----:B----4-:R-:W-:-:S04]  /*9e20*/  IMAD.MOV.U32 R3, RZ, RZ, 0x5140 ;  /* 0x00005140ff037424 */ /* 0x010fc800078e00ff */
[----:B------:R4:W-:Y:S01]  /*9e30*/  SYNCS.ARRIVE.TRANS64 RZ, [R4+URZ+0x38830], R3 ;  /* 0x0388300304ff79a7 */ /* 0x0009e2000800003f */
[----:B-----5:R-:W-:-:S13]  /*9e40*/  LOP3.LUT P0, RZ, R2, 0x1f, RZ, 0xc0, !PT ;  /* 0x0000001f02ff7812 */ /* 0x020fda000780c0ff */
[----:B----4-:R-:W-:Y:S05]  /*9e50*/  @!P0 BRA `(.L_x_190) ;  /* 0x0000000000048947 */ /* 0x010fea0003800000 */
[----:B------:R-:W-:Y:S01]  /*9e60*/  BPT.TRAP 0x1 ;  /* 0x000000040000795c */ /* 0x000fe20000300000 */
.L_x_190:
        /* <DEDUP_REMOVED lines=40> */
.L_x_171:
[----:B------:R-:W-:Y:S05]  /*a0f0*/  BSYNC B0 ;  /* 0x0000000000007941 */ /* 0x000fea0003800000 */
.L_x_170:
[----:B------:R-:W-:-:S03]  /*a100*/  UMOV UR6, 0xffffffff ;  /* 0xffffffff00067882 */ /* 0x000fc60000000000 */
[----:B------:R-:W-:Y:S05]  /*a110*/  BRA.DIV UR6, `(.L_x_191) ;  /* 0x0000000606f07947 */ /* 0x000fea000b800000 */
[----:B------:R-:W-:-:S13]  /*a120*/  ELECT P0, URZ, PT ;  /* 0x00000000003f782f */ /* 0x000fda0003800000 */
.L_x_220:
[----:B------:R-:W-:Y:S05]  /*a130*/  @!P0 BRA `(.L_x_107) ;  /* 0x0000000000848947 */ /* 0x000fea0003800000 */
[----:B------:R-:W2:Y:S02]  /*a140*/  LDL.LU R2, [R1] ;  /* 0x0000000001027983 */ /* 0x000ea40000300800 */
[----:B--2---:R-:W-:-:S04]  /*a150*/  LOP3.LUT R2, R2, 0x2, RZ, 0xfc, !PT ;  /* 0x0000000202027812 */ /* 0x004fc800078efcff */
[----:B------:R-:W-:-:S13]  /*a160*/  ISETP.NE.AND P0, PT, R2, 0x3, PT ;  /* 0x000000030200780c */ /* 0x000fda0003f05270 */
[----:B------:R-:W-:Y:S05]  /*a170*/  @!P0 BRA `(.L_x_192) ;  /* 0x0000000000048947 */ /* 0x000fea0003800000 */
[----:B------:R-:W-:Y:S01]  /*a180*/  BPT.TRAP 0x1 ;  /* 0x000000040000795c */ /* 0x000fe20000300000 */
.L_x_192:
        /* <DEDUP_REMOVED lines=15> */
.L_x_221:
[----:B------:R-:W2:Y:S02]  /*a280*/  SYNCS.PHASECHK.TRANS64.TRYWAIT P1, [R3+URZ], R2 ;  /* 0x00000002030075a7 */ /* 0x000ea4000802017f */
[----:B--2---:R-:W-:Y:S05]  /*a290*/  @!P1 BRA `(.L_x_194) ;  /* 0x0000000400c89947 */ /* 0x004fea0003800000 */
.L_x_222:
[----:B------:R-:W-:Y:S05]  /*a2a0*/  @!P0 BRA `(.L_x_195) ;  /* 0x0000000000048947 */ /* 0x000fea0003800000 */
[----:B------:R-:W-:Y:S01]  /*a2b0*/  BPT.TRAP 0x1 ;  /* 0x000000040000795c */ /* 0x000fe20000300000 */
.L_x_195:
[----:B--2---:R-:W-:-:S04]  /*a2c0*/  VIADD R3, R8, 0x38840 ;  /* 0x0003884008037836 */ /* 0x004fc80000000000 */
[----:B------:R-:W-:-:S04]  /*a2d0*/  IMAD R5, R0, 0x8, R3 ;  /* 0x0000000800057824 */ /* 0x000fc800078e0203 */
[----:B------:R-:W2:Y:S02]  /*a2e0*/  SYNCS.PHASECHK.TRANS64.TRYWAIT P0, [R5+URZ], R4 ;  /* 0x00000004050075a7 */ /* 0x000ea4000800017f */
[----:B--2---:R-:W-:Y:S05]  /*a2f0*/  @!P0 BRA `(.L_x_196) ;  /* 0x0000000400c48947 */ /* 0x004fea0003800000 */
.L_x_223:
[----:B------:R-:W-:-:S07]  /*a300*/  IMAD R3, R6, 0x8, R3 ;  /* 0x0000000806037824 */ /* 0x000fce00078e0203 */
.L_x_197:
[----:B---3--:R3:W4:Y:S02]  /*a310*/  SYNCS.PHASECHK.TRANS64.TRYWAIT P0, [R3+URZ], R2 ;  /* 0x00000002030075a7 */ /* 0x008724000800017f */
[----:B----4-:R-:W-:Y:S05]  /*a320*/  @!P0 NANOSLEEP.SYNCS 0x989680 ;  /* 0x009896800000895d */ /* 0x010fea0003900000 */
[----:B------:R-:W4:Y:S02]  /*a330*/  @!P0 SYNCS.PHASECHK.TRANS64 P0, [R3+URZ], R2 ;  /* 0x00000002030085a7 */ /* 0x000f24000800007f */
[----:B----4-:R-:W-:Y:S05]  /*a340*/  @!P0 BRA `(.L_x_197) ;  /* 0xfffffffc00f08947 */ /* 0x010fea000383ffff */
.L_x_107:
[----:B------:R-:W-:Y:S05]  /*a350*/  BSYNC B6 ;  /* 0x0000000000067941 */ /* 0x000fea0003800000 */
.L_x_104:
[----:B------:R-:W-:Y:S05]  /*a360*/  EXIT ;  /* 0x000000000000794d */ /* 0x000fea0003800000 */
.L_x_112:
[----:B------:R-:W-:Y:S02]  /*a370*/  IMAD.MOV.U32 R12, RZ, RZ, RZ ;  /* 0x000000ffff0c7224 */ /* 0x000fe400078e00ff */
[----:B------:R-:W-:Y:S02]  /*a380*/  IMAD.MOV.U32 R11, RZ, RZ, 0x1f ;  /* 0x0000001fff0b7424 */ /* 0x000fe400078e00ff */
[----:B------:R-:W-:-:S07]  /*a390*/  IMAD.MOV.U32 R15, RZ, RZ, -0x1 ;  /* 0xffffffffff0f7424 */ /* 0x000fce00078e00ff */
[----:B------:R-:W-:Y:S05]  /*a3a0*/  WARPSYNC.COLLECTIVE R15, `(.L_x_198) ;  /* 0x000000000f087348 */ /* 0x000fea0003c00000 */
[----:B------:R1:W2:Y:S02]  /*a3b0*/  SHFL.IDX P6, R14, R13, R12, R11 ;  /* 0x0000000c0d0e7389 */ /* 0x0002a400000c000b */
[----:B-12---:R-:W-:Y:S01]  /*a3c0*/  ENDCOLLECTIVE ;  /* 0x000000000000791b */ /* 0x006fe20003800000 */
.L_x_198:
[----:B------:R-:W-:Y:S05]  /*a3d0*/  BRA `(.L_x_199) ;  /* 0xffffff6400f87947 */ /* 0x000fea000383ffff */
.L_x_114:
        /* <DEDUP_REMOVED lines=8> */
.L_x_119:
[----:B---3--:R3:W4:Y:S02]  /*a460*/  SYNCS.PHASECHK.TRANS64.TRYWAIT P1, [R3+URZ+0x38810], R152 ;  /* 0x03881098030075a7 */ /* 0x008724000802017f */
[----:B----4-:R-:W-:Y:S05]  /*a470*/  @!P1 NANOSLEEP.SYNCS 0x989680 ;  /* 0x009896800000995d */ /* 0x010fea0003900000 */
[----:B------:R-:W4:Y:S02]  /*a480*/  @!P1 SYNCS.PHASECHK.TRANS64 P1, [R3+URZ+0x38810], R152 ;  /* 0x03881098030095a7 */ /* 0x000f24000802007f */
[----:B----4-:R-:W-:Y:S05]  /*a490*/  @!P1 BRA `(.L_x_119) ;  /* 0xfffffffc00f09947 */ /* 0x010fea000383ffff */
[----:B------:R-:W-:Y:S05]  /*a4a0*/  BRA `(.L_x_118) ;  /* 0xffffff7000247947 */ /* 0x000fea000383ffff */
.L_x_123:
[----:B------:R1:W1:Y:S02]  /*a4b0*/  SYNCS.PHASECHK.TRANS64.TRYWAIT P1, [R3+URZ+0x38830], R152 ;  /* 0x03883098030075a7 */ /* 0x000264000802017f */
[----:B-1----:R-:W-:Y:S05]  /*a4c0*/  @!P1 NANOSLEEP.SYNCS 0x989680 ;  /* 0x009896800000995d */ /* 0x002fea0003900000 */
[----:B------:R-:W1:Y:S02]  /*a4d0*/  @!P1 SYNCS.PHASECHK.TRANS64 P1, [R3+URZ+0x38830], R152 ;  /* 0x03883098030095a7 */ /* 0x000e64000802007f */
[----:B-1----:R-:W-:Y:S05]  /*a4e0*/  @!P1 BRA `(.L_x_123) ;  /* 0xfffffffc00f09947 */ /* 0x002fea000383ffff */
[----:B------:R-:W-:Y:S05]  /*a4f0*/  BRA `(.L_x_122) ;  /* 0xffffff8000b07947 */ /* 0x000fea000383ffff */
.L_x_138:
[----:B------:R-:W-:Y:S01]  /*a500*/  BSSY B0, `(.L_x_200) ;  /* 0x0000005000007945 */ /* 0x000fe20003800000 */
[----:B------:R-:W-:-:S07]  /*a510*/  IMAD.MOV.U32 R15, RZ, RZ, -0x1 ;  /* 0xffffffffff0f7424 */ /* 0x000fce00078e00ff */
[----:B------:R-:W-:Y:S05]  /*a520*/  WARPSYNC.COLLECTIVE R15, `(.L_x_201) ;  /* 0x000000000f087348 */ /* 0x000fea0003c00000 */
[----:B------:R-:W-:Y:S01]  /*a530*/  NOP ;  /* 0x0000000000007918 */ /* 0x000fe20000000000 */
[----:B------:R-:W-:Y:S01]  /*a540*/  ENDCOLLECTIVE ;  /* 0x000000000000791b */ /* 0x000fe20003800000 */
.L_x_201:
[----:B------:R-:W-:Y:S05]  /*a550*/  BSYNC B0 ;  /* 0x0000000000007941 */ /* 0x000fea0003800000 */
.L_x_200:
[----:B------:R-:W-:Y:S05]  /*a560*/  BRA `(.L_x_202) ;  /* 0xffffffd000a87947 */ /* 0x000fea000383ffff */
.L_x_150:
[----:B------:R-:W-:Y:S01]  /*a570*/  BSSY B0, `(.L_x_203) ;  /* 0x0000005000007945 */ /* 0x000fe20003800000 */
[----:B------:R-:W-:-:S07]  /*a580*/  IMAD.MOV.U32 R15, RZ, RZ, -0x1 ;  /* 0xffffffffff0f7424 */ /* 0x000fce00078e00ff */
[----:B------:R-:W-:Y:S05]  /*a590*/  WARPSYNC.COLLECTIVE R15, `(.L_x_204) ;  /* 0x000000000f087348 */ /* 0x000fea0003c00000 */
[----:B------:R-:W-:Y:S01]  /*a5a0*/  NOP ;  /* 0x0000000000007918 */ /* 0x000fe20000000000 */
[----:B------:R-:W-:Y:S01]  /*a5b0*/  ENDCOLLECTIVE ;  /* 0x000000000000791b */ /* 0x000fe20003800000 */
.L_x_204:
[----:B------:R-:W-:Y:S05]  /*a5c0*/  BSYNC B0 ;  /* 0x0000000000007941 */ /* 0x000fea0003800000 */
.L_x_203:
[----:B------:R-:W-:Y:S05]  /*a5d0*/  BRA `(.L_x_205) ;  /* 0xffffffd400c07947 */ /* 0x000fea000383ffff */
.L_x_163:
[----:B------:R-:W-:Y:S01]  /*a5e0*/  BSSY B0, `(.L_x_206) ;  /* 0x0000005000007945 */ /* 0x000fe20003800000 */
[----:B------:R-:W-:-:S07]  /*a5f0*/  IMAD.MOV.U32 R15, RZ, RZ, -0x1 ;  /* 0xffffffffff0f7424 */ /* 0x000fce00078e00ff */
[----:B------:R-:W-:Y:S05]  /*a600*/  WARPSYNC.COLLECTIVE R15, `(.L_x_207) ;  /* 0x000000000f087348 */ /* 0x000fea0003c00000 */
[----:B------:R-:W-:Y:S01]  /*a610*/  NOP ;  /* 0x0000000000007918 */ /* 0x000fe20000000000 */
[----:B------:R-:W-:Y:S01]  /*a620*/  ENDCOLLECTIVE ;  /* 0x000000000000791b */ /* 0x000fe20003800000 */
.L_x_207:
[----:B------:R-:W-:Y:S05]  /*a630*/  BSYNC B0 ;  /* 0x0000000000007941 */ /* 0x000fea0003800000 */
.L_x_206:
[----:B------:R-:W-:Y:S05]  /*a640*/  BRA `(.L_x_208) ;  /* 0xffffffd800dc7947 */ /* 0x000fea000383ffff */
.L_x_172:
[----:B-1----:R1:W2:Y:S02]  /*a650*/  SYNCS.PHASECHK.TRANS64.TRYWAIT P1, [R20+URZ+0x38820], R3 ;  /* 0x03882003140075a7 */ /* 0x0022a4000802017f */
[----:B--2---:R-:W-:Y:S05]  /*a660*/  @!P1 NANOSLEEP.SYNCS 0x989680 ;  /* 0x009896800000995d */ /* 0x004fea0003900000 */
[----:B------:R-:W2:Y:S02]  /*a670*/  @!P1 SYNCS.PHASECHK.TRANS64 P1, [R20+URZ+0x38820], R3 ;  /* 0x03882003140095a7 */ /* 0x000ea4000802007f */
[----:B--2---:R-:W-:Y:S05]  /*a680*/  @!P1 BRA `(.L_x_172) ;  /* 0xfffffffc00f09947 */ /* 0x004fea000383ffff */
[----:B------:R-:W-:Y:S05]  /*a690*/  BRA `(.L_x_209) ;  /* 0xffffffe000b47947 */ /* 0x000fea000383ffff */
.L_x_176:
[----:B-1----:R1:W2:Y:S02]  /*a6a0*/  SYNCS.PHASECHK.TRANS64.TRYWAIT P1, [R20+URZ+0x38840], R21 ;  /* 0x03884015140075a7 */ /* 0x0022a4000802017f */
[----:B--2---:R-:W-:Y:S05]  /*a6b0*/  @!P1 NANOSLEEP.SYNCS 0x989680 ;  /* 0x009896800000995d */ /* 0x004fea0003900000 */
[----:B------:R-:W2:Y:S02]  /*a6c0*/  @!P1 SYNCS.PHASECHK.TRANS64 P1, [R20+URZ+0x38840], R21 ;  /* 0x03884015140095a7 */ /* 0x000ea4000802007f */
[----:B--2---:R-:W-:Y:S05]  /*a6d0*/  @!P1 BRA `(.L_x_176) ;  /* 0xfffffffc00f09947 */ /* 0x004fea000383ffff */
[----:B------:R-:W-:Y:S05]  /*a6e0*/  BRA `(.L_x_210) ;  /* 0xffffffe800247947 */ /* 0x000fea000383ffff */
.L_x_178:
[----:B---3--:R3:W4:Y:S02]  /*a6f0*/  SYNCS.PHASECHK.TRANS64.TRYWAIT P1, [R20+URZ+0x38828], R21 ;  /* 0x03882815140075a7 */ /* 0x008724000802017f */
[----:B----4-:R-:W-:Y:S05]  /*a700*/  @!P1 NANOSLEEP.SYNCS 0x989680 ;  /* 0x009896800000995d */ /* 0x010fea0003900000 */
[----:B------:R-:W4:Y:S02]  /*a710*/  @!P1 SYNCS.PHASECHK.TRANS64 P1, [R20+URZ+0x38828], R21 ;  /* 0x03882815140095a7 */ /* 0x000f24000802007f */
[----:B----4-:R-:W-:Y:S05]  /*a720*/  @!P1 BRA `(.L_x_178) ;  /* 0xfffffffc00f09947 */ /* 0x010fea000383ffff */
[----:B------:R-:W-:Y:S05]  /*a730*/  BRA `(.L_x_211) ;  /* 0xffffffe800b87947 */ /* 0x000fea000383ffff */
.L_x_180:
[----:B--2---:R2:W4:Y:S02]  /*a740*/  SYNCS.PHASECHK.TRANS64.TRYWAIT P1, [R20+URZ+0x38848], R21 ;  /* 0x03884815140075a7 */ /* 0x004524000802017f */
[----:B----4-:R-:W-:Y:S05]  /*a750*/  @!P1 NANOSLEEP.SYNCS 0x989680 ;  /* 0x009896800000995d */ /* 0x010fea0003900000 */
[----:B------:R-:W4:Y:S02]  /*a760*/  @!P1 SYNCS.PHASECHK.TRANS64 P1, [R20+URZ+0x38848], R21 ;  /* 0x03884815140095a7 */ /* 0x000f24000802007f */
[----:B----4-:R-:W-:Y:S05]  /*a770*/  @!P1 BRA `(.L_x_180) ;  /* 0xfffffffc00f09947 */ /* 0x010fea000383ffff */
[----:B------:R-:W-:Y:S05]  /*a780*/  BRA `(.L_x_212) ;  /* 0xffffffec00287947 */ /* 0x000fea000383ffff */
.L_x_182:
[----:B------:R-:W-:-:S07]  /*a790*/  SHF.L.U32 R5, R18, 0x1f, RZ ;  /* 0x0000001f12057819 */ /* 0x000fce00000006ff */
.L_x_213:
[----:B-1----:R1:W2:Y:S02]  /*a7a0*/  SYNCS.PHASECHK.TRANS64.TRYWAIT P1, [R20+URZ+0x38820], R5 ;  /* 0x03882005140075a7 */ /* 0x0022a4000802017f */
[----:B--2---:R-:W-:Y:S05]  /*a7b0*/  @!P1 NANOSLEEP.SYNCS 0x989680 ;  /* 0x009896800000995d */ /* 0x004fea0003900000 */
[----:B------:R-:W2:Y:S02]  /*a7c0*/  @!P1 SYNCS.PHASECHK.TRANS64 P1, [R20+URZ+0x38820], R5 ;  /* 0x03882005140095a7 */ /* 0x000ea4000802007f */
[----:B--2---:R-:W-:Y:S05]  /*a7d0*/  @!P1 BRA `(.L_x_213) ;  /* 0xfffffffc00f09947 */ /* 0x004fea000383ffff */
[----:B------:R-:W-:Y:S05]  /*a7e0*/  BRA `(.L_x_214) ;  /* 0xffffffec00b07947 */ /* 0x000fea000383ffff */
.L_x_185:
[----:B---3--:R3:W4:Y:S02]  /*a7f0*/  SYNCS.PHASECHK.TRANS64.TRYWAIT P1, [R20+URZ+0x38840], R9 ;  /* 0x03884009140075a7 */ /* 0x008724000802017f */
[----:B----4-:R-:W-:Y:S05]  /*a800*/  @!P1 NANOSLEEP.SYNCS 0x989680 ;  /* 0x009896800000995d */ /* 0x010fea0003900000 */
[----:B------:R-:W4:Y:S02]  /*a810*/  @!P1 SYNCS.PHASECHK.TRANS64 P1, [R20+URZ+0x38840], R9 ;  /* 0x03884009140095a7 */ /* 0x000f24000802007f */
[----:B----4-:R-:W-:Y:S05]  /*a820*/  @!P1 BRA `(.L_x_185) ;  /* 0xfffffffc00f09947 */ /* 0x010fea000383ffff */
[----:B------:R-:W-:Y:S05]  /*a830*/  BRA `(.L_x_215) ;  /* 0xfffffff000387947 */ /* 0x000fea000383ffff */
.L_x_187:
[----:B-1----:R1:W2:Y:S02]  /*a840*/  SYNCS.PHASECHK.TRANS64.TRYWAIT P1, [R20+URZ+0x38828], R9 ;  /* 0x03882809140075a7 */ /* 0x0022a4000802017f */
[----:B--2---:R-:W-:Y:S05]  /*a850*/  @!P1 NANOSLEEP.SYNCS 0x989680 ;  /* 0x009896800000995d */ /* 0x004fea0003900000 */
[----:B------:R-:W2:Y:S02]  /*a860*/  @!P1 SYNCS.PHASECHK.TRANS64 P1, [R20+URZ+0x38828], R9 ;  /* 0x03882809140095a7 */ /* 0x000ea4000802007f */
[----:B--2---:R-:W-:Y:S05]  /*a870*/  @!P1 BRA `(.L_x_187) ;  /* 0xfffffffc00f09947 */ /* 0x004fea000383ffff */
[----:B------:R-:W-:Y:S05]  /*a880*/  BRA `(.L_x_216) ;  /* 0xfffffff000c07947 */ /* 0x000fea000383ffff */
.L_x_189:
[----:B----4-:R4:W1:Y:S02]  /*a890*/  SYNCS.PHASECHK.TRANS64.TRYWAIT P0, [R4+URZ+0x38840], R3 ;  /* 0x03884003040075a7 */ /* 0x010864000800017f */
[----:B-1----:R-:W-:Y:S05]  /*a8a0*/  @!P0 NANOSLEEP.SYNCS 0x989680 ;  /* 0x009896800000895d */ /* 0x002fea0003900000 */
[----:B------:R-:W1:Y:S02]  /*a8b0*/  @!P0 SYNCS.PHASECHK.TRANS64 P0, [R4+URZ+0x38840], R3 ;  /* 0x03884003040085a7 */ /* 0x000e64000800007f */
[----:B-1----:R-:W-:Y:S05]  /*a8c0*/  @!P0 BRA `(.L_x_189) ;  /* 0xfffffffc00f08947 */ /* 0x002fea000383ffff */
[----:B------:R-:W-:Y:S05]  /*a8d0*/  BRA `(.L_x_217) ;  /* 0xfffffff400487947 */ /* 0x000fea000383ffff */
.L_x_191:
[----:B------:R-:W-:Y:S01]  /*a8e0*/  BSSY B0, `(.L_x_218) ;  /* 0x0000006000007945 */ /* 0x000fe20003800000 */
[----:B------:R-:W-:-:S07]  /*a8f0*/  IMAD.MOV.U32 R15, RZ, RZ, -0x1 ;  /* 0xffffffffff0f7424 */ /* 0x000fce00078e00ff */
[----:B------:R-:W-:Y:S05]  /*a900*/  WARPSYNC.COLLECTIVE R15, `(.L_x_219) ;  /* 0x000000000f0c7348 */ /* 0x000fea0003c00000 */
[----:B------:R-:W-:Y:S02]  /*a910*/  ELECT P6, UR62, PT ;  /* 0x00000000003e782f */ /* 0x000fe400038c0000 */
[----:B------:R-:W-:Y:S01]  /*a920*/  MOV R14, UR62 ;  /* 0x0000003e000e7c02 */ /* 0x000fe20008000f00 */
[----:B------:R-:W-:Y:S10]  /*a930*/  ENDCOLLECTIVE ;  /* 0x000000000000791b */ /* 0x000ff40003800000 */
.L_x_219:
[----:B------:R-:W-:Y:S05]  /*a940*/  BSYNC B0 ;  /* 0x0000000000007941 */ /* 0x000fea0003800000 */
.L_x_218:
[----:B------:R-:W-:Y:S01]  /*a950*/  PLOP3.LUT P0, PT, P6, PT, PT, 0x80, 0x0 ;  /* 0x000000000000781c */ /* 0x000fe2000370f070 */
[----:B------:R-:W-:-:S12]  /*a960*/  BRA `(.L_x_220) ;  /* 0xfffffff400f07947 */ /* 0x000fd8000383ffff */
.L_x_193:
[----:B-1----:R1:W2:Y:S02]  /*a970*/  SYNCS.PHASECHK.TRANS64.TRYWAIT P1, [R7+URZ], R4 ;  /* 0x00000004070075a7 */ /* 0x0022a4000802017f */
[----:B--2---:R-:W-:Y:S05]  /*a980*/  @!P1 NANOSLEEP.SYNCS 0x989680 ;  /* 0x009896800000995d */ /* 0x004fea0003900000 */
[----:B------:R-:W2:Y:S02]  /*a990*/  @!P1 SYNCS.PHASECHK.TRANS64 P1, [R7+URZ], R4 ;  /* 0x00000004070095a7 */ /* 0x000ea4000802007f */
[----:B--2---:R-:W-:Y:S05]  /*a9a0*/  @!P1 BRA `(.L_x_193) ;  /* 0xfffffffc00f09947 */ /* 0x004fea000383ffff */
[----:B------:R-:W-:Y:S05]  /*a9b0*/  BRA `(.L_x_221) ;  /* 0xfffffff800307947 */ /* 0x000fea000383ffff */
.L_x_194:
[----:B--2---:R2:W3:Y:S02]  /*a9c0*/  SYNCS.PHASECHK.TRANS64.TRYWAIT P1, [R3+URZ], R2 ;  /* 0x00000002030075a7 */ /* 0x0044e4000802017f */
[----:B---3--:R-:W-:Y:S05]  /*a9d0*/  @!P1 NANOSLEEP.SYNCS 0x989680 ;  /* 0x009896800000995d */ /* 0x008fea0003900000 */
[----:B------:R-:W3:Y:S02]  /*a9e0*/  @!P1 SYNCS.PHASECHK.TRANS64 P1, [R3+URZ], R2 ;  /* 0x00000002030095a7 */ /* 0x000ee4000802007f */
[----:B---3--:R-:W-:Y:S05]  /*a9f0*/  @!P1 BRA `(.L_x_194) ;  /* 0xfffffffc00f09947 */ /* 0x008fea000383ffff */
[----:B------:R-:W-:Y:S05]  /*aa00*/  BRA `(.L_x_222) ;  /* 0xfffffff800247947 */ /* 0x000fea000383ffff */
.L_x_196:
[----:B--2---:R2:W3:Y:S02]  /*aa10*/  SYNCS.PHASECHK.TRANS64.TRYWAIT P0, [R5+URZ], R4 ;  /* 0x00000004050075a7 */ /* 0x0044e4000800017f */
[----:B---3--:R-:W-:Y:S05]  /*aa20*/  @!P0 NANOSLEEP.SYNCS 0x989680 ;  /* 0x009896800000895d */ /* 0x008fea0003900000 */
[----:B------:R-:W3:Y:S02]  /*aa30*/  @!P0 SYNCS.PHASECHK.TRANS64 P0, [R5+URZ], R4 ;  /* 0x00000004050085a7 */ /* 0x000ee4000800007f */
[----:B---3--:R-:W-:Y:S05]  /*aa40*/  @!P0 BRA `(.L_x_196) ;  /* 0xfffffffc00f08947 */ /* 0x008fea000383ffff */
[----:B------:R-:W-:Y:S05]  /*aa50*/  BRA `(.L_x_223) ;  /* 0xfffffff800287947 */ /* 0x000fea000383ffff */
.L_x_224:
        /* <DEDUP_REMOVED lines=10> */
.L_x_3683:


//--------------------- .text._ZN7cutlass13device_kernelIN5flash11enable_sm90INS1_16FlashAttnBwdSm90INS1_25CollectiveMainloopBwdSm90ILi2ELi2ELi2EN4cute5tupleIJNS5_1CILi1EEES8_S8_EEENS6_IJNS7_ILi80EEENS7_ILi128EEESB_EEENS_6half_tEfNS_4arch4Sm90ELb0ELb0ELb0ELb0ELb0ELb1ELb0ELb1ELi2ELi1ELi2ELi1ELb0EEENS1_24CollectiveEpilogueBwdGQAISC_fSF_Li256ELb0ELb0EEENS1_19SingleTileSchedulerILb0ELb0ELb0ELi128EEEEEEEEEvNT_6ParamsE --------------------------
	.section	.text._ZN7cutlass13device_kernelIN5flash11enable_sm90INS1_16FlashAttnBwdSm90INS1_25CollectiveMainloopBwdSm90ILi2ELi2ELi2EN4cute5tupleIJNS5_1CILi1EEES8_S8_EEENS6_IJNS7_ILi80EEENS7_ILi128EEESB_EEENS_6half_tEfNS_4arch4Sm90ELb0ELb0ELb0ELb0ELb0ELb1ELb0ELb1ELi2ELi1ELi2ELi1ELb0EEENS1_24CollectiveEpilogueBwdGQAISC_fSF_Li256ELb0ELb0EEENS1_19SingleTileSchedulerILb0ELb0ELb0ELi128EEEEEEEEEvNT_6ParamsE,"ax",@progbits
	.align	128
.text._ZN7cutlass13device_kernelIN5flash11enable_sm90INS1_16FlashAttnBwdSm90INS1_25CollectiveMainloopBwdSm90ILi2ELi2ELi2EN4cute5tupleIJNS5_1CILi1EEES8_S8_EEENS6_IJNS7_ILi80EEENS7_ILi128EEESB_EEENS_6half_tEfNS_4arch4Sm90ELb0ELb0ELb0ELb0ELb0ELb1ELb0ELb1ELi2ELi1ELi2ELi1ELb0EEENS1_24CollectiveEpilogueBwdGQAISC_fSF_Li256ELb0ELb0EEENS1_19SingleTileSchedulerILb0ELb0ELb0ELi128EEEEEEEEEvNT_6ParamsE:
        .type           _ZN7cutlass13device_kernelIN5flash11enable_sm90INS1_16FlashAttnBwdSm90INS1_25CollectiveMainloopBwdSm90ILi2ELi2ELi2EN4cute5tupleIJNS5_1CILi1EEES8_S8_EEENS6_IJNS7_ILi80EEENS7_ILi128EEESB_EEENS_6half_tEfNS_4arch4Sm90ELb0ELb0ELb0ELb0ELb0ELb1ELb0ELb1ELi2ELi1ELi2ELi1ELb0EEENS1_24CollectiveEpilogueBwdGQAISC_fSF_Li256ELb0ELb0EEENS1_19SingleTileSchedulerILb0ELb0ELb0ELi128EEEEEEEEEvNT_6ParamsE,@function
        .size           _ZN7cutlass13device_kernelIN5flash11enable_sm90INS1_16FlashAttnBwdSm90INS1_25CollectiveMainloopBwdSm90ILi2ELi2ELi2EN4cute5tupleIJNS5_1CILi1EEES8_S8_EEENS6_IJNS7_ILi80EEENS7_ILi128EEESB_EEENS_6half_tEfNS_4arch4Sm90ELb0ELb0ELb0ELb0ELb0ELb1ELb0ELb1ELi2ELi1ELi2ELi1ELb0EEENS1_24CollectiveEpilogueBwdGQAISC_fSF_Li256ELb0ELb0EEENS1_19SingleTileSchedulerILb0ELb0ELb0ELi128EEEEEEEEEvNT_6ParamsE,(.L_x_3684 - _ZN7cutlass13device_kernelIN5flash11enable_sm90INS1_16FlashAttnBwdSm90INS1_25CollectiveMainloopBwdSm90ILi2ELi2ELi2EN4cute5tupleIJNS5_1CILi1EEES8_S8_EEENS6_IJNS7_ILi80EEENS7_ILi128EEESB_EEENS_6half_tEfNS_4arch4Sm90ELb0ELb0ELb0ELb0ELb0ELb1ELb0ELb1ELi2ELi1ELi2ELi1ELb0EEENS1_24CollectiveEpilogueBwdGQAISC_fSF_Li256ELb0ELb0EEENS1_19SingleTileSchedulerILb0ELb0ELb0ELi128EEEEEEEEEvNT_6ParamsE)
        .other          _ZN7cutlass13device_kernelIN5flash11enable_sm90INS1_16FlashAttnBwdSm90INS1_25CollectiveMainloopBwdSm90ILi2ELi2ELi2EN4cute5tupleIJNS5_1CILi1EEES8_S8_EEENS6_IJNS7_ILi80EEENS7_ILi128EEESB_EEENS_6half_tEfNS_4arch4Sm90ELb0ELb0ELb0ELb0ELb0ELb1ELb0ELb1ELi2ELi1ELi2ELi1ELb0EEENS1_24CollectiveEpilogueBwdGQAISC_fSF_Li256ELb0ELb0EEENS1_19SingleTileSchedulerILb0ELb0ELb0ELi128EEEEEEEEEvNT_6ParamsE,@"STO_CUDA_ENTRY STV_DEFAULT"
_ZN7cutlass13device_kernelIN5flash11enable_sm90INS1_16FlashAttnBwdSm90INS1_25CollectiveMainloopBwdSm90ILi2ELi2ELi2EN4cute5tupleIJNS5_1CILi1EEES8_S8_EEENS6_IJNS7_ILi80EEENS7_ILi128EEESB_EEENS_6half_tEfNS_4arch4Sm90ELb0ELb0ELb0ELb0ELb0ELb1ELb0ELb1ELi2ELi1ELi2ELi1ELb0EEENS1_24CollectiveEpilogueBwdGQAISC_fSF_Li256ELb0ELb0EEENS1_19SingleTileSchedulerILb0ELb0ELb0ELi128EEEEEEEEEvNT_6ParamsE:
        /* <DEDUP_REMOVED lines=14> */
[----:B------:R-:W-:-:S02]  /*00e0*/  UIADD3.X UR7, URZ, UR5, URZ, UP0, !UPT ;  /* 0x000000053f077290 */ /* 0x000fc400087fe43f */
[----:B------:R-:W-:Y:S02]  /*00f0*/  UIADD3.X UR9, URZ, UR5, URZ, UP1, !UPT ;  /* 0x000000053f097290 */ /* 0x000fe40008ffe43f */
[----:B------:R-:W-:Y:S02]  /*0100*/  UIADD3.X UR11, URZ, UR5, URZ, UP2, !UPT ;  /* 0x000000053f0b7290 */ /* 0x000fe400097fe43f */
[----:B------:R-:W-:-:S03]  /*0110*/  UIADD3.X UR5, URZ, UR5, URZ, UP3, !UPT ;  /* 0x000000053f057290 */ /* 0x000fc60009ffe43f */
[----:B------:R1:W-:Y:S02]  /*0120*/  UTMACCTL.PF [UR6] ;  /* 0x00000000060079b9 */ /* 0x0003e40008040000 */
[----:B------:R1:W-:Y:S02]  /*0130*/  UTMACCTL.PF [UR8] ;  /* 0x00000000080079b9 */ /* 0x0003e40008040000 */
[----:B------:R1:W-:Y:S02]  /*0140*/  UTMACCTL.PF [UR10] ;  /* 0x000000000a0079b9 */ /* 0x0003e40008040000 */
[----:B------:R1:W-:Y:S02]  /*0150*/  UTMACCTL.PF [UR4] ;  /* 0x00000000040079b9 */ /* 0x0003e40008040000 */
[----:B-1----:R-:W-:Y:S01]  /*0160*/  NOP ;  /* 0x0000000000007918 */ /* 0x002fe20000000000 */
.L_x_226:
[----:B------:R-:W-:Y:S05]  /*0170*/  BSYNC B0 ;  /* 0x0000000000007941 */ /* 0x000fea0003800000 */
.L_x_225:
        /* <DEDUP_REMOVED lines=34> */
.L_x_227:
        /* <DEDUP_REMOVED lines=22> */
.L_x_228:
        /* <DEDUP_REMOVED lines=8> */
.L_x_231:
        /* <DEDUP_REMOVED lines=13> */
[----:B----4-:R-:W-:Y:S05]  /*0650*/  @!P0 BRA `(.L_x_232) ;  /* 0x0000009000cc8947 */ /* 0x010fea0003800000 */
        /* <DEDUP_REMOVED lines=19> */
.L_x_234:
        /* <DEDUP_REMOVED lines=15> */
.L_x_233:
        /* <DEDUP_REMOVED lines=23> */
.L_x_236:
        /* <DEDUP_REMOVED lines=15> */
.L_x_235:
        /* <DEDUP_REMOVED lines=8> */
.L_x_306:
[CC--:B------:R-:W-:Y:S01]  /*0b60*/  LEA.HI R5, R3.reuse, R0.reuse, RZ, 0x5 ;  /* 0x0000000003057211 */ /* 0x0c0fe200078f28ff */
[----:B------:R-:W-:Y:S01]  /*0b70*/  IMAD.SHL.U32 R4, R0, 0x40, RZ ;  /* 0x0000004000047824 */ /* 0x000fe200078e00ff */
[----:B------:R-:W-:Y:S02]  /*0b80*/  SHF.L.U32 R10, RZ, 0x1f, RZ ;  /* 0x0000001fff0a7819 */ /* 0x000fe400000006ff */
[----:B------:R-:W-:Y:S02]  /*0b90*/  SHF.R.S32.HI R5, RZ, 0x5, R5 ;  /* 0x00000005ff057819 */ /* 0x000fe40000011405 */
[----:B------:R-:W-:Y:S01]  /*0ba0*/  LEA.HI R6, R3, R0, RZ, 0x4 ;  /* 0x0000000003067211 */ /* 0x000fe200078f20ff */
[----:B------:R-:W3:Y:S01]  /*0bb0*/  SYNCS.PHASECHK.TRANS64.TRYWAIT P0, [R16+URZ+0x38800], R10 ;  /* 0x0388000a100075a7 */ /* 0x000ee2000800017f */
[----:B------:R-:W-:Y:S01]  /*0bc0*/  LOP3.LUT R4, R4, 0x1c0, RZ, 0xc0, !PT ;  /* 0x000001c004047812 */ /* 0x000fe200078ec0ff */
[----:B------:R-:W-:Y:S01]  /*0bd0*/  IMAD.SHL.U32 R5, R5, 0x10, RZ ;  /* 0x0000001005057824 */ /* 0x000fe200078e00ff */
[----:B------:R-:W-:-:S04]  /*0be0*/  SHF.R.S32.HI R9, RZ, 0x4, R6 ;  /* 0x00000004ff097819 */ /* 0x000fc80000011406 */
[----:B------:R-:W-:Y:S02]  /*0bf0*/  LEA.HI R7, R6, R9, RZ, 0x1 ;  /* 0x0000000906077211 */ /* 0x000fe400078f08ff */
[----:B------:R-:W-:Y:S02]  /*0c00*/  LEA.HI R6, R3, R0, RZ, 0x3 ;  /* 0x0000000003067211 */ /* 0x000fe400078f18ff */
[----:B------:R-:W-:Y:S02]  /*0c10*/  LOP3.LUT R5, R4, 0x30, R5, 0xf8, !PT ;  /* 0x0000003004057812 */ /* 0x000fe400078ef805 */
[----:B--2---:R-:W-:Y:S02]  /*0c20*/  LEA.HI R3, R14, R14, RZ, 0x1 ;  /* 0x0000000e0e037211 */ /* 0x004fe400078f08ff */
[----:B------:R-:W-:Y:S02]  /*0c30*/  LOP3.LUT R8, R7, 0x7ffffe, RZ, 0xc0, !PT ;  /* 0x007ffffe07087812 */ /* 0x000fe400078ec0ff */
[----:B------:R-:W-:-:S02]  /*0c40*/  LOP3.LUT R7, R5, 0x8, R6, 0xf8, !PT ;  /* 0x0000000805077812 */ /* 0x000fc400078ef806 */
[----:B------:R-:W-:Y:S01]  /*0c50*/  LOP3.LUT R5, R2, 0xffffff80, RZ, 0xc0, !PT ;  /* 0xffffff8002057812 */ /* 0x000fe200078ec0ff */
[----:B------:R-:W-:Y:S01]  /*0c60*/  IMAD.IADD R8, R9, 0x1, -R8 ;  /* 0x0000000109087824 */ /* 0x000fe200078e0a08 */
[----:B------:R-:W-:Y:S02]  /*0c70*/  LOP3.LUT R3, R3, 0xfffffffe, RZ, 0xc0, !PT ;  /* 0xfffffffe03037812 */ /* 0x000fe400078ec0ff */
[----:B------:R-:W-:Y:S01]  /*0c80*/  SHF.R.U32.HI R4, RZ, 0x3, R4 ;  /* 0x00000003ff047819 */ /* 0x000fe20000011604 */
[----:B------:R-:W-:Y:S02]  /*0c90*/  IMAD.IADD R5, R0, 0x1, -R5 ;  /* 0x0000000100057824 */ /* 0x000fe400078e0a05 */
[----:B------:R-:W-:Y:S01]  /*0ca0*/  IMAD.IADD R0, R14, 0x1, -R3 ;  /* 0x000000010e007824 */ /* 0x000fe200078e0a03 */
[----:B------:R-:W-:Y:S01]  /*0cb0*/  LOP3.LUT R4, R7, R4, RZ, 0x3c, !PT ;  /* 0x0000000407047212 */ /* 0x000fe200078e3cff */
[----:B------:R-:W-:-:S03]  /*0cc0*/  IMAD R3, R17, 0xa, R8 ;  /* 0x0000000a11037824 */ /* 0x000fc600078e0208 */
[----:B------:R2:W-:Y:S01]  /*0cd0*/  STL [R1+0x4], R0 ;  /* 0x0000040001007387 */ /* 0x0005e20000100800 */
[----:B---3--:R-:W-:Y:S05]  /*0ce0*/  @P0 BRA `(.L_x_238) ;  /* 0x0000000000080947 */ /* 0x008fea0003800000 */
[----:B------:R-:W3:Y:S02]  /*0cf0*/  SYNCS.PHASECHK.TRANS64.TRYWAIT P0, [R16+URZ+0x38800], R10 ;  /* 0x0388000a100075a7 */ /* 0x000ee4000800017f */
[----:B---3--:R-:W-:Y:S05]  /*0d00*/  @!P0 BRA `(.L_x_239) ;  /* 0x0000008c00488947 */ /* 0x008fea0003800000 */
.L_x_238:
[----:B--2---:R-:W-:Y:S01]  /*0d10*/  IMAD.U32 R0, R3, 0x200, R4 ;  /* 0x0000020003007824 */ /* 0x004fe200078e0004 */
[----:B------:R-:W2:Y:S01]  /*0d20*/  LDC R6, c[0x0][0x280] ;  /* 0x0000a000ff067b82 */ /* 0x000ea20000000800 */
[----:B------:R-:W-:Y:S01]  /*0d30*/  IMAD.SHL.U32 R7, R5, 0x4, RZ ;  /* 0x0000000405077824 */ /* 0x000fe200078e00ff */
[----:B------:R-:W-:Y:S02]  /*0d40*/  CS2R R24, SRZ ;  /* 0x0000000000187805 */ /* 0x000fe4000001ff00 */
[----:B------:R-:W-:Y:S01]  /*0d50*/  CS2R R88, SRZ ;  /* 0x0000000000587805 */ /* 0x000fe2000001ff00 */
[----:B------:R3:W-:Y:S01]  /*0d60*/  STL [R1+0x18], R0 ;  /* 0x0000180001007387 */ /* 0x0007e20000100800 */
        /* <DEDUP_REMOVED lines=9> */
[----:B---3--:R-:W-:Y:S02]  /*0e00*/  SHF.R.S32.HI R0, RZ, 0x1f, R5 ;  /* 0x0000001fff007819 */ /* 0x008fe40000011405 */
[----:B------:R-:W-:Y:S02]  /*0e10*/  CS2R R108, SRZ ;  /* 0x00000000006c7805 */ /* 0x000fe4000001ff00 */
[----:B------:R-:W-:Y:S02]  /*0e20*/  CS2R R110, SRZ ;  /* 0x00000000006e7805 */ /* 0x000fe4000001ff00 */
[----:B------:R-:W-:Y:S02]  /*0e30*/  CS2R R112, SRZ ;  /* 0x0000000000707805 */ /* 0x000fe4000001ff00 */
[----:B------:R-:W-:Y:S02]  /*0e40*/  LEA.HI R2, R0, R5, RZ, 0x2 ;  /* 0x0000000500027211 */ /* 0x000fe400078f10ff */
[----:B------:R-:W-:-:S02]  /*0e50*/  CS2R R114, SRZ ;  /* 0x0000000000727805 */ /* 0x000fc4000001ff00 */
[----:B------:R-:W-:Y:S02]  /*0e60*/  CS2R R116, SRZ ;  /* 0x0000000000747805 */ /* 0x000fe4000001ff00 */
[----:B------:R-:W-:Y:S02]  /*0e70*/  CS2R R118, SRZ ;  /* 0x0000000000767805 */ /* 0x000fe4000001ff00 */
[----:B------:R-:W-:Y:S02]  /*0e80*/  LOP3.LUT R4, R2, 0x7ffffffc, RZ, 0xc0, !PT ;  /* 0x7ffffffc02047812 */ /* 0x000fe400078ec0ff */
[----:B------:R-:W-:Y:S02]  /*0e90*/  CS2R R120, SRZ ;  /* 0x0000000000787805 */ /* 0x000fe4000001ff00 */
[----:B--2---:R-:W-:Y:S02]  /*0ea0*/  ISETP.GE.AND P0, PT, R6, 0x1, PT ;  /* 0x000000010600780c */ /* 0x004fe40003f06270 */
[----:B------:R-:W-:-:S02]  /*0eb0*/  CS2R R122, SRZ ;  /* 0x00000000007a7805 */ /* 0x000fc4000001ff00 */
[----:B------:R-:W-:Y:S01]  /*0ec0*/  CS2R R124, SRZ ;  /* 0x00000000007c7805 */ /* 0x000fe2000001ff00 */
[----:B------:R-:W-:Y:S01]  /*0ed0*/  IMAD.IADD R3, R5, 0x1, -R4 ;  /* 0x0000000105037824 */ /* 0x000fe200078e0a04 */
[----:B------:R-:W-:Y:S02]  /*0ee0*/  CS2R R126, SRZ ;  /* 0x00000000007e7805 */ /* 0x000fe4000001ff00 */
[----:B------:R-:W-:Y:S02]  /*0ef0*/  CS2R R128, SRZ ;  /* 0x0000000000807805 */ /* 0x000fe4000001ff00 */
[----:B------:R-:W-:Y:S02]  /*0f00*/  CS2R R130, SRZ ;  /* 0x0000000000827805 */ /* 0x000fe4000001ff00 */
[----:B------:R-:W-:Y:S01]  /*0f10*/  CS2R R132, SRZ ;  /* 0x0000000000847805 */ /* 0x000fe2000001ff00 */
[----:B------:R2:W-:Y:S01]  /*0f20*/  STL [R1+0x1c], R3 ;  /* 0x00001c0301007387 */ /* 0x0005e20000100800 */
[----:B------:R-:W-:-:S02]  /*0f30*/  CS2R R134, SRZ ;  /* 0x0000000000867805 */ /* 0x000fc4000001ff00 */
[----:B------:R-:W-:Y:S02]  /*0f40*/  CS2R R136, SRZ ;  /* 0x0000000000887805 */ /* 0x000fe4000001ff00 */
[----:B------:R-:W-:Y:S01]  /*0f50*/  CS2R R138, SRZ ;  /* 0x00000000008a7805 */ /* 0x000fe2000001ff00 */
[----:B------:R2:W-:Y:S01]  /*0f60*/  STL [R1+0x10], R7 ;  /* 0x0000100701007387 */ /* 0x0005e20000100800 */
        /* <DEDUP_REMOVED lines=36> */
[----:B------:R-:W-:Y:S01]  /*11b0*/  CS2R R86, SRZ ;  /* 0x0000000000567805 */ /* 0x000fe2000001ff00 */
[----:B--2---:R-:W-:Y:S06]  /*11c0*/  @!P0 BRA `(.L_x_240) ;  /* 0x00000050008c8947 */ /* 0x004fec0003800000 */
[----:B------:R-:W2:Y:S01]  /*11d0*/  LDL.LU R8, [R1] ;  /* 0x0000000001087983 */ /* 0x000ea20000300800 */
[----:B------:R-:W3:Y:S01]  /*11e0*/  LDC R7, c[0x0][0x290] ;  /* 0x0000a400ff077b82 */ /* 0x000ee20000000800 */
[----:B------:R-:W-:Y:S01]  /*11f0*/  LEA.HI R5, R0, R5, RZ, 0x5 ;  /* 0x0000000500057211 */ /* 0x000fe200078f28ff */
[----:B------:R-:W-:Y:S01]  /*1200*/  VIADD R6, R6, 0x4f ;  /* 0x0000004f06067836 */ /* 0x000fe20000000000 */
[----:B------:R-:W4:Y:S01]  /*1210*/  S2R R9, SR_TID.X ;  /* 0x0000000000097919 */ /* 0x000f220000002100 */
[--C-:B------:R-:W-:Y:S02]  /*1220*/  SHF.R.S32.HI R0, RZ, 0x2, R2.reuse ;  /* 0x00000002ff007819 */ /* 0x100fe40000011402 */
[----:B------:R-:W-:Y:S02]  /*1230*/  CS2R R236, SRZ ;  /* 0x0000000000ec7805 */ /* 0x000fe4000001ff00 */
[----:B------:R-:W-:Y:S01]  /*1240*/  SHF.R.S32.HI R3, RZ, 0x1f, R2 ;  /* 0x0000001fff037819 */ /* 0x000fe20000011402 */
[----:B------:R-:W3:Y:S01]  /*1250*/  S2R R4, SR_CTAID.X ;  /* 0x0000000000047919 */ /* 0x000ee20000002500 */
[----:B------:R-:W-:Y:S01]  /*1260*/  SHF.R.S32.HI R5, RZ, 0x5, R5 ;  /* 0x00000005ff057819 */ /* 0x000fe20000011405 */
[----:B------:R-:W-:Y:S01]  /*1270*/  IMAD.HI R6, R6, 0x66666667, RZ ;  /* 0x6666666706067827 */ /* 0x000fe200078e02ff */
[----:B------:R-:W-:-:S02]  /*1280*/  LEA.HI R3, R3, R0, RZ, 0x3 ;  /* 0x0000000003037211 */ /* 0x000fc400078f18ff */
[----:B------:R-:W-:Y:S02]  /*1290*/  CS2R R150, SRZ ;  /* 0x0000000000967805 */ /* 0x000fe4000001ff00 */
[----:B------:R-:W-:Y:S02]  /*12a0*/  CS2R R148, SRZ ;  /* 0x0000000000947805 */ /* 0x000fe4000001ff00 */
[----:B------:R-:W-:Y:S02]  /*12b0*/  CS2R R146, SRZ ;  /* 0x0000000000927805 */ /* 0x000fe4000001ff00 */
[----:B------:R-:W-:Y:S02]  /*12c0*/  LOP3.LUT R3, R3, 0xfffffff8, RZ, 0xc0, !PT ;  /* 0xfffffff803037812 */ /* 0x000fe400078ec0ff */
        /* <DEDUP_REMOVED lines=19> */
[----:B------:R-:W-:Y:S01]  /*1400*/  CS2R R106, SRZ ;  /* 0x00000000006a7805 */ /* 0x000fe2000001ff00 */
[C---:B----4-:R-:W-:Y:S01]  /*1410*/  VIADD R10, R9.reuse, 0xffffff80 ;  /* 0xffffff80090a7836 */ /* 0x050fe20000000000 */
[----:B------:R-:W-:Y:S01]  /*1420*/  CS2R R104, SRZ ;  /* 0x0000000000687805 */ /* 0x000fe2000001ff00 */
[----:B------:R-:W-:Y:S01]  /*1430*/  VIADD R9, R9, 0xffffff80 ;  /* 0xffffff8009097836 */ /* 0x000fe20000000000 */
[----:B------:R-:W-:Y:S01]  /*1440*/  CS2R R102, SRZ ;  /* 0x0000000000667805 */ /* 0x000fe2000001ff00 */
[----:B---3--:R-:W-:Y:S01]  /*1450*/  IMAD R4, R4, -0x80, R7 ;  /* 0xffffff8004047824 */ /* 0x008fe200078e0207 */
[----:B------:R-:W-:-:S02]  /*1460*/  CS2R R100, SRZ ;  /* 0x0000000000647805 */ /* 0x000fc4000001ff00 */
[----:B------:R-:W-:Y:S02]  /*1470*/  CS2R R98, SRZ ;  /* 0x0000000000627805 */ /* 0x000fe4000001ff00 */
[----:B------:R-:W-:Y:S01]  /*1480*/  SHF.R.S32.HI R9, RZ, 0x1f, R9 ;  /* 0x0000001fff097819 */ /* 0x000fe20000011409 */
[----:B------:R-:W-:Y:S01]  /*1490*/  IMAD R4, R5, -0x10, R4 ;  /* 0xfffffff005047824 */ /* 0x000fe200078e0204 */
[----:B------:R-:W-:Y:S02]  /*14a0*/  SHF.R.U32.HI R5, RZ, 0x1f, R6 ;  /* 0x0000001fff057819 */ /* 0x000fe40000011606 */
[----:B------:R-:W-:Y:S02]  /*14b0*/  CS2R R96, SRZ ;  /* 0x0000000000607805 */ /* 0x000fe4000001ff00 */
[----:B------:R-:W-:Y:S02]  /*14c0*/  LEA.HI R9, R9, R10, RZ, 0x7 ;  /* 0x0000000a09097211 */ /* 0x000fe400078f38ff */
[----:B------:R-:W-:-:S02]  /*14d0*/  CS2R R94, SRZ ;  /* 0x00000000005e7805 */ /* 0x000fc4000001ff00 */
[----:B------:R-:W-:Y:S02]  /*14e0*/  IADD3 R3, R4, R3, -R0 ;  /* 0x0000000304037210 */ /* 0x000fe40007ffe800 */
[----:B------:R-:W-:Y:S02]  /*14f0*/  CS2R R92, SRZ ;  /* 0x00000000005c7805 */ /* 0x000fe4000001ff00 */
[----:B------:R-:W-:Y:S02]  /*1500*/  SHF.R.S32.HI R9, RZ, 0x7, R9 ;  /* 0x00000007ff097819 */ /* 0x000fe40000011409 */
[----:B------:R-:W-:Y:S02]  /*1510*/  CS2R R90, SRZ ;  /* 0x00000000005a7805 */ /* 0x000fe4000001ff00 */
[----:B------:R-:W-:Y:S02]  /*1520*/  LEA.HI.SX32 R5, R6, R5, 0x1b ;  /* 0x0000000506057211 */ /* 0x000fe400078fdaff */
[----:B------:R-:W-:-:S02]  /*1530*/  CS2R R88, SRZ ;  /* 0x0000000000587805 */ /* 0x000fc4000001ff00 */
[----:B------:R-:W-:Y:S02]  /*1540*/  LEA.HI R2, R9, R9, RZ, 0x1 ;  /* 0x0000000909027211 */ /* 0x000fe400078f08ff */
[----:B------:R-:W-:Y:S02]  /*1550*/  CS2R R86, SRZ ;  /* 0x0000000000567805 */ /* 0x000fe4000001ff00 */
[----:B------:R-:W-:Y:S01]  /*1560*/  CS2R R84, SRZ ;  /* 0x0000000000547805 */ /* 0x000fe2000001ff00 */
[----:B------:R-:W-:Y:S01]  /*1570*/  STL [R1+0x14], R5 ;  /* 0x0000140501007387 */ /* 0x000fe20000100800 */
[----:B------:R-:W-:Y:S02]  /*1580*/  LOP3.LUT R2, R2, 0xfffffffe, RZ, 0xc0, !PT ;  /* 0xfffffffe02027812 */ /* 0x000fe400078ec0ff */
[----:B------:R-:W-:Y:S02]  /*1590*/  CS2R R82, SRZ ;  /* 0x0000000000527805 */ /* 0x000fe4000001ff00 */
[----:B------:R-:W-:-:S02]  /*15a0*/  CS2R R80, SRZ ;  /* 0x0000000000507805 */ /* 0x000fc4000001ff00 */
[----:B------:R-:W-:Y:S02]  /*15b0*/  CS2R R78, SRZ ;  /* 0x00000000004e7805 */ /* 0x000fe4000001ff00 */
[----:B------:R-:W-:Y:S01]  /*15c0*/  CS2R R76, SRZ ;  /* 0x00000000004c7805 */ /* 0x000fe2000001ff00 */
[----:B------:R-:W-:Y:S01]  /*15d0*/  IMAD.IADD R2, R9, 0x1, -R2 ;  /* 0x0000000109027824 */ /* 0x000fe200078e0a02 */
[----:B------:R-:W-:Y:S02]  /*15e0*/  CS2R R74, SRZ ;  /* 0x00000000004a7805 */ /* 0x000fe4000001ff00 */
[----:B------:R-:W-:Y:S02]  /*15f0*/  CS2R R72, SRZ ;  /* 0x0000000000487805 */ /* 0x000fe4000001ff00 */
[----:B------:R-:W-:Y:S01]  /*1600*/  CS2R R70, SRZ ;  /* 0x0000000000467805 */ /* 0x000fe2000001ff00 */
[----:B------:R-:W-:Y:S01]  /*1610*/  IMAD R0, R2, -0x40, R3 ;  /* 0xffffffc002007824 */ /* 0x000fe200078e0203 */
        /* <DEDUP_REMOVED lines=23> */
[----:B--2---:R-:W-:-:S05]  /*1790*/  LOP3.LUT R4, R8, 0x1, RZ, 0xfc, !PT ;  /* 0x0000000108047812 */ /* 0x004fca00078efcff */
[----:B------:R-:W-:Y:S04]  /*17a0*/  STL [R1], R4 ;  /* 0x0000000401007387 */ /* 0x000fe80000100800 */
[----:B------:R2:W-:Y:S02]  /*17b0*/  STL [R1+0x8], R0 ;  /* 0x0000080001007387 */ /* 0x0005e40000100800 */
[----:B--2---:R-:W-:-:S07]  /*17c0*/  IMAD.MOV.U32 R0, RZ, RZ, RZ ;  /* 0x000000ffff007224 */ /* 0x004fce00078e00ff */
.L_x_251:
[----:B------:R-:W2:Y:S02]  /*17d0*/  LDL R2, [R1] ;  /* 0x0000000001027983 */ /* 0x000ea40000100800 */
[----:B--2---:R-:W-:-:S13]  /*17e0*/  ISETP.NE.AND P0, PT, R2, 0x3, PT ;  /* 0x000000030200780c */ /* 0x004fda0003f05270 */
[----:B------:R-:W-:Y:S05]  /*17f0*/  @!P0 BRA `(.L_x_241) ;  /* 0x0000000000048947 */ /* 0x000fea0003800000 */
[----:B------:R-:W-:Y:S01]  /*1800*/  BPT.TRAP 0x1 ;  /* 0x000000040000795c */ /* 0x000fe20000300000 */
.L_x_241:
        /* <DEDUP_REMOVED lines=8> */
.L_x_242:
[----:B---3--:R-:W-:Y:S05]  /*1890*/  @P1 BRA `(.L_x_243) ;  /* 0x0000000000081947 */ /* 0x008fea0003800000 */
[----:B------:R-:W3:Y:S02]  /*18a0*/  SYNCS.PHASECHK.TRANS64.TRYWAIT P1, [R2+URZ+0x38810], R153 ;  /* 0x03881099020075a7 */ /* 0x000ee4000802017f */
[----:B---3--:R-:W-:Y:S05]  /*18b0*/  @!P1 BRA `(.L_x_244) ;  /* 0x00000080007c9947 */ /* 0x008fea0003800000 */
.L_x_243:
        /* <DEDUP_REMOVED lines=8> */
[----:B------:R-:W-:-:S04]  /*1940*/  LOP3.LUT R235, R3, 0x3fff, RZ, 0xc0, !PT ;  /* 0x00003fff03eb7812 */ /* 0x000fc800078ec0ff */
[----:B------:R-:W-:-:S05]  /*1950*/  LOP3.LUT R3, R235, 0x10000, RZ, 0xfc, !PT ;  /* 0x00010000eb037812 */ /* 0x000fca00078efcff */
[----:B------:R-:W-:-:S05]  /*1960*/  IMAD R3, R0, 0x500, R3 ;  /* 0x0000050000037824 */ /* 0x000fca00078e0203 */
[----:B------:R-:W-:Y:S01]  /*1970*/  R2UR UR6, R3 ;  /* 0x00000000030672ca */ /* 0x000fe200000e0000 */
[----:B------:R-:W-:Y:S01]  /*1980*/  WARPGROUP.ARRIVE ;  /* 0x00000000000079c5 */ /* 0x000fe20000000000 */
[----:B------:R-:W-:Y:S01]  /*1990*/  UMOV UR9, 0x40000040 ;  /* 0x4000004000097882 */ /* 0x000fe20000000000 */
[----:B------:R-:W-:-:S10]  /*19a0*/  UMOV UR11, 0x40000040 ;  /* 0x40000040000b7882 */ /* 0x000fd40000000000 */
[----:B------:R-:W-:Y:S01]  /*19b0*/  UMOV UR10, UR6 ;  /* 0x00000006000a7c82 */ /* 0x000fe20008000000 */
[----:B------:R-:W-:Y:S01]  /*19c0*/  UIADD3 UR14, UR6, 0x80, URZ ;  /* 0x00000080060e7890 */ /* 0x000fe2000fffe03f */
[----:B------:R-:W-:Y:S01]  /*19d0*/  UMOV UR13, UR9 ;  /* 0x00000009000d7c82 */ /* 0x000fe20008000000 */
[----:B------:R-:W-:Y:S01]  /*19e0*/  UMOV UR15, 0x40000040 ;  /* 0x40000040000f7882 */ /* 0x000fe20000000000 */
[----:B------:R-:W-:Y:S01]  /*19f0*/  UIADD3 UR7, UR6, 0x180, URZ ;  /* 0x0000018006077890 */ /* 0x000fe2000fffe03f */
[----:B----4-:R-:W-:-:S05]  /*1a00*/  IMAD R4, R4, 0x2000, R22 ;  /* 0x0000200004047824 */ /* 0x010fca00078e0216 */
[----:B------:R-:W-:-:S13]  /*1a10*/  R2UR UR4, R4 ;  /* 0x00000000040472ca */ /* 0x000fda00000e0000 */
[----:B------:R-:W-:-:S04]  /*1a20*/  USHF.R.U32.HI UR5, URZ, 0x4, UR4 ;  /* 0x000000043f057899 */ /* 0x000fc80008011604 */
[----:B------:R-:W-:-:S04]  /*1a30*/  ULOP3.LUT UR5, UR5, 0x3fff, URZ, 0xc0, !UPT ;  /* 0x00003fff05057892 */ /* 0x000fc8000f8ec03f */
[----:B------:R-:W-:-:S09]  /*1a40*/  ULOP3.LUT UR8, UR5, 0x10000, URZ, 0xfc, !UPT ;  /* 0x0001000005087892 */ /* 0x000fd2000f8efc3f */
[----:B------:R-:W-:Y:S01]  /*1a50*/  HGMMA.64x16x16.F32 R224, gdesc[UR8], RZ, !UPT, gsb0 ;  /* 0x0020000008e079f0 */ /* 0x000fe2000c0008ff */
[----:B------:R-:W-:Y:S02]  /*1a60*/  UMOV UR12, UR8 ;  /* 0x00000008000c7c82 */ /* 0x000fe40008000000 */
        /* <DEDUP_REMOVED lines=11> */
[----:B------:R-:W-:Y:S01]  /*1b20*/  UMOV UR12, UR8 ;  /* 0x00000008000c7c82 */ /* 0x000fe20008000000 */
[----:B------:R-:W-:Y:S01]  /*1b30*/  UMOV UR13, UR9 ;  /* 0x00000009000d7c82 */ /* 0x000fe20008000000 */
[----:B------:R-:W-:Y:S01]  /*1b40*/  UMOV UR14, UR7 ;  /* 0x00000007000e7c82 */ /* 0x000fe20008000000 */
[----:B------:R-:W-:Y:S01]  /*1b50*/  UMOV UR15, 0x40000040 ;  /* 0x40000040000f7882 */ /* 0x000fe20000000000 */
        /* <DEDUP_REMOVED lines=235> */
[----:B------:R1:W2:Y:S04]  /*2a10*/  LDS.64 R20, [R23+0x2e060] ;  /* 0x02e0600017147984 */ /* 0x0002a80000000a00 */
[----:B------:R2:W2:Y:S04]  /*2a20*/  LDS.64 R18, [R23+0x2e080] ;  /* 0x02e0800017127984 */ /* 0x0004a80000000a00 */
[----:B-1----:R1:W1:Y:S04]  /*2a30*/  LDS.64 R16, [R23+0x2e0a0] ;  /* 0x02e0a00017107984 */ /* 0x0022680000000a00 */
[----:B------:R1:W1:Y:S04]  /*2a40*/  LDS.64 R14, [R23+0x2e0c0] ;  /* 0x02e0c000170e7984 */ /* 0x0002680000000a00 */
[----:B------:R1:W1:Y:S04]  /*2a50*/  LDS.64 R12, [R23+0x2e0e0] ;  /* 0x02e0e000170c7984 */ /* 0x0002680000000a00 */
[----:B------:R1:W1:Y:S04]  /*2a60*/  LDS.64 R10, [R23+0x2e100] ;  /* 0x02e10000170a7984 */ /* 0x0002680000000a00 */
[----:B------:R1:W1:Y:S01]  /*2a70*/  LDS.64 R8, [R23+0x2e120] ;  /* 0x02e1200017087984 */ /* 0x0002620000000a00 */
[----:B------:R-:W-:Y:S05]  /*2a80*/  @!P0 BRA `(.L_x_245) ;  /* 0x0000000000048947 */ /* 0x000fea0003800000 */
[----:B------:R-:W-:Y:S01]  /*2a90*/  BPT.TRAP 0x1 ;  /* 0x000000040000795c */ /* 0x000fe20000300000 */
.L_x_245:
[----:B------:R1:W1:Y:S01]  /*2aa0*/  SYNCS.PHASECHK.TRANS64.TRYWAIT P1, [R2+URZ+0x38830], R153 ;  /* 0x03883099020075a7 */ /* 0x000262000802017f */
[----:B------:R-:W-:Y:S05]  /*2ab0*/  @!P0 BRA `(.L_x_246) ;  /* 0x0000000000048947 */ /* 0x000fea0003800000 */
[----:B------:R-:W-:Y:S01]  /*2ac0*/  BPT.TRAP 0x1 ;  /* 0x000000040000795c */ /* 0x000fe20000300000 */
.L_x_246:
[----:B------:R-:W-:-:S05]  /*2ad0*/  VIADD R3, R22, 0x24000 ;  /* 0x0002400016037836 */ /* 0x000fca0000000000 */
[----:B------:R-:W-:-:S04]  /*2ae0*/  SHF.R.U32.HI R3, RZ, 0x4, R3 ;  /* 0x00000004ff037819 */ /* 0x000fc80000011603 */
[----:B------:R-:W-:-:S04]  /*2af0*/  LOP3.LUT R22, R3, 0x3fff, RZ, 0xc0, !PT ;  /* 0x00003fff03167812 */ /* 0x000fc800078ec0ff */
[----:B------:R-:W-:Y:S01]  /*2b00*/  LOP3.LUT R3, R22, 0x10000, RZ, 0xfc, !PT ;  /* 0x0001000016037812 */ /* 0x000fe200078efcff */
[----:B-1----:R-:W-:Y:S06]  /*2b10*/  @P1 BRA `(.L_x_247) ;  /* 0x0000000000081947 */ /* 0x002fec0003800000 */
[----:B------:R-:W1:Y:S02]  /*2b20*/  SYNCS.PHASECHK.TRANS64.TRYWAIT P1, [R2+URZ+0x38830], R153 ;  /* 0x03883099020075a7 */ /* 0x000e64000802017f */
[----:B-1----:R-:W-:Y:S05]  /*2b30*/  @!P1 BRA `(.L_x_248) ;  /* 0x0000006c00f09947 */ /* 0x002fea0003800000 */
.L_x_247:
        /* <DEDUP_REMOVED lines=58> */
[----:B------:R-:W-:Y:S02]  /*2ee0*/  FSEL R220, R220, -INF , P2 ;  /* 0xff800000dcdc7808 */ /* 0x000fe40001000000 */
[----:B------:R-:W-:Y:S02]  /*2ef0*/  FSEL R208, R208, -INF , P2 ;  /* 0xff800000d0d07808 */ /* 0x000fe40001000000 */
[----:B------:R-:W-:Y:S01]  /*2f00*/  FSEL R210, R210, -INF , P1 ;  /* 0xff800000d2d27808 */ /* 0x000fe20000800000 */
[----:B------:R-:W-:Y:S01]  /*2f10*/  HGMMA.64x16x16.F32 R184, gdesc[UR8], R184, gsb0 ;  /* 0x0020000008b879f0 */ /* 0x000fe200080008b8 */
[----:B------:R-:W-:Y:S01]  /*2f20*/  UIADD3 UR10, UR4, 0x82, URZ ;  /* 0x00000082040a7890 */ /* 0x000fe2000fffe03f */
[----:B------:R-:W-:Y:S01]  /*2f30*/  FSEL R209, R209, -INF , P2 ;  /* 0xff800000d1d17808 */ /* 0x000fe20001000000 */
[----:B------:R-:W-:Y:S01]  /*2f40*/  UMOV UR11, 0x40000040 ;  /* 0x40000040000b7882 */ /* 0x000fe20000000000 */
[----:B------:R-:W-:-:S02]  /*2f50*/  FSEL R211, R211, -INF , P1 ;  /* 0xff800000d3d37808 */ /* 0x000fc40000800000 */
[----:B------:R-:W-:Y:S02]  /*2f60*/  FSEL R230, R230, -INF , P1 ;  /* 0xff800000e6e67808 */ /* 0x000fe40000800000 */
[----:B------:R-:W-:Y:S01]  /*2f70*/  FSEL R3, R228, -INF , P2 ;  /* 0xff800000e4037808 */ /* 0x000fe20001000000 */
        /* <DEDUP_REMOVED lines=61> */
[----:B------:R-:W-:-:S02]  /*3350*/  WARPGROUP.DEPBAR.LE gsb0, 0x0 ;  /* 0x00008000000079c5 */ /* 0x000fc40000010000 */
[----:B------:R-:W-:Y:S01]  /*3360*/  WARPGROUP.ARRIVE ;  /* 0x00000000000079c5 */ /* 0x000fe20000000000 */
[----:B------:R-:W-:Y:S01]  /*3370*/  FSEL R6, R216, -INF , P2 ;  /* 0xff800000d8067808 */ /* 0x000fe20001000000 */
[--C-:B------:R-:W-:Y:S01]  /*3380*/  FFMA.FTZ R225, R225, UR5, -R7.reuse ;  /* 0x00000005e1e17c23 */ /* 0x100fe20008010807 */
[----:B------:R-:W-:Y:S01]  /*3390*/  FFMA.FTZ R227, R227, UR5, -R7 ;  /* 0x00000005e3e37c23 */ /* 0x000fe20008010807 */
[----:B--2---:R-:W-:Y:S01]  /*33a0*/  FFMA.FTZ R3, R3, UR5, -R232 ;  /* 0x0000000503037c23 */ /* 0x004fe200080108e8 */
[----:B------:R-:W-:Y:S01]  /*33b0*/  FSEL R229, R229, -INF , P2 ;  /* 0xff800000e5e57808 */ /* 0x000fe20001000000 */
[----:B------:R-:W-:Y:S01]  /*33c0*/  HGMMA.64x16x16.F32 R184, gdesc[UR8], R184, gsb0 ;  /* 0x0020000008b879f0 */ /* 0x000fe200080008b8 */
[----:B------:R-:W-:Y:S01]  /*33d0*/  UIADD3 UR10, UR4, 0x86, URZ ;  /* 0x00000086040a7890 */ /* 0x000fe2000fffe03f */
[----:B------:R-:W-:Y:S01]  /*33e0*/  FSEL R216, R218, -INF , P1 ;  /* 0xff800000dad87808 */ /* 0x000fe20000800000 */
[----:B------:R-:W-:Y:S01]  /*33f0*/  UMOV UR11, 0x40000040 ;  /* 0x40000040000b7882 */ /* 0x000fe20000000000 */
[----:B------:R-:W-:Y:S01]  /*3400*/  FSEL R7, R217, -INF , P2 ;  /* 0xff800000d9077808 */ /* 0x000fe20001000000 */
[----:B------:R-:W-:Y:S01]  /*3410*/  FFMA.FTZ R6, R6, UR5, -R4 ;  /* 0x0000000506067c23 */ /* 0x000fe20008010804 */
[----:B------:R1:W-:Y:S01]  /*3420*/  MUFU.EX2 R228, R227 ;  /* 0x000000e300e47308 */ /* 0x0003e20000000800 */
[----:B------:R-:W-:-:S07]  /*3430*/  FSEL R231, R231, -INF , P1 ;  /* 0xff800000e7e77808 */ /* 0x000fce0000800000 */
[----:B------:R-:W-:Y:S08]  /*3440*/  MUFU.EX2 R234, R226 ;  /* 0x000000e200ea7308 */ /* 0x000ff00000000800 */
[----:B------:R-:W-:Y:S08]  /*3450*/  MUFU.EX2 R224, R224 ;  /* 0x000000e000e07308 */ /* 0x000ff00000000800 */
[----:B------:R-:W-:Y:S01]  /*3460*/  MUFU.EX2 R225, R225 ;  /* 0x000000e100e17308 */ /* 0x000fe20000000800 */
[----:B------:R-:W-:-:S02]  /*3470*/  WARPGROUP.DEPBAR.LE gsb0, 0x0 ;  /* 0x00008000000079c5 */ /* 0x000fc40000010000 */
[----:B------:R-:W-:Y:S01]  /*3480*/  WARPGROUP.ARRIVE ;  /* 0x00000000000079c5 */ /* 0x000fe20000000000 */
[----:B------:R-:W-:Y:S01]  /*3490*/  FSEL R218, R219, -INF , P1 ;  /* 0xff800000dbda7808 */ /* 0x000fe20000800000 */
[----:B------:R-:W-:Y:S01]  /*34a0*/  FFMA.FTZ R216, R216, UR5, -R4 ;  /* 0x00000005d8d87c23 */ /* 0x000fe20008010804 */
[----:B------:R-:W-:Y:S01]  /*34b0*/  FSEL R217, R222, -INF , P1 ;  /* 0xff800000ded97808 */ /* 0x000fe20000800000 */
[--C-:B------:R-:W-:Y:S01]  /*34c0*/  FFMA.FTZ R7, R7, UR5, -R5.reuse ;  /* 0x0000000507077c23 */ /* 0x100fe20008010805 */
[----:B-1----:R-:W-:Y:S01]  /*34d0*/  FFMA.FTZ R227, R230, UR5, -R232 ;  /* 0x00000005e6e37c23 */ /* 0x002fe200080108e8 */
[----:B------:R-:W-:Y:S01]  /*34e0*/  HGMMA.64x16x16.F32 R176, gdesc[UR8], R176, gsb0 ;  /* 0x0020000008b079f0 */ /* 0x000fe200080008b0 */
[----:B------:R-:W-:Y:S01]  /*34f0*/  UMOV UR10, UR7 ;  /* 0x00000007000a7c82 */ /* 0x000fe20008000000 */
[----:B------:R-:W-:Y:S01]  /*3500*/  UMOV UR11, 0x40000040 ;  /* 0x40000040000b7882 */ /* 0x000fe20000000000 */
[----:B------:R-:W-:Y:S01]  /*3510*/  UIADD3 UR7, UR4, 0x280, URZ ;  /* 0x0000028004077890 */ /* 0x000fe2000fffe03f */
[----:B------:R-:W-:Y:S01]  /*3520*/  FFMA.FTZ R218, R218, UR5, -R5 ;  /* 0x00000005dada7c23 */ /* 0x000fe20008010805 */
[----:B------:R-:W-:Y:S01]  /*3530*/  FFMA.FTZ R217, R217, UR5, -R20 ;  /* 0x00000005d9d97c23 */ /* 0x000fe20008010814 */
[----:B------:R-:W-:Y:S01]  /*3540*/  FSEL R219, R221, -INF , P2 ;  /* 0xff800000dddb7808 */ /* 0x000fe20001000000 */
[----:B------:R-:W2:Y:S01]  /*3550*/  LDL R230, [R1+0x18] ;  /* 0x0000180001e67983 */ /* 0x000ea20000100800 */
[----:B------:R-:W-:-:S03]  /*3560*/  FSEL R222, R215, -INF , P1 ;  /* 0xff800000d7de7808 */ /* 0x000fc60000800000 */
[----:B------:R-:W3:Y:S01]  /*3570*/  LDL R232, [R1+0xc] ;  /* 0x00000c0001e87983 */ /* 0x000ee20000100800 */
        /* <DEDUP_REMOVED lines=114> */
[----:B------:R-:W-:Y:S01]  /*3ca0*/  MUFU.EX2 R5, R6 ;  /* 0x0000000600057308 */ /* 0x000fe20000000800 */
[----:B------:R-:W-:Y:S02]  /*3cb0*/  WARPGROUP.DEPBAR.LE gsb0, 0x0 ;  /* 0x00008000000079c5 */ /* 0x000fe40000010000 */
[----:B------:R-:W-:-:S06]  /*3cc0*/  WARPGROUP.ARRIVE ;  /* 0x00000000000079c5 */ /* 0x000fcc0000000000 */
[----:B------:R-:W-:Y:S01]  /*3cd0*/  HGMMA.64x16x16.F32 R184, gdesc[UR8], R184, gsb0 ;  /* 0x0020000008b879f0 */ /* 0x000fe200080008b8 */
[----:B------:R1:W-:Y:S02]  /*3ce0*/  MUFU.EX2 R6, R216 ;  /* 0x000000d800067308 */ /* 0x0003e40000000800 */
[----:B-1----:R-:W-:-:S06]  /*3cf0*/  FFMA.FTZ R216, R220, UR5, -R20 ;  /* 0x00000005dcd87c23 */ /* 0x002fcc0008010814 */
[----:B------:R1:W-:Y:S01]  /*3d00*/  MUFU.EX2 R20, R218 ;  /* 0x000000da00147308 */ /* 0x0003e20000000800 */
[----:B------:R-:W-:Y:S01]  /*3d10*/  FSEL R220, R223, -INF , P1 ;  /* 0xff800000dfdc7808 */ /* 0x000fe20000800000 */
[--C-:B-1----:R-:W-:Y:S01]  /*3d20*/  FFMA.FTZ R218, R208, UR5, -R18.reuse ;  /* 0x00000005d0da7c23 */ /* 0x102fe20008010812 */
[----:B------:R-:W-:-:S05]  /*3d30*/  FFMA.FTZ R208, R210, UR5, -R18 ;  /* 0x00000005d2d07c23 */ /* 0x000fca0008010812 */
[----:B------:R1:W-:Y:S01]  /*3d40*/  MUFU.EX2 R18, R216 ;  /* 0x000000d800127308 */ /* 0x0003e20000000800 */
[----:B------:R-:W-:Y:S01]  /*3d50*/  FSEL R210, R212, -INF , P2 ;  /* 0xff800000d4d27808 */ /* 0x000fe20001000000 */
[----:B------:R-:W-:Y:S01]  /*3d60*/  FFMA.FTZ R219, R219, UR5, -R21 ;  /* 0x00000005dbdb7c23 */ /* 0x000fe20008010815 */
[----:B------:R-:W-:Y:S01]  /*3d70*/  FSEL R215, R202, -INF , P1 ;  /* 0xff800000cad77808 */ /* 0x000fe20000800000 */
[--C-:B-1----:R-:W-:Y:S01]  /*3d80*/  FFMA.FTZ R216, R209, UR5, -R19.reuse ;  /* 0x00000005d1d87c23 */ /* 0x102fe20008010813 */
[----:B------:R-:W-:Y:S01]  /*3d90*/  FFMA.FTZ R209, R211, UR5, -R19 ;  /* 0x00000005d3d17c23 */ /* 0x000fe20008010813 */
[----:B------:R-:W-:Y:S02]  /*3da0*/  FSEL R211, R214, -INF , P1 ;  /* 0xff800000d6d37808 */ /* 0x000fe40000800000 */
[----:B------:R-:W-:Y:S01]  /*3db0*/  FSEL R214, R213, -INF , P2 ;  /* 0xff800000d5d67808 */ /* 0x000fe20001000000 */
[----:B------:R-:W-:Y:S01]  /*3dc0*/  FFMA.FTZ R220, R220, UR5, -R21 ;  /* 0x00000005dcdc7c23 */ /* 0x000fe20008010815 */
[----:B------:R-:W-:Y:S01]  /*3dd0*/  FSEL R213, R200, -INF , P2 ;  /* 0xff800000c8d57808 */ /* 0x000fe20001000000 */
[--C-:B------:R-:W-:Y:S01]  /*3de0*/  FFMA.FTZ R210, R210, UR5, -R16.reuse ;  /* 0x00000005d2d27c23 */ /* 0x100fe20008010810 */
[----:B------:R-:W-:Y:S01]  /*3df0*/  FFMA.FTZ R211, R211, UR5, -R16 ;  /* 0x00000005d3d37c23 */ /* 0x000fe20008010810 */
[----:B------:R-:W-:Y:S01]  /*3e00*/  FSEL R200, R201, -INF , P2 ;  /* 0xff800000c9c87808 */ /* 0x000fe20001000000 */
[----:B------:R1:W-:Y:S01]  /*3e10*/  MUFU.EX2 R21, R217 ;  /* 0x000000d900157308 */ /* 0x0003e20000000800 */
[----:B------:R-:W-:-:S02]  /*3e20*/  FSEL R202, R203, -INF , P1 ;  /* 0xff800000cbca7808 */ /* 0x000fc40000800000 */
[----:B------:R-:W-:-:S05]  /*3e30*/  FSEL R201, R204, -INF , P2 ;  /* 0xff800000ccc97808 */ /* 0x000fca0001000000 */
[----:B------:R4:W-:Y:S01]  /*3e40*/  MUFU.EX2 R16, R218 ;  /* 0x000000da00107308 */ /* 0x0009e20000000800 */
[--C-:B-1----:R-:W-:Y:S01]  /*3e50*/  FFMA.FTZ R217, R222, UR5, -R17.reuse ;  /* 0x00000005ded97c23 */ /* 0x102fe20008010811 */
[----:B----4-:R-:W-:-:S06]  /*3e60*/  FFMA.FTZ R218, R214, UR5, -R17 ;  /* 0x00000005d6da7c23 */ /* 0x010fcc0008010811 */
[----:B------:R1:W-:Y:S01]  /*3e70*/  MUFU.EX2 R19, R219 ;  /* 0x000000db00137308 */ /* 0x0003e20000000800 */
[----:B------:R-:W-:Y:S01]  /*3e80*/  FFMA.FTZ R214, R215, UR5, -R14 ;  /* 0x00000005d7d67c23 */ /* 0x000fe2000801080e */
[----:B------:R-:W-:Y:S01]  /*3e90*/  FFMA.FTZ R215, R200, UR5, -R15 ;  /* 0x00000005c8d77c23 */ /* 0x000fe2000801080f */
[----:B------:R-:W-:-:S05]  /*3ea0*/  FSEL R200, R205, -INF , P2 ;  /* 0xff800000cdc87808 */ /* 0x000fca0001000000 */
[----:B------:R4:W-:Y:S01]  /*3eb0*/  MUFU.EX2 R17, R208 ;  /* 0x000000d000117308 */ /* 0x0009e20000000800 */
[----:B-1----:R-:W-:Y:S01]  /*3ec0*/  FSEL R219, R206, -INF , P1 ;  /* 0xff800000cedb7808 */ /* 0x002fe20000800000 */
[----:B------:R-:W-:-:S06]  /*3ed0*/  UIADD3 UR10, UR4, 0x306, URZ ;  /* 0x00000306040a7890 */ /* 0x000fcc000fffe03f */
[----:B------:R1:W-:Y:S01]  /*3ee0*/  MUFU.EX2 R212, R220 ;  /* 0x000000dc00d47308 */ /* 0x0003e20000000800 */
[----:B----4-:R-:W-:Y:S01]  /*3ef0*/  FFMA.FTZ R208, R213, UR5, -R14 ;  /* 0x00000005d5d07c23 */ /* 0x010fe2000801080e */
[----:B------:R-:W-:-:S06]  /*3f00*/  FFMA.FTZ R219, R219, UR5, -R12 ;  /* 0x00000005dbdb7c23 */ /* 0x000fcc000801080c */
[----:B------:R4:W-:Y:S01]  /*3f10*/  MUFU.EX2 R14, R216 ;  /* 0x000000d8000e7308 */ /* 0x0009e20000000800 */
[----:B-1----:R-:W-:Y:S01]  /*3f20*/  FFMA.FTZ R220, R201, UR5, -R12 ;  /* 0x00000005c9dc7c23 */ /* 0x002fe2000801080c */
[----:B------:R-:W-:Y:S01]  /*3f30*/  FSEL R201, R194, -INF , P1 ;  /* 0xff800000c2c97808 */ /* 0x000fe20000800000 */
[----:B------:R-:W-:Y:S02]  /*3f40*/  WARPGROUP.DEPBAR.LE gsb0, 0x0 ;  /* 0x00008000000079c5 */ /* 0x000fe40000010000 */
[----:B----4-:R-:W-:Y:S01]  /*3f50*/  FFMA.FTZ R216, R202, UR5, -R15 ;  /* 0x00000005cad87c23 */ /* 0x010fe2000801080f */
[----:B------:R-:W-:Y:S02]  /*3f60*/  FSEL R202, R207, -INF , P1 ;  /* 0xff800000cfca7808 */ /* 0x000fe40000800000 */
[----:B------:R1:W-:Y:S01]  /*3f70*/  MUFU.EX2 R15, R209 ;  /* 0x000000d1000f7308 */ /* 0x0003e20000000800 */
[----:B------:R-:W-:-:S07]  /*3f80*/  UMOV UR11, 0x40000040 ;  /* 0x40000040000b7882 */ /* 0x000fce0000000000 */
[----:B------:R4:W-:Y:S01]  /*3f90*/  MUFU.EX2 R213, R210 ;  /* 0x000000d200d57308 */ /* 0x0009e20000000800 */
[--C-:B-1----:R-:W-:Y:S02]  /*3fa0*/  FFMA.FTZ R209, R202, UR5, -R13.reuse ;  /* 0x00000005cad17c23 */ /* 0x102fe4000801080d */
[----:B------:R-:W1:Y:S05]  /*3fb0*/  LDS.64 R202, [R23+0x2e380] ;  /* 0x02e3800017ca7984 */ /* 0x000e6a0000000a00 */
[----:B------:R5:W-:Y:S01]  /*3fc0*/  MUFU.EX2 R12, R211 ;  /* 0x000000d3000c7308 */ /* 0x000be20000000800 */
[----:B----4-:R-:W-:Y:S01]  /*3fd0*/  FFMA.FTZ R210, R200, UR5, -R13 ;  /* 0x00000005c8d27c23 */ /* 0x010fe2000801080d */
[----:B-----5:R-:W-:-:S02]  /*3fe0*/  FFMA.FTZ R211, R201, UR5, -R10 ;  /* 0x00000005c9d37c23 */ /* 0x020fc4000801080a */
[----:B------:R-:W4:Y:S01]  /*3ff0*/  LDS.64 R200, [R23+0x2e3a0] ;  /* 0x02e3a00017c87984 */ /* 0x000f220000000a00 */
[----:B------:R-:W-:-:S06]  /*4000*/  WARPGROUP.ARRIVE ;  /* 0x00000000000079c5 */ /* 0x000fcc0000000000 */
[----:B------:R-:W-:Y:S01]  /*4010*/  HGMMA.64x16x16.F32 R176, gdesc[UR8], R176, gsb0 ;  /* 0x0020000008b079f0 */ /* 0x000fe200080008b0 */
[----:B------:R-:W-:Y:S02]  /*4020*/  FSEL R13, R192, -INF , P2 ;  /* 0xff800000c00d7808 */ /* 0x000fe40001000000 */
[----:B------:R-:W-:Y:S02]  /*4030*/  FSEL R204, R193, -INF , P2 ;  /* 0xff800000c1cc7808 */ /* 0x000fe40001000000 */
[----:B------:R-:W-:Y:S02]  /*4040*/  FSEL R192, R195, -INF , P1 ;  /* 0xff800000c3c07808 */ /* 0x000fe40000800000 */
[----:B------:R-:W-:Y:S01]  /*4050*/  FSEL R193, R196, -INF , P2 ;  /* 0xff800000c4c17808 */ /* 0x000fe20001000000 */
[--C-:B------:R-:W-:Y:S02]  /*4060*/  FFMA.FTZ R204, R204, UR5, -R11.reuse ;  /* 0x00000005cccc7c23 */ /* 0x100fe4000801080b */
[----:B------:R-:W-:-:S02]  /*4070*/  FFMA.FTZ R205, R192, UR5, -R11 ;  /* 0x00000005c0cd7c23 */ /* 0x000fc4000801080b */
[----:B------:R5:W-:Y:S01]  /*4080*/  MUFU.EX2 R11, R208 ;  /* 0x000000d0000b7308 */ /* 0x000be20000000800 */
[----:B------:R-:W-:Y:S02]  /*4090*/  FSEL R207, R198, -INF , P1 ;  /* 0xff800000c6cf7808 */ /* 0x000fe40000800000 */
[----:B------:R-:W-:Y:S01]  /*40a0*/  FSEL R206, R197, -INF , P2 ;  /* 0xff800000c5ce7808 */ /* 0x000fe20001000000 */
[----:B-----5:R-:W-:Y:S01]  /*40b0*/  FFMA.FTZ R208, R193, UR5, -R8 ;  /* 0x00000005c1d07c23 */ /* 0x020fe20008010808 */
[----:B------:R-:W-:Y:S02]  /*40c0*/  LOP3.LUT R193, R22, 0x2800000, RZ, 0xfc, !PT ;  /* 0x0280000016c17812 */ /* 0x000fe400078efcff */
[----:B------:R-:W-:Y:S01]  /*40d0*/  FSEL R22, R199, -INF , P1 ;  /* 0xff800000c7167808 */ /* 0x000fe20000800000 */
[----:B------:R5:W2:Y:S01]  /*40e0*/  MUFU.EX2 R226, R3 ;  /* 0x0000000300e27308 */ /* 0x000aa20000000800 */
[----:B------:R-:W-:Y:S01]  /*40f0*/  FFMA.FTZ R222, R13, UR5, -R10 ;  /* 0x000000050dde7c23 */ /* 0x000fe2000801080a */
[----:B------:R-:W-:Y:S01]  /*4100*/  FFMA.FTZ R207, R207, UR5, -R8 ;  /* 0x00000005cfcf7c23 */ /* 0x000fe20008010808 */
[--C-:B------:R-:W-:Y:S01]  /*4110*/  FFMA.FTZ R206, R206, UR5, -R9.reuse ;  /* 0x00000005cece7c23 */ /* 0x100fe20008010809 */
[----:B------:R-:W-:Y:S01]  /*4120*/  FFMA.FTZ R223, R22, UR5, -R9 ;  /* 0x0000000516df7c23 */ /* 0x000fe20008010809 */
[--C-:B-----5:R-:W-:Y:S01]  /*4130*/  FFMA.FTZ R3, R229, UR5, -R233.reuse ;  /* 0x00000005e5037c23 */ /* 0x120fe200080108e9 */
[----:B------:R-:W-:Y:S01]  /*4140*/  FFMA.FTZ R233, R231, UR5, -R233 ;  /* 0x00000005e7e97c23 */ /* 0x000fe200080108e9 */
[----:B------:R-:W-:Y:S01]  /*4150*/  UIADD3 UR5, UR4, 0x386, URZ ;  /* 0x0000038604057890 */ /* 0x000fe2000fffe03f */
[----:B------:R-:W-:-:S06]  /*4160*/  UMOV UR11, 0x40000040 ;  /* 0x40000040000b7882 */ /* 0x000fcc0000000000 */
[----:B------:R-:W-:Y:S01]  /*4170*/  UMOV UR10, UR5 ;  /* 0x00000005000a7c82 */ /* 0x000fe20008000000 */
[----:B------:R-:W-:Y:S02]  /*4180*/  WARPGROUP.DEPBAR.LE gsb0, 0x0 ;  /* 0x00008000000079c5 */ /* 0x000fe40000010000 */
[----:B------:R-:W-:-:S06]  /*4190*/  WARPGROUP.ARRIVE ;  /* 0x00000000000079c5 */ /* 0x000fcc0000000000 */
[----:B------:R-:W-:Y:S01]  /*41a0*/  HGMMA.64x16x16.F32 R168, gdesc[UR8], R168, gsb0 ;  /* 0x0020000008a879f0 */ /* 0x000fe200080008a8 */
[----:B------:R1:W-:Y:S01]  /*41b0*/  MUFU.EX2 R8, R214 ;  /* 0x000000d600087308 */ /* 0x0003e20000000800 */
[----:B------:R-:W-:-:S07]  /*41c0*/  UIADD3 UR6, UR4, 0x406, URZ ;  /* 0x0000040604067890 */ /* 0x000fce000fffe03f */
[----:B------:R4:W-:Y:S01]  /*41d0*/  MUFU.EX2 R22, R216 ;  /* 0x000000d800167308 */ /* 0x0009e20000000800 */
[----:B-1----:R-:W-:-:S07]  /*41e0*/  FADD.FTZ R214, R184, -R202 ;  /* 0x800000cab8d67221 */ /* 0x002fce0000010000 */
[----:B------:R1:W-:Y:S01]  /*41f0*/  MUFU.EX2 R184, R220 ;  /* 0x000000dc00b87308 */ /* 0x0003e20000000800 */
[----:B----4-:R-:W-:Y:S01]  /*4200*/  FADD.FTZ R216, R188, -R200 ;  /* 0x800000c8bcd87221 */ /* 0x010fe20000010000 */
[----:B------:R-:W-:Y:S01]  /*4210*/  UMOV UR10, UR6 ;  /* 0x00000006000a7c82 */ /* 0x000fe20008000000 */
[----:B------:R-:W-:Y:S01]  /*4220*/  UMOV UR11, 0x40000040 ;  /* 0x40000040000b7882 */ /* 0x000fe20000000000 */
[----:B-1----:R-:W-:Y:S01]  /*4230*/  FADD.FTZ R220, R189, -R201 ;  /* 0x800000c9bddc7221 */ /* 0x002fe20000010000 */
[----:B------:R-:W-:Y:S02]  /*4240*/  WARPGROUP.DEPBAR.LE gsb0, 0x0 ;  /* 0x00008000000079c5 */ /* 0x000fe40000010000 */
[----:B------:R-:W1:Y:S01]  /*4250*/  LDS.64 R188, [R23+0x2e3c0] ;  /* 0x02e3c00017bc7984 */ /* 0x000e620000000a00 */
[----:B------:R-:W-:-:S06]  /*4260*/  WARPGROUP.ARRIVE ;  /* 0x00000000000079c5 */ /* 0x000fcc0000000000 */
[----:B------:R-:W-:Y:S01]  /*4270*/  HGMMA.64x16x16.F32 R160, gdesc[UR8], R160, gsb0 ;  /* 0x0020000008a079f0 */ /* 0x000fe200080008a0 */
[----:B------:R-:W-:Y:S01]  /*4280*/  UIADD3 UR4, UR4, 0x486, URZ ;  /* 0x0000048604047890 */ /* 0x000fe2000fffe03f */
[----:B------:R-:W-:Y:S01]  /*4290*/  FADD.FTZ R221, R190, -R200 ;  /* 0x800000c8bedd7221 */ /* 0x000fe20000010000 */
[----:B------:R-:W-:Y:S01]  /*42a0*/  FADD.FTZ R229, R191, -R201 ;  /* 0x800000c9bfe57221 */ /* 0x000fe20000010000 */
[----:B------:R-:W-:Y:S01]  /*42b0*/  UMOV UR7, 0x40000040 ;  /* 0x4000004000077882 */ /* 0x000fe20000000000 */
[----:B------:R-:W-:-:S03]  /*42c0*/  UMOV UR5, UR9 ;  /* 0x0000000900057c82 */ /* 0x000fc60008000000 */
[----:B------:R-:W-:Y:S01]  /*42d0*/  UMOV UR6, UR4 ;  /* 0x0000000400067c82 */ /* 0x000fe20008000000 */
[----:B------:R-:W-:Y:S01]  /*42e0*/  UMOV UR4, UR8 ;  /* 0x0000000800047c82 */ /* 0x000fe20008000000 */
[----:B------:R-:W-:Y:S02]  /*42f0*/  WARPGROUP.DEPBAR.LE gsb0, 0x0 ;  /* 0x00008000000079c5 */ /* 0x000fe40000010000 */
[----:B------:R-:W-:Y:S04]  /*4300*/  LDS.64 R200, [R23+0x2e3e0] ;  /* 0x02e3e00017c87984 */ /* 0x000fe80000000a00 */
[----:B------:R-:W4:Y:S01]  /*4310*/  LDS.64 R190, [R23+0x2e400] ;  /* 0x02e4000017be7984 */ /* 0x000f220000000a00 */
[----:B------:R-:W-:-:S06]  /*4320*/  WARPGROUP.ARRIVE ;  /* 0x00000000000079c5 */ /* 0x000fcc0000000000 */
[----:B------:R-:W-:Y:S01]  /*4330*/  HGMMA.64x16x16.F32 R152, gdesc[UR4], R152, gsb0 ;  /* 0x00200000049879f0 */ /* 0x000fe20008000898 */
[----:B------:R-:W-:Y:S01]  /*4340*/  IMAD R193, R0, 0x500, R193 ;  /* 0x0000050000c17824 */ /* 0x000fe200078e02c1 */
[----:B------:R5:W-:Y:S04]  /*4350*/  MUFU.EX2 R10, R218 ;  /* 0x000000da000a7308 */ /* 0x000be80000000800 */
[----:B------:R-:W-:-:S04]  /*4360*/  R2UR UR12, R193 ;  /* 0x00000000c10c72ca */ /* 0x000fc800000e0000 */
[----:B------:R3:W-:Y:S01]  /*4370*/  MUFU.EX2 R13, R217 ;  /* 0x000000d9000d7308 */ /* 0x0007e20000000800 */
[----:B-----5:R-:W-:-:S07]  /*4380*/  FADD.FTZ R218, R187, -R203 ;  /* 0x800000cbbbda7221 */ /* 0x020fce0000010000 */
[----:B------:R5:W-:Y:S01]  /*4390*/  MUFU.EX2 R9, R215 ;  /* 0x000000d700097308 */ /* 0x000be20000000800 */
[----:B---3--:R-:W-:Y:S01]  /*43a0*/  FADD.FTZ R217, R185, -R203 ;  /* 0x800000cbb9d97221 */ /* 0x008fe20000010000 */
[----:B-----5:R-:W-:Y:S01]  /*43b0*/  FADD.FTZ R215, R186, -R202 ;  /* 0x800000cabad77221 */ /* 0x020fe20000010000 */
[----:B------:R-:W-:Y:S02]  /*43c0*/  WARPGROUP.DEPBAR.LE gsb0, 0x0 ;  /* 0x00008000000079c5 */ /* 0x000fe40000010000 */
[----:B------:R-:W3:Y:S04]  /*43d0*/  LDS.64 R192, [R23+0x2e420] ;  /* 0x02e4200017c07984 */ /* 0x000ee80000000a00 */
[----:B------:R-:W5:Y:S04]  /*43e0*/  LDS.64 R202, [R23+0x2e4a0] ;  /* 0x02e4a00017ca7984 */ /* 0x000f680000000a00 */
[----:B------:R-:W5:Y:S04]  /*43f0*/  LDS.64 R196, [R23+0x2e440] ;  /* 0x02e4400017c47984 */ /* 0x000f680000000a00 */
[----:B------:R-:W5:Y:S04]  /*4400*/  LDS.64 R194, [R23+0x2e460] ;  /* 0x02e4600017c27984 */ /* 0x000f680000000a00 */
[----:B------:R5:W5:Y:S01]  /*4410*/  LDS.64 R198, [R23+0x2e480] ;  /* 0x02e4800017c67984 */ /* 0x000b620000000a00 */
[----:B------:R-:W5:Y:S01]  /*4420*/  MUFU.EX2 R3, R3 ;  /* 0x0000000300037308 */ /* 0x000f620000000800 */
[--C-:B-1----:R-:W-:Y:S01]  /*4430*/  FADD.FTZ R176, R176, -R188.reuse ;  /* 0x800000bcb0b07221 */ /* 0x102fe20000010000 */
[----:B------:R-:W-:Y:S01]  /*4440*/  FADD.FTZ R178, R178, -R188 ;  /* 0x800000bcb2b27221 */ /* 0x000fe20000010000 */
[--C-:B----4-:R-:W-:Y:S01]  /*4450*/  FADD.FTZ R188, R168, -R190.reuse ;  /* 0x800000bea8bc7221 */ /* 0x110fe20000010000 */
[----:B------:R-:W-:-:S04]  /*4460*/  FADD.FTZ R170, R170, -R190 ;  /* 0x800000beaaaa7221 */ /* 0x000fc80000010000 */
[----:B------:R-:W1:Y:S01]  /*4470*/  MUFU.EX2 R7, R7 ;  /* 0x0000000700077308 */ /* 0x000e620000000800 */
[--C-:B------:R-:W-:Y:S01]  /*4480*/  FADD.FTZ R177, R177, -R189.reuse ;  /* 0x800000bdb1b17221 */ /* 0x100fe20000010000 */
[----:B------:R-:W-:Y:S01]  /*4490*/  FADD.FTZ R179, R179, -R189 ;  /* 0x800000bdb3b37221 */ /* 0x000fe20000010000 */
[----:B------:R-:W-:-:S05]  /*44a0*/  FADD.FTZ R189, R169, -R191 ;  /* 0x800000bfa9bd7221 */ /* 0x000fca0000010000 */
[----:B------:R2:W-:Y:S01]  /*44b0*/  MUFU.EX2 R185, R210 ;  /* 0x000000d200b97308 */ /* 0x0005e20000000800 */
[----:B------:R-:W-:Y:S01]  /*44c0*/  FADD.FTZ R171, R171, -R191 ;  /* 0x800000bfabab7221 */ /* 0x000fe20000010000 */
[--C-:B---3--:R-:W-:Y:S01]  /*44d0*/  FADD.FTZ R190, R173, -R193.reuse ;  /* 0x800000c1adbe7221 */ /* 0x108fe20000010000 */
[----:B------:R-:W-:-:S05]  /*44e0*/  FADD.FTZ R175, R175, -R193 ;  /* 0x800000c1afaf7221 */ /* 0x000fca0000010000 */
[----:B------:R-:W3:Y:S01]  /*44f0*/  MUFU.EX2 R227, R227 ;  /* 0x000000e300e37308 */ /* 0x000ee20000000800 */
[----:B--2---:R-:W-:Y:S01]  /*4500*/  FMUL.FTZ R210, R226, R216 ;  /* 0x000000d8e2d27220 */ /* 0x004fe20000410000 */
[----:B-----5:R-:W-:Y:S01]  /*4510*/  FADD.FTZ R193, R157, -R203 ;  /* 0x800000cb9dc17221 */ /* 0x020fe20000010000 */
[----:B------:R-:W-:Y:S01]  /*4520*/  FMUL.FTZ R157, R3, R220 ;  /* 0x000000dc039d7220 */ /* 0x000fe20000410000 */
[----:B------:R-:W-:-:S04]  /*4530*/  FADD.FTZ R172, R172, -R192 ;  /* 0x800000c0acac7221 */ /* 0x000fc80000010000 */
[----:B------:R-:W2:Y:S01]  /*4540*/  MUFU.EX2 R4, R233 ;  /* 0x000000e900047308 */ /* 0x000ea20000000800 */
[----:B------:R-:W-:Y:S01]  /*4550*/  FADD.FTZ R174, R174, -R192 ;  /* 0x800000c0aeae7221 */ /* 0x000fe20000010000 */
[----:B------:R-:W-:Y:S01]  /*4560*/  FADD.FTZ R173, R160, -R196 ;  /* 0x800000c4a0ad7221 */ /* 0x000fe20000010000 */
[----:B------:R-:W-:Y:S01]  /*4570*/  FADD.FTZ R191, R161, -R197 ;  /* 0x800000c5a1bf7221 */ /* 0x000fe20000010000 */
[----:B------:R-:W-:Y:S01]  /*4580*/  FADD.FTZ R192, R156, -R202 ;  /* 0x800000ca9cc07221 */ /* 0x000fe20000010000 */
[----:B------:R-:W-:-:S03]  /*4590*/  F2FP.F16.F32.PACK_AB R210, R157, R210 ;  /* 0x000000d29dd2723e */ /* 0x000fc600000000ff */
[----:B------:R-:W4:Y:S01]  /*45a0*/  MUFU.EX2 R187, R219 ;  /* 0x000000db00bb7308 */ /* 0x000f220000000800 */
[----:B------:R-:W-:Y:S01]  /*45b0*/  FADD.FTZ R162, R162, -R196 ;  /* 0x800000c4a2a27221 */ /* 0x000fe20000010000 */
[----:B------:R-:W-:-:S06]  /*45c0*/  FADD.FTZ R163, R163, -R197 ;  /* 0x800000c5a3a37221 */ /* 0x000fcc0000010000 */
[----:B------:R-:W5:Y:S08]  /*45d0*/  MUFU.EX2 R186, R209 ;  /* 0x000000d100ba7308 */ /* 0x000f700000000800 */
[----:B------:R-:W5:Y:S08]  /*45e0*/  MUFU.EX2 R23, R222 ;  /* 0x000000de00177308 */ /* 0x000f700000000800 */
[----:B------:R3:W5:Y:S08]  /*45f0*/  MUFU.EX2 R168, R211 ;  /* 0x000000d300a87308 */ /* 0x0007700000000800 */
[----:B------:R4:W5:Y:S08]  /*4600*/  MUFU.EX2 R169, R204 ;  /* 0x000000cc00a97308 */ /* 0x0009700000000800 */
[----:B------:R-:W5:Y:S08]  /*4610*/  MUFU.EX2 R160, R205 ;  /* 0x000000cd00a07308 */ /* 0x000f700000000800 */
[----:B------:R-:W5:Y:S08]  /*4620*/  MUFU.EX2 R161, R208 ;  /* 0x000000d000a17308 */ /* 0x000f700000000800 */
[----:B------:R-:W5:Y:S08]  /*4630*/  MUFU.EX2 R156, R207 ;  /* 0x000000cf009c7308 */ /* 0x000f700000000800 */
[----:B------:R-:W5:Y:S08]  /*4640*/  MUFU.EX2 R157, R206 ;  /* 0x000000ce009d7308 */ /* 0x000f700000000800 */
[----:B------:R-:W5:Y:S01]  /*4650*/  MUFU.EX2 R223, R223 ;  /* 0x000000df00df7308 */ /* 0x000f620000000800 */
[----:B------:R-:W-:Y:S01]  /*4660*/  FMUL.FTZ R162, R8, R162 ;  /* 0x000000a208a27220 */ /* 0x000fe20000410000 */
[----:B------:R-:W-:Y:S01]  /*4670*/  FMUL.FTZ R163, R22, R163 ;  /* 0x000000a316a37220 */ /* 0x000fe20000410000 */
[----:B------:R-:W-:Y:S01]  /*4680*/  FMUL.FTZ R176, R5, R176 ;  /* 0x000000b005b07220 */ /* 0x000fe20000410000 */
[----:B-1----:R-:W-:Y:S01]  /*4690*/  FMUL.FTZ R177, R7, R177 ;  /* 0x000000b107b17220 */ /* 0x002fe20000410000 */
[--C-:B------:R-:W-:Y:S01]  /*46a0*/  FADD.FTZ R180, R180, -R200.reuse ;  /* 0x800000c8b4b47221 */ /* 0x100fe20000010000 */
[----:B------:R-:W-:Y:S01]  /*46b0*/  FADD.FTZ R182, R182, -R200 ;  /* 0x800000c8b6b67221 */ /* 0x000fe20000010000 */
[--C-:B------:R-:W-:Y:S01]  /*46c0*/  FADD.FTZ R181, R181, -R201.reuse ;  /* 0x800000c9b5b57221 */ /* 0x100fe20000010000 */
[----:B------:R-:W-:Y:S01]  /*46d0*/  FADD.FTZ R183, R183, -R201 ;  /* 0x800000c9b7b77221 */ /* 0x000fe20000010000 */
[--C-:B------:R-:W-:Y:S01]  /*46e0*/  FADD.FTZ R164, R164, -R194.reuse ;  /* 0x800000c2a4a47221 */ /* 0x100fe20000010000 */
[----:B------:R-:W-:Y:S01]  /*46f0*/  FADD.FTZ R166, R166, -R194 ;  /* 0x800000c2a6a67221 */ /* 0x000fe20000010000 */
[----:B---3--:R-:W-:Y:S01]  /*4700*/  FMUL.FTZ R211, R227, R221 ;  /* 0x000000dde3d37220 */ /* 0x008fe20000410000 */
[----:B--2---:R-:W-:Y:S01]  /*4710*/  FMUL.FTZ R194, R4, R229 ;  /* 0x000000e504c27220 */ /* 0x004fe20000410000 */
        /* <DEDUP_REMOVED lines=8> */
[----:B------:R-:W-:Y:S01]  /*47a0*/  FADD.FTZ R158, R158, -R202 ;  /* 0x800000ca9e9e7221 */ /* 0x000fe20000010000 */
[----:B------:R-:W-:Y:S01]  /*47b0*/  FADD.FTZ R159, R159, -R203 ;  /* 0x800000cb9f9f7221 */ /* 0x000fe20000010000 */
[----:B------:R-:W-:Y:S01]  /*47c0*/  FMUL.FTZ R209, R234, R215 ;  /* 0x000000d7ead17220 */ /* 0x000fe20000410000 */
[----:B------:R-:W-:Y:S01]  /*47d0*/  FMUL.FTZ R218, R228, R218 ;  /* 0x000000dae4da7220 */ /* 0x000fe20000410000 */
[----:B------:R-:W-:Y:S01]  /*47e0*/  F2FP.F16.F32.PACK_AB R197, R163, R162 ;  /* 0x000000a2a3c5723e */ /* 0x000fe200000000ff */
[----:B------:R-:W-:Y:S01]  /*47f0*/  FMUL.FTZ R178, R6, R178 ;  /* 0x000000b206b27220 */ /* 0x000fe20000410000 */
[----:B------:R-:W-:Y:S01]  /*4800*/  FMUL.FTZ R179, R20, R179 ;  /* 0x000000b314b37220 */ /* 0x000fe20000410000 */
[----:B----4-:R-:W-:Y:S01]  /*4810*/  F2FP.F16.F32.PACK_AB R204, R177, R176 ;  /* 0x000000b0b1cc723e */ /* 0x010fe200000000ff */
[----:B------:R-:W-:Y:S01]  /*4820*/  FMUL.FTZ R180, R18, R180 ;  /* 0x000000b412b47220 */ /* 0x000fe20000410000 */
[----:B------:R-:W-:Y:S01]  /*4830*/  FMUL.FTZ R182, R21, R182 ;  /* 0x000000b615b67220 */ /* 0x000fe20000410000 */
[----:B------:R-:W-:Y:S01]  /*4840*/  FMUL.FTZ R181, R19, R181 ;  /* 0x000000b513b57220 */ /* 0x000fe20000410000 */
[----:B------:R-:W-:Y:S01]  /*4850*/  FMUL.FTZ R183, R212, R183 ;  /* 0x000000b7d4b77220 */ /* 0x000fe20000410000 */
[----:B------:R-:W-:-:S02]  /*4860*/  IMAD R162, R0, 0x2800, R230 ;  /* 0x0000280000a27824 */ /* 0x000fc400078e02e6 */
        /* <DEDUP_REMOVED lines=9> */
[----:B------:R-:W-:Y:S01]  /*4900*/  FMUL.FTZ R173, R11, R173 ;  /* 0x000000ad0bad7220 */ /* 0x000fe20000410000 */
[----:B------:R-:W-:Y:S01]  /*4910*/  FMUL.FTZ R196, R9, R191 ;  /* 0x000000bf09c47220 */ /* 0x000fe20000410000 */
[----:B------:R-:W-:Y:S01]  /*4920*/  FMUL.FTZ R164, R184, R164 ;  /* 0x000000a4b8a47220 */ /* 0x000fe20000410000 */
[----:B------:R-:W-:Y:S01]  /*4930*/  FMUL.FTZ R166, R187, R166 ;  /* 0x000000a6bba67220 */ /* 0x000fe20000410000 */
[----:B------:R-:W-:Y:S01]  /*4940*/  FMUL.FTZ R165, R185, R165 ;  /* 0x000000a5b9a57220 */ /* 0x000fe20000410000 */
[----:B-----5:R-:W-:Y:S01]  /*4950*/  FMUL.FTZ R167, R186, R167 ;  /* 0x000000a7baa77220 */ /* 0x020fe20000410000 */
        /* <DEDUP_REMOVED lines=20> */
[----:B------:R-:W-:Y:S01]  /*4aa0*/  F2FP.F16.F32.PACK_AB R199, R167, R166 ;  /* 0x000000a6a7c7723e */ /* 0x000fe200000000ff */
[----:B------:R-:W-:Y:S01]  /*4ab0*/  STSM.16.MT88.4 [R162+0x2e800], R208 ;  /* 0x02e800d0a2007844 */ /* 0x000fe20000004200 */
[----:B------:R-:W-:Y:S02]  /*4ac0*/  F2FP.F16.F32.PACK_AB R192, R153, R152 ;  /* 0x0000009899c0723e */ /* 0x000fe400000000ff */
[----:B------:R-:W-:-:S02]  /*4ad0*/  F2FP.F16.F32.PACK_AB R193, R155, R154 ;  /* 0x0000009a9bc1723e */ /* 0x000fc400000000ff */
[----:B------:R-:W-:Y:S02]  /*4ae0*/  F2FP.F16.F32.PACK_AB R194, R163, R194 ;  /* 0x000000c2a3c2723e */ /* 0x000fe400000000ff */
[----:B------:R-:W-:Y:S01]  /*4af0*/  F2FP.F16.F32.PACK_AB R195, R159, R158 ;  /* 0x0000009e9fc3723e */ /* 0x000fe200000000ff */
[----:B------:R-:W-:Y:S01]  /*4b00*/  STSM.16.MT88.4 [R162+0x2f000], R204 ;  /* 0x02f000cca2007844 */ /* 0x000fe20000004200 */
[----:B------:R-:W-:Y:S02]  /*4b10*/  F2FP.F16.F32.PACK_AB R224, R225, R224 ;  /* 0x000000e0e1e0723e */ /* 0x000fe400000000ff */
[----:B------:R-:W-:Y:S01]  /*4b20*/  F2FP.F16.F32.PACK_AB R225, R228, R234 ;  /* 0x000000eae4e1723e */ /* 0x000fe200000000ff */
[----:B------:R-:W-:Y:S01]  /*4b30*/  STSM.16.MT88.4 [R162+0x2f800], R200 ;  /* 0x02f800c8a2007844 */ /* 0x000fe20000004200 */
[----:B------:R-:W-:Y:S02]  /*4b40*/  F2FP.F16.F32.PACK_AB R226, R3, R226 ;  /* 0x000000e203e2723e */ /* 0x000fe400000000ff */
[----:B------:R-:W-:Y:S01]  /*4b50*/  F2FP.F16.F32.PACK_AB R227, R4, R227 ;  /* 0x000000e304e3723e */ /* 0x000fe200000000ff */
[----:B------:R-:W-:Y:S04]  /*4b60*/  STSM.16.MT88.4 [R162+0x30000], R196 ;  /* 0x030000c4a2007844 */ /* 0x000fe80000004200 */
[----:B------:R1:W-:Y:S01]  /*4b70*/  STSM.16.MT88.4 [R162+0x30800], R192 ;  /* 0x030800c0a2007844 */ /* 0x0003e20000004200 */
[----:B------:R-:W-:Y:S01]  /*4b80*/  WARPGROUP.ARRIVE ;  /* 0x00000000000079c5 */ /* 0x000fe20000000000 */
[----:B------:R-:W-:Y:S01]  /*4b90*/  UMOV UR6, UR12 ;  /* 0x0000000c00067c82 */ /* 0x000fe20008000000 */
[----:B------:R-:W-:Y:S01]  /*4ba0*/  UMOV UR7, 0x40000040 ;  /* 0x4000004000077882 */ /* 0x000fe20000000000 */
[----:B------:R-:W-:Y:S01]  /*4bb0*/  UIADD3 UR4, UR12, 0x80, URZ ;  /* 0x000000800c047890 */ /* 0x000fe2000fffe03f */
[----:B------:R-:W2:Y:S08]  /*4bc0*/  LDL R164, [R1+0x4] ;  /* 0x0000040001a47983 */ /* 0x000eb00000100800 */
[----:B------:R-:W-:Y:S01]  /*4bd0*/  HGMMA.64x128x16.F32 R24, R224, gdesc[UR4].tnspB, R24, gsb0 ;  /* 0x41e00004e0187df0 */ /* 0x000fe20008000818 */
[----:B------:R-:W-:-:S02]  /*4be0*/  F2FP.F16.F32.PACK_AB R152, R7, R5 ;  /* 0x000000050798723e */ /* 0x000fc400000000ff */
[----:B------:R-:W-:Y:S02]  /*4bf0*/  F2FP.F16.F32.PACK_AB R153, R20, R6 ;  /* 0x000000061499723e */ /* 0x000fe400000000ff */
[----:B------:R-:W-:Y:S02]  /*4c00*/  F2FP.F16.F32.PACK_AB R154, R19, R18 ;  /* 0x00000012139a723e */ /* 0x000fe400000000ff */
[----:B------:R-:W-:Y:S01]  /*4c10*/  F2FP.F16.F32.PACK_AB R155, R212, R21 ;  /* 0x00000015d49b723e */ /* 0x000fe200000000ff */
[----:B------:R-:W-:Y:S01]  /*4c20*/  UMOV UR6, UR4 ;  /* 0x0000000400067c82 */ /* 0x000fe20008000000 */
[----:B------:R-:W-:Y:S01]  /*4c30*/  UMOV UR7, 0x40000040 ;  /* 0x4000004000077882 */ /* 0x000fe20000000000 */
[----:B------:R-:W-:Y:S01]  /*4c40*/  UIADD3 UR4, UR12, 0x100, URZ ;  /* 0x000001000c047890 */ /* 0x000fe2000fffe03f */
[----:B------:R-:W-:Y:S02]  /*4c50*/  WARPGROUP.DEPBAR.LE gsb0, 0x0 ;  /* 0x00008000000079c5 */ /* 0x000fe40000010000 */
[----:B------:R-:W-:-:S06]  /*4c60*/  WARPGROUP.ARRIVE ;  /* 0x00000000000079c5 */ /* 0x000fcc0000000000 */
[----:B------:R-:W-:Y:S01]  /*4c70*/  HGMMA.64x128x16.F32 R24, R152, gdesc[UR4].tnspB, R24, gsb0 ;  /* 0x41e0000498187df0 */ /* 0x000fe20008000818 */
[----:B------:R-:W-:Y:S01]  /*4c80*/  UMOV UR6, UR4 ;  /* 0x0000000400067c82 */ /* 0x000fe20008000000 */
[----:B------:R-:W-:Y:S01]  /*4c90*/  UMOV UR7, 0x40000040 ;  /* 0x4000004000077882 */ /* 0x000fe20000000000 */
[----:B------:R-:W-:Y:S01]  /*4ca0*/  UIADD3 UR4, UR12, 0x180, URZ ;  /* 0x000001800c047890 */ /* 0x000fe2000fffe03f */
[----:B------:R-:W-:Y:S02]  /*4cb0*/  WARPGROUP.DEPBAR.LE gsb0, 0x0 ;  /* 0x00008000000079c5 */ /* 0x000fe40000010000 */
[----:B------:R-:W-:Y:S02]  /*4cc0*/  F2FP.F16.F32.PACK_AB R152, R14, R16 ;  /* 0x000000100e98723e */ /* 0x000fe400000000ff */
[----:B------:R-:W-:Y:S02]  /*4cd0*/  F2FP.F16.F32.PACK_AB R153, R15, R17 ;  /* 0x000000110f99723e */ /* 0x000fe400000000ff */
[----:B------:R-:W-:-:S02]  /*4ce0*/  F2FP.F16.F32.PACK_AB R154, R10, R213 ;  /* 0x000000d50a9a723e */ /* 0x000fc400000000ff */
        /* <DEDUP_REMOVED lines=9> */
[----:B------:R-:W-:Y:S02]  /*4d80*/  F2FP.F16.F32.PACK_AB R152, R9, R11 ;  /* 0x0000000b0998723e */ /* 0x000fe400000000ff */
[----:B------:R-:W-:Y:S02]  /*4d90*/  F2FP.F16.F32.PACK_AB R153, R22, R8 ;  /* 0x000000081699723e */ /* 0x000fe400000000ff */
[----:B------:R-:W-:Y:S02]  /*4da0*/  F2FP.F16.F32.PACK_AB R154, R185, R184 ;  /* 0x000000b8b99a723e */ /* 0x000fe400000000ff */
[----:B------:R-:W-:-:S04]  /*4db0*/  F2FP.F16.F32.PACK_AB R155, R186, R187 ;  /* 0x000000bbba9b723e */ /* 0x000fc800000000ff */
[----:B------:R-:W-:-:S06]  /*4dc0*/  WARPGROUP.ARRIVE ;  /* 0x00000000000079c5 */ /* 0x000fcc0000000000 */
[----:B------:R-:W-:Y:S03]  /*4dd0*/  HGMMA.64x128x16.F32 R24, R152, gdesc[UR4].tnspB, R24, gsb0 ;  /* 0x41e0000498187df0 */ /* 0x000fe60008000818 */
[----:B------:R-:W3:Y:S01]  /*4de0*/  S2R R166, SR_CgaCtaId ;  /* 0x0000000000a67919 */ /* 0x000ee20000008800 */
[----:B------:R-:W-:Y:S01]  /*4df0*/  MOV R165, 0x400 ;  /* 0x0000040000a57802 */ /* 0x000fe20000000f00 */
[----:B--2---:R-:W-:Y:S01]  /*4e00*/  IMAD R4, R164, 0x4000, R232 ;  /* 0x00004000a4047824 */ /* 0x004fe200078e02e8 */
[----:B------:R-:W-:Y:S02]  /*4e10*/  WARPGROUP.DEPBAR.LE gsb0, 0x0 ;  /* 0x00008000000079c5 */ /* 0x000fe40000010000 */
[----:B------:R-:W-:Y:S02]  /*4e20*/  F2FP.F16.F32.PACK_AB R152, R169, R23 ;  /* 0x00000017a998723e */ /* 0x000fe400000000ff */
[----:B------:R-:W-:-:S02]  /*4e30*/  F2FP.F16.F32.PACK_AB R153, R160, R168 ;  /* 0x000000a8a099723e */ /* 0x000fc400000000ff */
[----:B------:R-:W-:Y:S02]  /*4e40*/  F2FP.F16.F32.PACK_AB R154, R157, R161 ;  /* 0x000000a19d9a723e */ /* 0x000fe400000000ff */
[----:B------:R-:W-:-:S04]  /*4e50*/  F2FP.F16.F32.PACK_AB R155, R223, R156 ;  /* 0x0000009cdf9b723e */ /* 0x000fc800000000ff */
        /* <DEDUP_REMOVED lines=270> */
.L_x_249:
[----:B------:R-:W-:Y:S01]  /*5f40*/  LOP3.LUT R235, R235, 0x2800000, RZ, 0xfc, !PT ;  /* 0x02800000ebeb7812 */ /* 0x000fe200078efcff */
[----:B------:R-:W-:Y:S01]  /*5f50*/  VIADD R3, R2, 0x38840 ;  /* 0x0003884002037836 */ /* 0x000fe20000000000 */
[----:B------:R-:W2:Y:S01]  /*5f60*/  LDL R7, [R1+0x10] ;  /* 0x0000100001077983 */ /* 0x000ea20000100800 */
[----:B------:R-:W-:Y:S02]  /*5f70*/  UMOV UR7, 0x40000040 ;  /* 0x4000004000077882 */ /* 0x000fe40000000000 */
[----:B------:R-:W-:Y:S01]  /*5f80*/  IMAD R235, R0, 0x500, R235 ;  /* 0x0000050000eb7824 */ /* 0x000fe200078e02eb */
[----:B------:R-:W-:Y:S01]  /*5f90*/  PRMT R3, RZ, 0x654, R3 ;  /* 0x00000654ff037816 */ /* 0x000fe20000000003 */
[----:B------:R-:W1:Y:S03]  /*5fa0*/  S2R R5, SR_TID.X ;  /* 0x0000000000057919 */ /* 0x000e660000002100 */
[----:B------:R-:W-:Y:S01]  /*5fb0*/  R2UR UR4, R235 ;  /* 0x00000000eb0472ca */ /* 0x000fe200000e0000 */
[----:B------:R2:W-:Y:S01]  /*5fc0*/  SYNCS.ARRIVE.TRANS64.RED.A1T0 RZ, [R3+URZ], RZ ;  /* 0x000000ff03ff79a7 */ /* 0x0005e2000810043f */
[----:B------:R-:W-:-:S11]  /*5fd0*/  WARPGROUP.ARRIVE ;  /* 0x00000000000079c5 */ /* 0x000fd60000000000 */
[----:B------:R-:W-:Y:S02]  /*5fe0*/  UMOV UR6, UR4 ;  /* 0x0000000400067c82 */ /* 0x000fe40008000000 */
[----:B------:R-:W-:Y:S01]  /*5ff0*/  HGMMA.64x128x16.F32 R88, R208, gdesc[UR4].tnspB, R88, gsb0 ;  /* 0x41e00004d0587df0 */ /* 0x000fe20008000858 */
[----:B------:R-:W-:Y:S01]  /*6000*/  UIADD3 UR6, UR4, 0x80, URZ ;  /* 0x0000008004067890 */ /* 0x000fe2000fffe03f */
[----:B------:R-:W-:Y:S01]  /*6010*/  UMOV UR7, 0x40000040 ;  /* 0x4000004000077882 */ /* 0x000fe20000000000 */
[C---:B-1----:R-:W-:Y:S02]  /*6020*/  VIADD R4, R5.reuse, 0xffffff80 ;  /* 0xffffff8005047836 */ /* 0x042fe40000000000 */
[----:B------:R-:W-:Y:S01]  /*6030*/  VIADD R6, R5, 0xffffff80 ;  /* 0xffffff8005067836 */ /* 0x000fe20000000000 */
[----:B------:R-:W-:Y:S02]  /*6040*/  SHF.R.U32.HI R5, RZ, 0x7, R5 ;  /* 0x00000007ff057819 */ /* 0x000fe40000011605 */
[----:B------:R-:W-:-:S04]  /*6050*/  SHF.R.S32.HI R4, RZ, 0x1f, R4 ;  /* 0x0000001fff047819 */ /* 0x000fc80000011404 */
[----:B------:R-:W-:-:S04]  /*6060*/  LEA.HI R4, R4, R6, RZ, 0x7 ;  /* 0x0000000604047211 */ /* 0x000fc800078f38ff */
[----:B------:R-:W-:Y:S01]  /*6070*/  SHF.R.S32.HI R4, RZ, 0x7, R4 ;  /* 0x00000007ff047819 */ /* 0x000fe20000011404 */
[----:B------:R-:W-:Y:S02]  /*6080*/  WARPGROUP.DEPBAR.LE gsb0, 0x0 ;  /* 0x00008000000079c5 */ /* 0x000fe40000010000 */
[----:B------:R-:W-:-:S06]  /*6090*/  WARPGROUP.ARRIVE ;  /* 0x00000000000079c5 */ /* 0x000fcc0000000000 */
[----:B------:R-:W-:Y:S01]  /*60a0*/  HGMMA.64x128x16.F32 R88, R204, gdesc[UR4].tnspB, R88, gsb0 ;  /* 0x41e00004cc587df0 */ /* 0x000fe20008000858 */
[----:B------:R-:W-:Y:S01]  /*60b0*/  UIADD3 UR6, UR4, 0x100, URZ ;  /* 0x0000010004067890 */ /* 0x000fe2000fffe03f */
[----:B------:R-:W-:Y:S01]  /*60c0*/  UMOV UR7, 0x40000040 ;  /* 0x4000004000077882 */ /* 0x000fe20000000000 */
[----:B--2---:R-:W-:Y:S02]  /*60d0*/  IMAD R3, R4, 0x1400, R7 ;  /* 0x0000140004037824 */ /* 0x004fe400078e0207 */
[----:B------:R-:W-:Y:S02]  /*60e0*/  VIADD R4, R5, 0x9 ;  /* 0x0000000905047836 */ /* 0x000fe40000000000 */
[----:B------:R-:W-:Y:S01]  /*60f0*/  IMAD R3, R3, 0x4, R232 ;  /* 0x0000000403037824 */ /* 0x000fe200078e02e8 */
[----:B------:R-:W-:Y:S02]  /*6100*/  WARPGROUP.DEPBAR.LE gsb0, 0x0 ;  /* 0x00008000000079c5 */ /* 0x000fe40000010000 */
[----:B------:R-:W-:-:S06]  /*6110*/  WARPGROUP.ARRIVE ;  /* 0x00000000000079c5 */ /* 0x000fcc0000000000 */
        /* <DEDUP_REMOVED lines=34> */
.L_x_250:
[----:B-1----:R-:W2:Y:S01]  /*6340*/  LDL R3, [R1+0x14] ;  /* 0x0000140001037983 */ /* 0x002ea20000100800 */
[----:B------:R-:W-:Y:S02]  /*6350*/  VIADD R236, R236, 0x1 ;  /* 0x00000001ecec7836 */ /* 0x000fe40000000000 */
[----:B------:R-:W-:Y:S02]  /*6360*/  VIADD R2, R2, 0x38820 ;  /* 0x0003882002027836 */ /* 0x000fe40000000000 */
[----:B------:R-:W-:-:S03]  /*6370*/  VIADD R0, R0, 0x1 ;  /* 0x0000000100007836 */ /* 0x000fc60000000000 */
[----:B------:R-:W-:Y:S02]  /*6380*/  PRMT R2, RZ, 0x654, R2 ;  /* 0x00000654ff027816 */ /* 0x000fe40000000002 */
[C---:B------:R-:W-:Y:S02]  /*6390*/  ISETP.NE.AND P0, PT, R0.reuse, 0x2, PT ;  /* 0x000000020000780c */ /* 0x040fe40003f05270 */
[----:B------:R1:W-:Y:S02]  /*63a0*/  SYNCS.ARRIVE.TRANS64.RED.A1T0 RZ, [R2+URZ], RZ ;  /* 0x000000ff02ff79a7 */ /* 0x0003e4000810043f */
[----:B------:R-:W-:Y:S02]  /*63b0*/  SEL R0, R0, RZ, P0 ;  /* 0x000000ff00007207 */ /* 0x000fe40000000000 */
[----:B-1----:R-:W-:-:S04]  /*63c0*/  SEL R2, RZ, 0x1, P0 ;  /* 0x00000001ff027807 */ /* 0x002fc80000000000 */
[----:B------:R-:W-:Y:S02]  /*63d0*/  LOP3.LUT R237, R237, R2, RZ, 0x3c, !PT ;  /* 0x00000002eded7212 */ /* 0x000fe400078e3cff */
[----:B--2---:R-:W-:-:S13]  /*63e0*/  ISETP.GE.AND P1, PT, R236, R3, PT ;  /* 0x00000003ec00720c */ /* 0x004fda0003f26270 */
[----:B------:R-:W-:Y:S05]  /*63f0*/  @!P1 BRA `(.L_x_251) ;  /* 0xffffffb000f49947 */ /* 0x000fea000383ffff */
.L_x_240:
[----:B------:R-:W2:Y:S01]  /*6400*/  LDL.LU R7, [R1+0x10] ;  /* 0x0000100001077983 */ /* 0x000ea20000300800 */
[----:B------:R-:W3:Y:S01]  /*6410*/  S2UR UR8, SR_CTAID.Y ;  /* 0x00000000000879c3 */ /* 0x000ee20000002600 */
[----:B------:R-:W-:Y:S01]  /*6420*/  ULDC UR5, c[0x0][0x850] ;  /* 0x0002140000057ab9 */ /* 0x000fe20000000800 */
[----:B------:R-:W-:Y:S01]  /*6430*/  ULDC.64 UR10, c[0x0][0x818] ;  /* 0x00020600000a7ab9 */ /* 0x000fe20000000a00 */
[----:B------:R-:W-:Y:S01]  /*6440*/  UISETP.NE.AND UP0, UPT, UR5, 0x1, UPT ;  /* 0x000000010500788c */ /* 0x000fe2000bf05270 */
[----:B------:R-:W4:Y:S01]  /*6450*/  S2R R0, SR_TID.X ;  /* 0x0000000000007919 */ /* 0x000f220000002100 */
[----:B------:R-:W-:Y:S01]  /*6460*/  ULDC.64 UR12, c[0x0][0x840] ;  /* 0x00021000000c7ab9 */ /* 0x000fe20000000a00 */
[----:B------:R-:W-:Y:S02]  /*6470*/  MOV R14, 0x400 ;  /* 0x00000400000e7802 */ /* 0x000fe40000000f00 */
[----:B------:R-:W5:Y:S01]  /*6480*/  S2UR UR4, SR_CTAID.X ;  /* 0x00000000000479c3 */ /* 0x000f620000002500 */
[----:B------:R-:W1:Y:S05]  /*6490*/  S2R R15, SR_CgaCtaId ;  /* 0x00000000000f7919 */ /* 0x000e6a0000008800 */
[----:B------:R-:W-:Y:S01]  /*64a0*/  @UP0 ULDC UR6, c[0x0][0x854] ;  /* 0x0002150000060ab9 */ /* 0x000fe20000000800 */
[----:B------:R-:W-:Y:S01]  /*64b0*/  @UP0 ULDC UR9, c[0x0][0x858] ;  /* 0x0002160000090ab9 */ /* 0x000fe20000000800 */
[----:B------:R-:W1:Y:S01]  /*64c0*/  S2UR UR16, SR_CTAID.Z ;  /* 0x00000000001079c3 */ /* 0x000e620000002700 */
[----:B---3--:R-:W-:-:S07]  /*64d0*/  UIMAD.WIDE.U32 UR6, UR8, UR6, URZ ;  /* 0x00000006080672a5 */ /* 0x008fce000f8e003f */
[----:B------:R-:W3:Y:S01]  /*64e0*/  LDC.64 R12, c[0x0][0x848] ;  /* 0x00021200ff0c7b82 */ /* 0x000ee20000000a00 */
[----:B------:R-:W-:Y:S02]  /*64f0*/  @UP0 USHF.R.U32.HI UR8, URZ, UR9, UR7 ;  /* 0x000000093f080299 */ /* 0x000fe40008011607 */
[----:B-----5:R-:W-:-:S05]  /*6500*/  USHF.L.U32 UR4, UR4, 0xe, URZ ;  /* 0x0000000e04047899 */ /* 0x020fca000800063f */
[----:B------:R-:W5:Y:S01]  /*6510*/  LDC.64 R10, c[0x0][0x820] ;  /* 0x00020800ff0a7b82 */ /* 0x000f620000000a00 */
[----:B------:R-:W-:Y:S02]  /*6520*/  USHF.R.S32.HI UR6, URZ, 0x1f, UR8 ;  /* 0x0000001f3f067899 */ /* 0x000fe40008011408 */
[----:B------:R-:W-:Y:S01]  /*6530*/  USHF.R.S32.HI UR5, URZ, 0x1f, UR4 ;  /* 0x0000001f3f057899 */ /* 0x000fe20008011404 */
[C---:B----4-:R-:W-:Y:S01]  /*6540*/  VIADD R6, R0.reuse, 0xffffff80 ;  /* 0xffffff8000067836 */ /* 0x050fe20000000000 */
[----:B------:R-:W-:Y:S01]  /*6550*/  UIMAD UR7, UR6, UR10, URZ ;  /* 0x0000000a060772a4 */ /* 0x000fe2000f8e023f */
[----:B------:R-:W-:Y:S01]  /*6560*/  VIADD R0, R0, 0xffffff80 ;  /* 0xffffff8000007836 */ /* 0x000fe20000000000 */
[----:B------:R-:W-:Y:S01]  /*6570*/  UIMAD UR6, UR6, UR12, URZ ;  /* 0x0000000c060672a4 */ /* 0x000fe2000f8e023f */
[----:B-1----:R-:W-:Y:S01]  /*6580*/  LEA R14, R15, R14, 0x18 ;  /* 0x0000000e0f0e7211 */ /* 0x002fe200078ec0ff */
[----:B------:R-:W-:Y:S02]  /*6590*/  UIMAD.WIDE.U32 UR14, UR8, UR10, UR4 ;  /* 0x0000000a080e72a5 */ /* 0x000fe4000f8e0004 */
[----:B------:R-:W-:Y:S01]  /*65a0*/  UIMAD.WIDE.U32 UR4, UR8, UR12, UR4 ;  /* 0x0000000c080472a5 */ /* 0x000fe2000f8e0004 */
[----:B------:R-:W-:Y:S01]  /*65b0*/  SHF.R.S32.HI R0, RZ, 0x1f, R0 ;  /* 0x0000001fff007819 */ /* 0x000fe20000011400 */
[----:B------:R-:W-:-:S02]  /*65c0*/  UIMAD UR6, UR8, UR13, UR6 ;  /* 0x0000000d080672a4 */ /* 0x000fc4000f8e0206 */
[----:B------:R-:W-:Y:S01]  /*65d0*/  UIMAD UR7, UR8, UR11, UR7 ;  /* 0x0000000b080772a4 */ /* 0x000fe2000f8e0207 */
[----:B------:R-:W-:Y:S01]  /*65e0*/  LEA.HI R0, R0, R6, RZ, 0x7 ;  /* 0x0000000600007211 */ /* 0x000fe200078f38ff */
[----:B------:R-:W-:Y:S02]  /*65f0*/  UIADD3 UR6, UR5, UR6, URZ ;  /* 0x0000000605067290 */ /* 0x000fe4000fffe03f */
[----:B------:R-:W-:Y:S01]  /*6600*/  IMAD.U32 R5, RZ, RZ, UR5 ;  /* 0x00000005ff057e24 */ /* 0x000fe2000f8e00ff */
[----:B------:R-:W-:Y:S01]  /*6610*/  USHF.R.S32.HI UR8, URZ, 0x1f, UR16 ;  /* 0x0000001f3f087899 */ /* 0x000fe20008011410 */
[----:B------:R-:W-:Y:S01]  /*6620*/  IMAD.U32 R4, RZ, RZ, UR4 ;  /* 0x00000004ff047e24 */ /* 0x000fe2000f8e00ff */
[----:B------:R-:W-:Y:S01]  /*6630*/  UIADD3 UR7, UR15, UR7, URZ ;  /* 0x000000070f077290 */ /* 0x000fe2000fffe03f */
[----:B------:R-:W-:Y:S01]  /*6640*/  SHF.R.S32.HI R0, RZ, 0x7, R0 ;  /* 0x00000007ff007819 */ /* 0x000fe20000011400 */
[----:B------:R-:W-:Y:S01]  /*6650*/  IMAD.U32 R5, RZ, RZ, UR6 ;  /* 0x00000006ff057e24 */ /* 0x000fe2000f8e00ff */
[----:B------:R-:W-:Y:S01]  /*6660*/  ULDC UR4, c[0x0][0x740] ;  /* 0x0001d00000047ab9 */ /* 0x000fe20000000800 */
[----:B---3--:R-:W-:-:S02]  /*6670*/  IMAD R8, R12, UR8, RZ ;  /* 0x000000080c087c24 */ /* 0x008fc4000f8e02ff */
[----:B------:R-:W-:Y:S01]  /*6680*/  FMUL.FTZ R88, R88, UR4 ;  /* 0x0000000458587c20 */ /* 0x000fe20008410000 */
[----:B------:R-:W-:-:S04]  /*6690*/  IMAD.WIDE.U32 R4, R12, UR16, R4 ;  /* 0x000000100c047c25 */ /* 0x000fc8000f8e0004 */
[----:B------:R-:W-:Y:S01]  /*66a0*/  FMUL.FTZ R89, R89, UR4 ;  /* 0x0000000459597c20 */ /* 0x000fe20008410000 */
[----:B------:R-:W1:Y:S01]  /*66b0*/  S2R R12, SR_TID.X ;  /* 0x00000000000c7919 */ /* 0x000e620000002100 */
[----:B------:R-:W-:Y:S01]  /*66c0*/  FMUL.FTZ R90, R90, UR4 ;  /* 0x000000045a5a7c20 */ /* 0x000fe20008410000 */
[----:B------:R-:W-:Y:S02]  /*66d0*/  IMAD.U32 R3, RZ, RZ, UR15 ;  /* 0x0000000fff037e24 */ /* 0x000fe4000f8e00ff */
[----:B------:R-:W-:Y:S01]  /*66e0*/  FMUL.FTZ R91, R91, UR4 ;  /* 0x000000045b5b7c20 */ /* 0x000fe20008410000 */
[----:B------:R-:W-:Y:S02]  /*66f0*/  IMAD.U32 R2, RZ, RZ, UR14 ;  /* 0x0000000eff027e24 */ /* 0x000fe4000f8e00ff */
[----:B------:R-:W-:Y:S01]  /*6700*/  FMUL.FTZ R92, R92, UR4 ;  /* 0x000000045c5c7c20 */ /* 0x000fe20008410000 */
[----:B------:R-:W-:Y:S02]  /*6710*/  IMAD.U32 R3, RZ, RZ, UR7 ;  /* 0x00000007ff037e24 */ /* 0x000fe4000f8e00ff */
[----:B------:R-:W-:Y:S01]  /*6720*/  FMUL.FTZ R93, R93, UR4 ;  /* 0x000000045d5d7c20 */ /* 0x000fe20008410000 */
[----:B-----5:R-:W-:-:S02]  /*6730*/  IMAD R6, R10, UR8, RZ ;  /* 0x000000080a067c24 */ /* 0x020fc4000f8e02ff */
[----:B------:R-:W-:Y:S01]  /*6740*/  FMUL.FTZ R94, R94, UR4 ;  /* 0x000000045e5e7c20 */ /* 0x000fe20008410000 */
[----:B------:R-:W-:-:S04]  /*6750*/  IMAD.WIDE.U32 R2, R10, UR16, R2 ;  /* 0x000000100a027c25 */ /* 0x000fc8000f8e0002 */
[----:B------:R-:W-:Y:S01]  /*6760*/  FMUL.FTZ R95, R95, UR4 ;  /* 0x000000045f5f7c20 */ /* 0x000fe20008410000 */
[----:B------:R-:W-:Y:S01]  /*6770*/  FMUL.FTZ R96, R96, UR4 ;  /* 0x0000000460607c20 */ /* 0x000fe20008410000 */
[----:B------:R-:W-:Y:S01]  /*6780*/  FMUL.FTZ R97, R97, UR4 ;  /* 0x0000000461617c20 */ /* 0x000fe20008410000 */
[----:B------:R-:W-:Y:S02]  /*6790*/  IMAD R9, R13, UR16, R8 ;  /* 0x000000100d097c24 */ /* 0x000fe4000f8e0208 */
        /* <DEDUP_REMOVED lines=54> */
[----:B--2---:R-:W-:-:S02]  /*6b00*/  IMAD R0, R0, 0x2000, R7 ;  /* 0x0000200000007824 */ /* 0x004fc400078e0207 */
[----:B------:R-:W-:Y:S01]  /*6b10*/  IMAD R7, R11, UR16, R6 ;  /* 0x000000100b077c24 */ /* 0x000fe2000f8e0206 */
[----:B------:R-:W-:Y:S05]  /*6b20*/  WARPSYNC.ALL ;  /* 0x0000000000007948 */ /* 0x000fea0003800000 */
[----:B------:R-:W-:Y:S02]  /*6b30*/  IMAD R0, R0, 0x4, R14 ;  /* 0x0000000400007824 */ /* 0x000fe400078e020e */
[----:B------:R-:W-:Y:S02]  /*6b40*/  IMAD.IADD R7, R3, 0x1, R7 ;  /* 0x0000000103077824 */ /* 0x000fe400078e0207 */
[----:B------:R-:W-:Y:S01]  /*6b50*/  IMAD.IADD R6, R5, 0x1, R9 ;  /* 0x0000000105067824 */ /* 0x000fe200078e0209 */
[----:B------:R-:W-:Y:S01]  /*6b60*/  BAR.SYNC.DEFER_BLOCKING 0x1, 0x100 ;  /* 0x0044000000007b1d */ /* 0x000fe20000010000 */
[----:B-1----:R-:W-:-:S07]  /*6b70*/  ISETP.NE.AND P1, PT, R12, 0x80, PT ;  /* 0x000000800c00780c */ /* 0x002fce0003f25270 */
[----:B------:R-:W1:Y:S01]  /*6b80*/  LDC.64 R8, c[0x0][0x800] ;  /* 0x00020000ff087b82 */ /* 0x000e620000000a00 */
[----:B------:R-:W-:Y:S07]  /*6b90*/  BSSY B0, `(.L_x_252) ;  /* 0x000002c000007945 */ /* 0x000fee0003800000 */
[----:B------:R-:W2:Y:S01]  /*6ba0*/  LDC.64 R10, c[0x0][0x828] ;  /* 0x00020a00ff0a7b82 */ /* 0x000ea20000000a00 */
[----:B------:R3:W-:Y:S04]  /*6bb0*/  STS.128 [R0], R24 ;  /* 0x0000001800007388 */ /* 0x0007e80000000c00 */
[----:B------:R3:W-:Y:S01]  /*6bc0*/  STS.128 [R0+0x800], R28 ;  /* 0x0008001c00007388 */ /* 0x0007e20000000c00 */
[----:B-1----:R-:W-:-:S03]  /*6bd0*/  LEA R8, P0, R2, R8, 0x2 ;  /* 0x0000000802087211 */ /* 0x002fc600078010ff */
[----:B------:R3:W-:Y:S01]  /*6be0*/  STS.128 [R0+0x1000], R32 ;  /* 0x0010002000007388 */ /* 0x0007e20000000c00 */
[----:B------:R-:W-:-:S03]  /*6bf0*/  LEA.HI.X R7, R2, R9, R7, 0x2, P0 ;  /* 0x0000000902077211 */ /* 0x000fc600000f1407 */
[----:B------:R3:W-:Y:S01]  /*6c00*/  STS.128 [R0+0x1800], R36 ;  /* 0x0018002400007388 */ /* 0x0007e20000000c00 */
[----:B--2---:R-:W-:-:S03]  /*6c10*/  LEA R10, P2, R4, R10, 0x2 ;  /* 0x0000000a040a7211 */ /* 0x004fc600078410ff */
[----:B------:R3:W-:Y:S01]  /*6c20*/  STS.128 [R0+0x2000], R40 ;  /* 0x0020002800007388 */ /* 0x0007e20000000c00 */
[----:B------:R-:W-:-:S03]  /*6c30*/  LEA.HI.X R6, R4, R11, R6, 0x2, P2 ;  /* 0x0000000b04067211 */ /* 0x000fc600010f1406 */
        /* <DEDUP_REMOVED lines=16> */
[----:B-1----:R-:W1:Y:S02]  /*6d40*/  FENCE.VIEW.ASYNC.S ;  /* 0x00000000000073c6 */ /* 0x002e640000000000 */
[----:B-1----:R-:W-:Y:S06]  /*6d50*/  BAR.SYNC.DEFER_BLOCKING 0x1, 0x100 ;  /* 0x0044000000007b1d */ /* 0x002fec0000010000 */
[----:B------:R-:W-:Y:S05]  /*6d60*/  @P1 BRA `(.L_x_253) ;  /* 0x0000000000381947 */ /* 0x000fea0003800000 */
[----:B------:R-:W-:Y:S01]  /*6d70*/  R2UR UR4, R10 ;  /* 0x000000000a0472ca */ /* 0x000fe200000e0000 */
[----:B------:R-:W-:Y:S01]  /*6d80*/  UMOV UR7, 0x1000 ;  /* 0x0000100000077882 */ /* 0x000fe20000000000 */
[----:B------:R-:W-:Y:S01]  /*6d90*/  R2UR UR5, R6 ;  /* 0x00000000060572ca */ /* 0x000fe200000e0000 */
[----:B------:R-:W-:Y:S01]  /*6da0*/  UMOV UR8, 0x0 ;  /* 0x0000000000087882 */ /* 0x000fe20000000000 */
[----:B------:R-:W-:Y:S01]  /*6db0*/  R2UR UR6, R14 ;  /* 0x000000000e0672ca */ /* 0x000fe200000e0000 */
[----:B------:R-:W-:Y:S01]  /*6dc0*/  UMOV UR9, 0x14f00000 ;  /* 0x14f0000000097882 */ /* 0x000fe20000000000 */
[----:B------:R-:W-:-:S13]  /*6dd0*/  PLOP3.LUT P0, PT, PT, PT, PT, 0x80, 0x0 ;  /* 0x000000000000781c */ /* 0x000fda0003f0f070 */
.L_x_254:
[----:B------:R-:W-:Y:S01]  /*6de0*/  @P0 ELECT P2, URZ, PT ;  /* 0x00000000003f082f */ /* 0x000fe20003840000 */
[----:B------:R1:W-:-:S12]  /*6df0*/  UBLKRED.G.S.ADD.F32.RN [UR4], [UR6], UR7, desc[UR8] ;  /* 0x00000804060073bb */ /* 0x0003d800080a1407 */
[----:B------:R-:W-:Y:S02]  /*6e00*/  @P2 PLOP3.LUT P0, PT, P2, PT, PT, 0x8, 0x0 ;  /* 0x000000000000281c */ /* 0x000fe4000170e170 */
[----:B------:R-:W-:-:S11]  /*6e10*/  PLOP3.LUT P2, PT, PT, PT, PT, 0x8, 0x0 ;  /* 0x000000000000781c */ /* 0x000fd60003f4e170 */
[----:B-1----:R-:W-:Y:S05]  /*6e20*/  @P0 BRA.U.ANY `(.L_x_254) ;  /* 0xfffffffd00ec0947 */ /* 0x002fea000393ffff */
[----:B------:R0:W-:Y:S01]  /*6e30*/  UTMACMDFLUSH ;  /* 0x00000000000079b7 */ /* 0x0001e20000000000 */
[----:B------:R-:W-:-:S04]  /*6e40*/  DEPBAR.LE SB0, 0x0 ;  /* 0x000080000000791a */ /* 0x000fc80000000000 */
.L_x_253:
[----:B------:R-:W-:Y:S05]  /*6e50*/  BSYNC B0 ;  /* 0x0000000000007941 */ /* 0x000fea0003800000 */
.L_x_252:
[----:B------:R-:W-:Y:S06]  /*6e60*/  BAR.SYNC.DEFER_BLOCKING 0x1, 0x100 ;  /* 0x0044000000007b1d */ /* 0x000fec0000010000 */
[----:B------:R4:W-:Y:S04]  /*6e70*/  STS.128 [R0], R88 ;  /* 0x0000005800007388 */ /* 0x0009e80000000c00 */
        /* <DEDUP_REMOVED lines=23> */
[----:B------:R-:W1:Y:S01]  /*6ff0*/  S2R R3, SR_CgaCtaId ;  /* 0x0000000000037919 */ /* 0x000e620000008800 */
[----:B------:R-:W-:Y:S01]  /*7000*/  MOV R2, 0x400 ;  /* 0x0000040000027802 */ /* 0x000fe20000000f00 */
[----:B------:R-:W-:Y:S01]  /*7010*/  UMOV UR7, 0x1000 ;  /* 0x0000100000077882 */ /* 0x000fe20000000000 */
[----:B------:R-:W-:Y:S01]  /*7020*/  R2UR UR4, R8 ;  /* 0x00000000080472ca */ /* 0x000fe200000e0000 */
[----:B------:R-:W-:Y:S01]  /*7030*/  UMOV UR8, 0x0 ;  /* 0x0000000000087882 */ /* 0x000fe20000000000 */
[----:B------:R-:W-:Y:S01]  /*7040*/  R2UR UR5, R7 ;  /* 0x00000000070572ca */ /* 0x000fe200000e0000 */
[----:B------:R-:W-:Y:S01]  /*7050*/  UMOV UR9, 0x14f00000 ;  /* 0x14f0000000097882 */ /* 0x000fe20000000000 */
[----:B------:R-:W-:Y:S02]  /*7060*/  PLOP3.LUT P0, PT, PT, PT, PT, 0x80, 0x0 ;  /* 0x000000000000781c */ /* 0x000fe40003f0f070 */
[----:B-1----:R-:W-:-:S04]  /*7070*/  LEA R2, R3, R2, 0x18 ;  /* 0x0000000203027211 */ /* 0x002fc800078ec0ff */
[----:B------:R-:W-:-:S15]  /*7080*/  R2UR UR6, R2 ;  /* 0x00000000020672ca */ /* 0x000fde00000e0000 */
.L_x_255:
[----:B------:R-:W-:Y:S01]  /*7090*/  @P0 ELECT P1, URZ, PT ;  /* 0x00000000003f082f */ /* 0x000fe20003820000 */
[----:B------:R1:W-:-:S12]  /*70a0*/  UBLKRED.G.S.ADD.F32.RN [UR4], [UR6], UR7, desc[UR8] ;  /* 0x00000804060073bb */ /* 0x0003d800080a1407 */
[----:B------:R-:W-:Y:S02]  /*70b0*/  @P1 PLOP3.LUT P0, PT, P1, PT, PT, 0x8, 0x0 ;  /* 0x000000000000181c */ /* 0x000fe40000f0e170 */
[----:B------:R-:W-:-:S11]  /*70c0*/  PLOP3.LUT P1, PT, PT, PT, PT, 0x8, 0x0 ;  /* 0x000000000000781c */ /* 0x000fd60003f2e170 */
[----:B-1----:R-:W-:Y:S05]  /*70d0*/  @P0 BRA.U.ANY `(.L_x_255) ;  /* 0xfffffffd00ec0947 */ /* 0x002fea000393ffff */
[----:B------:R0:W-:Y:S01]  /*70e0*/  UTMACMDFLUSH ;  /* 0x00000000000079b7 */ /* 0x0001e20000000000 */
[----:B------:R-:W-:-:S04]  /*70f0*/  DEPBAR.LE SB0, 0x0 ;  /* 0x000080000000791a */ /* 0x000fc80000000000 */
[----:B------:R-:W-:Y:S05]  /*7100*/  BRA `(.L_x_232) ;  /* 0x0000002800207947 */ /* 0x000fea0003800000 */
.L_x_230:
        /* <DEDUP_REMOVED lines=14> */
[----:B------:R-:W-:-:S06]  /*71f0*/  ELECT P0, URZ, PT ;  /* 0x00000000003f782f */ /* 0x000fcc0003800000 */
[----:B------:R-:W2:Y:S01]  /*7200*/  LDC R2, c[0x0][0x280] ;  /* 0x0000a000ff027b82 */ /* 0x000ea20000000800 */
[----:B-1----:R-:W-:-:S04]  /*7210*/  USHF.R.S32.HI UR4, URZ, 0x1f, UR10 ;  /* 0x0000001f3f047899 */ /* 0x002fc8000801140a */
[----:B------:R-:W-:Y:S02]  /*7220*/  UIMAD UR6, UR4, UR8, URZ ;  /* 0x00000008040672a4 */ /* 0x000fe4000f8e023f */
[----:B------:R-:W-:Y:S01]  /*7230*/  UIMAD.WIDE.U32 UR4, UR10, UR8, URZ ;  /* 0x000000080a0472a5 */ /* 0x000fe2000f8e003f */
[----:B--2---:R-:W-:Y:S01]  /*7240*/  ISETP.GE.AND P1, PT, R2, 0x1, PT ;  /* 0x000000010200780c */ /* 0x004fe20003f26270 */
[----:B------:R-:W-:Y:S02]  /*7250*/  UIMAD UR6, UR10, UR9, UR6 ;  /* 0x000000090a0672a4 */ /* 0x000fe4000f8e0206 */
[----:B------:R-:W-:Y:S01]  /*7260*/  USHF.R.S32.HI UR8, URZ, 0x1f, UR7 ;  /* 0x0000001f3f087899 */ /* 0x000fe20008011407 */
[----:B------:R-:W-:Y:S01]  /*7270*/  ULDC.64 UR10, c[0x0][0x2e0] ;  /* 0x0000b800000a7ab9 */ /* 0x000fe20000000a00 */
        /* <DEDUP_REMOVED lines=28> */
.L_x_270:
        /* <DEDUP_REMOVED lines=21> */
.L_x_259:
[----:B------:R-:W-:Y:S05]  /*7590*/  BSYNC B0 ;  /* 0x0000000000007941 */ /* 0x000fea0003800000 */
.L_x_258:
        /* <DEDUP_REMOVED lines=13> */
.L_x_261:
[----:B------:R-:W-:Y:S05]  /*7670*/  BSYNC B0 ;  /* 0x0000000000007941 */ /* 0x000fea0003800000 */
.L_x_260:
[----:B------:R-:W-:Y:S06]  /*7680*/  BAR.ARV 0xa, 0xa0 ;  /* 0x0282800000007b1d */ /* 0x000fec0000002000 */
[----:B------:R-:W-:Y:S04]  /*7690*/  BSSY B0, `(.L_x_262) ;  /* 0x0000003000007945 */ /* 0x000fe80003800000 */
[----:B------:R-:W-:Y:S05]  /*76a0*/  @!P0 BRA `(.L_x_263) ;  /* 0x0000000000048947 */ /* 0x000fea0003800000 */
[----:B------:R-:W-:-:S04]  /*76b0*/  DEPBAR.LE SB0, 0x0 ;  /* 0x000080000000791a */ /* 0x000fc80000000000 */
.L_x_263:
[----:B------:R-:W-:Y:S05]  /*76c0*/  BSYNC B0 ;  /* 0x0000000000007941 */ /* 0x000fea0003800000 */
.L_x_262:
        /* <DEDUP_REMOVED lines=13> */
.L_x_265:
[----:B------:R-:W-:Y:S05]  /*77a0*/  BSYNC B0 ;  /* 0x0000000000007941 */ /* 0x000fea0003800000 */
.L_x_264:
        /* <DEDUP_REMOVED lines=13> */
.L_x_267:
[----:B------:R-:W-:Y:S05]  /*7880*/  BSYNC B0 ;  /* 0x0000000000007941 */ /* 0x000fea0003800000 */
.L_x_266:
[----:B------:R-:W-:Y:S01]  /*7890*/  VIADD R0, R0, 0xfffffffe ;  /* 0xfffffffe00007836 */ /* 0x000fe20000000000 */
[----:B------:R-:W-:Y:S06]  /*78a0*/  BAR.ARV 0xa, 0xa0 ;  /* 0x0282800000007b1d */ /* 0x000fec0000002000 */
[----:B------:R-:W-:Y:S01]  /*78b0*/  BSSY B0, `(.L_x_268) ;  /* 0x0000004000007945 */ /* 0x000fe20003800000 */
[----:B------:R-:W-:-:S03]  /*78c0*/  ISETP.NE.AND P1, PT, R0, RZ, PT ;  /* 0x000000ff0000720c */ /* 0x000fc60003f25270 */
[----:B------:R-:W-:Y:S10]  /*78d0*/  @!P0 BRA `(.L_x_269) ;  /* 0x0000000000048947 */ /* 0x000ff40003800000 */
[----:B------:R-:W-:-:S04]  /*78e0*/  DEPBAR.LE SB0, 0x0 ;  /* 0x000080000000791a */ /* 0x000fc80000000000 */
.L_x_269:
[----:B------:R-:W-:Y:S05]  /*78f0*/  BSYNC B0 ;  /* 0x0000000000007941 */ /* 0x000fea0003800000 */
.L_x_268:
[----:B------:R-:W-:Y:S06]  /*7900*/  BAR.ARV 0xb, 0xa0 ;  /* 0x02c2800000007b1d */ /* 0x000fec0000002000 */
[----:B------:R-:W-:Y:S02]  /*7910*/  UIADD3 UR5, UR5, 0x2, URZ ;  /* 0x0000000205057890 */ /* 0x000fe4000fffe03f */
[----:B------:R-:W-:Y:S01]  /*7920*/  UIADD3 UR4, UR4, 0x1, URZ ;  /* 0x0000000104047890 */ /* 0x000fe2000fffe03f */
[----:B------:R-:W-:Y:S11]  /*7930*/  @P1 BRA `(.L_x_270) ;  /* 0xfffffff800c01947 */ /* 0x000ff6000383ffff */
[----:B------:R-:W-:-:S12]  /*7940*/  UIADD3 UR4, UR9, 0x5000, URZ ;  /* 0x0000500009047890 */ /* 0x000fd8000fffe03f */
.L_x_257:
        /* <DEDUP_REMOVED lines=19> */
.L_x_272:
[----:B------:R-:W-:Y:S05]  /*7a80*/  BSYNC B0 ;  /* 0x0000000000007941 */ /* 0x000fea0003800000 */
.L_x_271:
        /* <DEDUP_REMOVED lines=19> */
.L_x_274:
[----:B------:R-:W-:Y:S05]  /*7bc0*/  BSYNC B0 ;  /* 0x0000000000007941 */ /* 0x000fea0003800000 */
.L_x_273:
[----:B------:R-:W-:Y:S06]  /*7bd0*/  BAR.ARV 0xa, 0xa0 ;  /* 0x0282800000007b1d */ /* 0x000fec0000002000 */
[----:B------:R-:W-:Y:S04]  /*7be0*/  BSSY B0, `(.L_x_275) ;  /* 0x0000003000007945 */ /* 0x000fe80003800000 */
[----:B------:R-:W-:Y:S05]  /*7bf0*/  @!P0 BRA `(.L_x_276) ;  /* 0x0000000000048947 */ /* 0x000fea0003800000 */
[----:B------:R-:W-:-:S04]  /*7c00*/  DEPBAR.LE SB0, 0x0 ;  /* 0x000080000000791a */ /* 0x000fc80000000000 */
.L_x_276:
[----:B------:R-:W-:Y:S05]  /*7c10*/  BSYNC B0 ;  /* 0x0000000000007941 */ /* 0x000fea0003800000 */
.L_x_275:
[----:B------:R-:W-:Y:S06]  /*7c20*/  BAR.ARV 0xb, 0xa0 ;  /* 0x02c2800000007b1d */ /* 0x000fec0000002000 */
[----:B------:R-:W-:Y:S05]  /*7c30*/  BRA `(.L_x_232) ;  /* 0x0000001c00547947 */ /* 0x000fea0003800000 */
.L_x_256:
        /* <DEDUP_REMOVED lines=55> */
.L_x_307:
        /* <DEDUP_REMOVED lines=10> */
.L_x_280:
        /* <DEDUP_REMOVED lines=84> */
.L_x_291:
[----:B------:R-:W-:-:S04]  /*8590*/  SHF.L.U32 R21, R18, 0x1f, RZ ;  /* 0x0000001f12157819 */ /* 0x000fc800000006ff */
[----:B-1----:R-:W1:Y:S02]  /*85a0*/  SYNCS.PHASECHK.TRANS64.TRYWAIT P1, [R20+URZ+0x38840], R21 ;  /* 0x03884015140075a7 */ /* 0x002e64000802017f */
[----:B-12---:R-:W-:Y:S05]  /*85b0*/  @!P1 BRA `(.L_x_283) ;  /* 0x0000001400789947 */ /* 0x006fea0003800000 */
.L_x_308:
[----:B------:R-:W-:Y:S05]  /*85c0*/  @P0 BRA `(.L_x_284) ;  /* 0x0000000000140947 */ /* 0x000fea0003800000 */
[----:B------:R-:W-:Y:S01]  /*85d0*/  ISETP.NE.AND P1, PT, R12, RZ, PT ;  /* 0x000000ff0c00720c */ /* 0x000fe20003f25270 */
[----:B------:R-:W-:-:S04]  /*85e0*/  IMAD.MOV.U32 R3, RZ, RZ, 0x5140 ;  /* 0x00005140ff037424 */ /* 0x000fc800078e00ff */
[----:B------:R2:W-:Y:S08]  /*85f0*/  SYNCS.ARRIVE.TRANS64 RZ, [R20+URZ+0x38830], R3 ;  /* 0x0388300314ff79a7 */ /* 0x0005f0000800003f */
[----:B------:R-:W-:Y:S05]  /*8600*/  @!P1 BRA `(.L_x_284) ;  /* 0x0000000000049947 */ /* 0x000fea0003800000 */
[----:B------:R-:W-:Y:S01]  /*8610*/  BPT.TRAP 0x1 ;  /* 0x000000040000795c */ /* 0x000fe20000300000 */
.L_x_284:
        /* <DEDUP_REMOVED lines=36> */
.L_x_309:
[----:B------:R-:W-:Y:S05]  /*8860*/  @P0 BRA `(.L_x_286) ;  /* 0x0000000000140947 */ /* 0x000fea0003800000 */
[----:B------:R-:W-:Y:S01]  /*8870*/  ISETP.NE.AND P1, PT, R12, RZ, PT ;  /* 0x000000ff0c00720c */ /* 0x000fe20003f25270 */
[----:B------:R-:W-:-:S04]  /*8880*/  IMAD.MOV.U32 R0, RZ, RZ, 0x5140 ;  /* 0x00005140ff007424 */ /* 0x000fc800078e00ff */
[----:B------:R4:W-:Y:S08]  /*8890*/  SYNCS.ARRIVE.TRANS64 RZ, [R20+URZ+0x38818], R0 ;  /* 0x0388180014ff79a7 */ /* 0x0009f0000800003f */
[----:B------:R-:W-:Y:S05]  /*88a0*/  @!P1 BRA `(.L_x_286) ;  /* 0x0000000000049947 */ /* 0x000fea0003800000 */
[----:B------:R-:W-:Y:S01]  /*88b0*/  BPT.TRAP 0x1 ;  /* 0x000000040000795c */ /* 0x000fe20000300000 */
.L_x_286:
        /* <DEDUP_REMOVED lines=27> */
.L_x_310:
        /* <DEDUP_REMOVED lines=9> */
.L_x_288:
        /* <DEDUP_REMOVED lines=31> */
.L_x_312:
[----:B------:R-:W-:Y:S05]  /*8cf0*/  @P0 BRA `(.L_x_290) ;  /* 0x0000000000140947 */ /* 0x000fea0003800000 */
[----:B------:R-:W-:Y:S01]  /*8d00*/  ISETP.NE.AND P1, PT, R12, RZ, PT ;  /* 0x000000ff0c00720c */ /* 0x000fe20003f25270 */
[----:B-1----:R-:W-:-:S04]  /*8d10*/  IMAD.MOV.U32 R5, RZ, RZ, 0x5140 ;  /* 0x00005140ff057424 */ /* 0x002fc800078e00ff */
[----:B------:R2:W-:Y:S08]  /*8d20*/  SYNCS.ARRIVE.TRANS64 RZ, [R20+URZ+0x38810], R5 ;  /* 0x0388100514ff79a7 */ /* 0x0005f0000800003f */
[----:B------:R-:W-:Y:S05]  /*8d30*/  @!P1 BRA `(.L_x_290) ;  /* 0x0000000000049947 */ /* 0x000fea0003800000 */
[----:B------:R-:W-:Y:S01]  /*8d40*/  BPT.TRAP 0x1 ;  /* 0x000000040000795c */ /* 0x000fe20000300000 */
.L_x_290:
        /* <DEDUP_REMOVED lines=28> */
.L_x_282:
[----:B------:R-:W-:-:S13]  /*8f10*/  ISETP.NE.AND P1, PT, R10, RZ, PT ;  /* 0x000000ff0a00720c */ /* 0x000fda0003f25270 */
[----:B------:R-:W-:Y:S05]  /*8f20*/  @!P1 BRA `(.L_x_281) ;  /* 0x0000000400289947 */ /* 0x000fea0003800000 */
[----:B------:R-:W-:-:S04]  /*8f30*/  SHF.L.U32 R9, R18, 0x1f, RZ ;  /* 0x0000001f12097819 */ /* 0x000fc800000006ff */
[----:B------:R-:W3:Y:S02]  /*8f40*/  SYNCS.PHASECHK.TRANS64.TRYWAIT P1, [R20+URZ+0x38840], R9 ;  /* 0x03884009140075a7 */ /* 0x000ee4000802017f */
[----:B---3--:R-:W-:Y:S05]  /*8f50*/  @!P1 BRA `(.L_x_292) ;  /* 0x0000000c00649947 */ /* 0x008fea0003800000 */
.L_x_313:
[----:B------:R-:W-:Y:S05]  /*8f60*/  @P0 BRA `(.L_x_293) ;  /* 0x0000000000140947 */ /* 0x000fea0003800000 */
[----:B------:R-:W-:Y:S01]  /*8f70*/  ISETP.NE.AND P1, PT, R12, RZ, PT ;  /* 0x000000ff0c00720c */ /* 0x000fe20003f25270 */
[----:B-12---:R-:W-:-:S04]  /*8f80*/  IMAD.MOV.U32 R5, RZ, RZ, 0x5140 ;  /* 0x00005140ff057424 */ /* 0x006fc800078e00ff */
[----:B------:R4:W-:Y:S08]  /*8f90*/  SYNCS.ARRIVE.TRANS64 RZ, [R20+URZ+0x38830], R5 ;  /* 0x0388300514ff79a7 */ /* 0x0009f0000800003f */
[----:B------:R-:W-:Y:S05]  /*8fa0*/  @!P1 BRA `(.L_x_293) ;  /* 0x0000000000049947 */ /* 0x000fea0003800000 */
[----:B------:R-:W-:Y:S01]  /*8fb0*/  BPT.TRAP 0x1 ;  /* 0x000000040000795c */ /* 0x000fe20000300000 */
.L_x_293:
        /* <DEDUP_REMOVED lines=33> */
.L_x_314:
[----:B------:R-:W-:Y:S05]  /*91d0*/  @P0 BRA `(.L_x_295) ;  /* 0x0000000000140947 */ /* 0x000fea0003800000 */
[----:B------:R-:W-:Y:S01]  /*91e0*/  ISETP.NE.AND P0, PT, R12, RZ, PT ;  /* 0x000000ff0c00720c */ /* 0x000fe20003f05270 */
[----:B------:R-:W-:-:S04]  /*91f0*/  IMAD.MOV.U32 R5, RZ, RZ, 0x5140 ;  /* 0x00005140ff057424 */ /* 0x000fc800078e00ff */
[----:B------:R2:W-:Y:S08]  /*9200*/  SYNCS.ARRIVE.TRANS64 RZ, [R20+URZ+0x38818], R5 ;  /* 0x0388180514ff79a7 */ /* 0x0005f0000800003f */
[----:B------:R-:W-:Y:S05]  /*9210*/  @!P0 BRA `(.L_x_295) ;  /* 0x0000000000048947 */ /* 0x000fea0003800000 */
[----:B------:R-:W-:Y:S01]  /*9220*/  BPT.TRAP 0x1 ;  /* 0x000000040000795c */ /* 0x000fe20000300000 */
.L_x_295:
        /* <DEDUP_REMOVED lines=26> */
.L_x_281:
[----:B------:R-:W-:Y:S01]  /*93d0*/  IMAD R4, R13, 0x8, R20 ;  /* 0x000000080d047824 */ /* 0x000fe200078e0214 */
[----:B------:R-:W-:Y:S01]  /*93e0*/  SHF.L.U32 R3, R18, 0x1f, RZ ;  /* 0x0000001f12037819 */ /* 0x000fe200000006ff */
[----:B------:R-:W4:Y:S03]  /*93f0*/  S2R R2, SR_TID.X ;  /* 0x0000000000027919 */ /* 0x000f260000002100 */
[----:B------:R-:W5:Y:S01]  /*9400*/  SYNCS.PHASECHK.TRANS64.TRYWAIT P0, [R4+URZ+0x38840], R3 ;  /* 0x03884003040075a7 */ /* 0x000f62000800017f */
[----:B----4-:R-:W-:-:S04]  /*9410*/  LOP3.LUT R2, R2, 0x7f, RZ, 0xc0, !PT ;  /* 0x0000007f02027812 */ /* 0x010fc800078ec0ff */
[----:B------:R-:W-:Y:S01]  /*9420*/  ISETP.NE.AND P1, PT, R2, RZ, PT ;  /* 0x000000ff0200720c */ /* 0x000fe20003f25270 */
[----:B-----5:R-:W-:-:S12]  /*9430*/  @!P0 BRA `(.L_x_296) ;  /* 0x0000000800548947 */ /* 0x020fd80003800000 */
.L_x_315:
[----:B------:R-:W-:Y:S05]  /*9440*/  @P1 BRA `(.L_x_297) ;  /* 0x0000000000181947 */ /* 0x000fea0003800000 */
[----:B------:R-:W5:Y:S01]  /*9450*/  S2R R2, SR_TID.X ;  /* 0x0000000000027919 */ /* 0x000f620000002100 */
[----:B----4-:R-:W-:-:S04]  /*9460*/  IMAD.MOV.U32 R3, RZ, RZ, 0x5140 ;  /* 0x00005140ff037424 */ /* 0x010fc800078e00ff */
[----:B------:R4:W-:Y:S01]  /*9470*/  SYNCS.ARRIVE.TRANS64 RZ, [R4+URZ+0x38830], R3 ;  /* 0x0388300304ff79a7 */ /* 0x0009e2000800003f */
[----:B-----5:R-:W-:-:S13]  /*9480*/  LOP3.LUT P0, RZ, R2, 0x1f, RZ, 0xc0, !PT ;  /* 0x0000001f02ff7812 */ /* 0x020fda000780c0ff */
[----:B----4-:R-:W-:Y:S05]  /*9490*/  @!P0 BRA `(.L_x_297) ;  /* 0x0000000000048947 */ /* 0x010fea0003800000 */
[----:B------:R-:W-:Y:S01]  /*94a0*/  BPT.TRAP 0x1 ;  /* 0x000000040000795c */ /* 0x000fe20000300000 */
.L_x_297:
        /* <DEDUP_REMOVED lines=40> */
.L_x_278:
[----:B------:R-:W-:Y:S05]  /*9730*/  BSYNC B0 ;  /* 0x0000000000007941 */ /* 0x000fea0003800000 */
.L_x_277:
[----:B------:R-:W-:-:S03]  /*9740*/  UMOV UR6, 0xffffffff ;  /* 0xffffffff00067882 */ /* 0x000fc60000000000 */
[----:B------:R-:W-:Y:S05]  /*9750*/  BRA.DIV UR6, `(.L_x_298) ;  /* 0x0000000606a07947 */ /* 0x000fea000b800000 */
[----:B------:R-:W-:-:S13]  /*9760*/  ELECT P0, URZ, PT ;  /* 0x00000000003f782f */ /* 0x000fda0003800000 */
.L_x_318:
[----:B------:R-:W-:Y:S05]  /*9770*/  @!P0 BRA `(.L_x_232) ;  /* 0x0000000000848947 */ /* 0x000fea0003800000 */
[----:B------:R-:W2:Y:S02]  /*9780*/  LDL.LU R2, [R1] ;  /* 0x0000000001027983 */ /* 0x000ea40000300800 */
[----:B--2---:R-:W-:-:S04]  /*9790*/  LOP3.LUT R2, R2, 0x2, RZ, 0xfc, !PT ;  /* 0x0000000202027812 */ /* 0x004fc800078efcff */
[----:B------:R-:W-:-:S13]  /*97a0*/  ISETP.NE.AND P0, PT, R2, 0x3, PT ;  /* 0x000000030200780c */ /* 0x000fda0003f05270 */
[----:B------:R-:W-:Y:S05]  /*97b0*/  @!P0 BRA `(.L_x_299) ;  /* 0x0000000000048947 */ /* 0x000fea0003800000 */
[----:B------:R-:W-:Y:S01]  /*97c0*/  BPT.TRAP 0x1 ;  /* 0x000000040000795c */ /* 0x000fe20000300000 */
.L_x_299:
        /* <DEDUP_REMOVED lines=15> */
.L_x_319:
[----:B------:R-:W2:Y:S02]  /*98c0*/  SYNCS.PHASECHK.TRANS64.TRYWAIT P1, [R3+URZ], R2 ;  /* 0x00000002030075a7 */ /* 0x000ea4000802017f */
[----:B--2---:R-:W-:Y:S05]  /*98d0*/  @!P1 BRA `(.L_x_301) ;  /* 0x0000000400789947 */ /* 0x004fea0003800000 */
.L_x_320:
[----:B------:R-:W-:Y:S05]  /*98e0*/  @!P0 BRA `(.L_x_302) ;  /* 0x0000000000048947 */ /* 0x000fea0003800000 */
[----:B------:R-:W-:Y:S01]  /*98f0*/  BPT.TRAP 0x1 ;  /* 0x000000040000795c */ /* 0x000fe20000300000 */
.L_x_302:
[----:B--2---:R-:W-:-:S04]  /*9900*/  VIADD R3, R8, 0x38840 ;  /* 0x0003884008037836 */ /* 0x004fc80000000000 */
[----:B------:R-:W-:-:S04]  /*9910*/  IMAD R5, R0, 0x8, R3 ;  /* 0x0000000800057824 */ /* 0x000fc800078e0203 */
[----:B------:R-:W2:Y:S02]  /*9920*/  SYNCS.PHASECHK.TRANS64.TRYWAIT P0, [R5+URZ], R4 ;  /* 0x00000004050075a7 */ /* 0x000ea4000800017f */
[----:B--2---:R-:W-:Y:S05]  /*9930*/  @!P0 BRA `(.L_x_303) ;  /* 0x0000000400748947 */ /* 0x004fea0003800000 */
.L_x_321:
[----:B------:R-:W-:-:S07]  /*9940*/  IMAD R3, R6, 0x8, R3 ;  /* 0x0000000806037824 */ /* 0x000fce00078e0203 */
.L_x_304:
[----:B---3--:R3:W4:Y:S02]  /*9950*/  SYNCS.PHASECHK.TRANS64.TRYWAIT P0, [R3+URZ], R2 ;  /* 0x00000002030075a7 */ /* 0x008724000800017f */
[----:B----4-:R-:W-:Y:S05]  /*9960*/  @!P0 NANOSLEEP.SYNCS 0x989680 ;  /* 0x009896800000895d */ /* 0x010fea0003900000 */
[----:B------:R-:W4:Y:S02]  /*9970*/  @!P0 SYNCS.PHASECHK.TRANS64 P0, [R3+URZ], R2 ;  /* 0x00000002030085a7 */ /* 0x000f24000800007f */
[----:B----4-:R-:W-:Y:S05]  /*9980*/  @!P0 BRA `(.L_x_304) ;  /* 0xfffffffc00f08947 */ /* 0x010fea000383ffff */
.L_x_232:
[----:B------:R-:W-:Y:S05]  /*9990*/  BSYNC B6 ;  /* 0x0000000000067941 */ /* 0x000fea0003800000 */
.L_x_229:
[----:B------:R-:W-:Y:S05]  /*99a0*/  EXIT ;  /* 0x000000000000794d */ /* 0x000fea0003800000 */
.L_x_237:
[----:B------:R-:W-:Y:S02]  /*99b0*/  IMAD.MOV.U32 R13, RZ, RZ, R17 ;  /* 0x000000ffff0d7224 */ /* 0x000fe400078e0011 */
[----:B------:R-:W-:Y:S02]  /*99c0*/  IMAD.MOV.U32 R12, RZ, RZ, RZ ;  /* 0x000000ffff0c7224 */ /* 0x000fe400078e00ff */
[----:B------:R-:W-:Y:S02]  /*99d0*/  IMAD.MOV.U32 R11, RZ, RZ, 0x1f ;  /* 0x0000001fff0b7424 */ /* 0x000fe400078e00ff */
[----:B------:R-:W-:-:S07]  /*99e0*/  IMAD.MOV.U32 R15, RZ, RZ, -0x1 ;  /* 0xffffffffff0f7424 */ /* 0x000fce00078e00ff */
[----:B------:R-:W-:Y:S05]  /*99f0*/  WARPSYNC.COLLECTIVE R15, `(.L_x_305) ;  /* 0x000000000f087348 */ /* 0x000fea0003c00000 */
[----:B------:R1:W2:Y:S02]  /*9a00*/  SHFL.IDX P6, R14, R13, R12, R11 ;  /* 0x0000000c0d0e7389 */ /* 0x0002a400000c000b */
[----:B-12---:R-:W-:Y:S01]  /*9a10*/  ENDCOLLECTIVE ;  /* 0x000000000000791b */ /* 0x006fe20003800000 */
.L_x_305:
[----:B------:R-:W-:Y:S05]  /*9a20*/  BRA `(.L_x_306) ;  /* 0xffffff70004c7947 */ /* 0x000fea000383ffff */
.L_x_239:
[----:B------:R-:W3:Y:S01]  /*9a30*/  S2R R2, SR_CgaCtaId ;  /* 0x0000000000027919 */ /* 0x000ee20000008800 */
[----:B--2---:R-:W-:-:S04]  /*9a40*/  MOV R0, 0x400 ;  /* 0x0000040000007802 */ /* 0x004fc80000000f00 */
[----:B---3--:R-:W-:-:S04]  /*9a50*/  LEA R0, R2, R0, 0x18 ;  /* 0x0000000002007211 */ /* 0x008fc800078ec0ff */
[----:B------:R2:W3:Y:S03]  /*9a60*/  SYNCS.PHASECHK.TRANS64.TRYWAIT P0, [R0+URZ+0x38800], R10 ;  /* 0x0388000a000075a7 */ /* 0x0004e6000800017f */
[----:B---3--:R-:W-:Y:S05]  /*9a70*/  @!P0 NANOSLEEP.SYNCS 0x989680 ;  /* 0x009896800000895d */ /* 0x008fea0003900000 */
[----:B------:R-:W3:Y:S02]  /*9a80*/  @!P0 SYNCS.PHASECHK.TRANS64 P0, [R0+URZ+0x38800], R10 ;  /* 0x0388000a000085a7 */ /* 0x000ee4000800007f */
[----:B---3--:R-:W-:Y:S05]  /*9a90*/  @!P0 BRA `(.L_x_239) ;  /* 0xfffffffc00e48947 */ /* 0x008fea000383ffff */
[----:B------:R-:W-:Y:S05]  /*9aa0*/  BRA `(.L_x_238) ;  /* 0xffffff7000987947 */ /* 0x000fea000383ffff */
.L_x_244:
[----:B---3--:R3:W4:Y:S02]  /*9ab0*/  SYNCS.PHASECHK.TRANS64.TRYWAIT P1, [R2+URZ+0x38810], R153 ;  /* 0x03881099020075a7 */ /* 0x008724000802017f */
[----:B----4-:R-:W-:Y:S05]  /*9ac0*/  @!P1 NANOSLEEP.SYNCS 0x989680 ;  /* 0x009896800000995d */ /* 0x010fea0003900000 */
[----:B------:R-:W4:Y:S02]  /*9ad0*/  @!P1 SYNCS.PHASECHK.TRANS64 P1, [R2+URZ+0x38810], R153 ;  /* 0x03881099020095a7 */ /* 0x000f24000802007f */
[----:B----4-:R-:W-:Y:S05]  /*9ae0*/  @!P1 BRA `(.L_x_244) ;  /* 0xfffffffc00f09947 */ /* 0x010fea000383ffff */
[----:B------:R-:W-:Y:S05]  /*9af0*/  BRA `(.L_x_243) ;  /* 0xffffff7c00707947 */ /* 0x000fea000383ffff */
.L_x_248:
[----:B------:R1:W1:Y:S02]  /*9b00*/  SYNCS.PHASECHK.TRANS64.TRYWAIT P1, [R2+URZ+0x38830], R153 ;  /* 0x03883099020075a7 */ /* 0x000264000802017f */
[----:B-1----:R-:W-:Y:S05]  /*9b10*/  @!P1 NANOSLEEP.SYNCS 0x989680 ;  /* 0x009896800000995d */ /* 0x002fea0003900000 */
[----:B------:R-:W1:Y:S02]  /*9b20*/  @!P1 SYNCS.PHASECHK.TRANS64 P1, [R2+URZ+0x38830], R153 ;  /* 0x03883099020095a7 */ /* 0x000e64000802007f */
[----:B-1----:R-:W-:Y:S05]  /*9b30*/  @!P1 BRA `(.L_x_248) ;  /* 0xfffffffc00f09947 */ /* 0x002fea000383ffff */
[----:B------:R-:W-:Y:S05]  /*9b40*/  BRA `(.L_x_247) ;  /* 0xffffff8c00fc7947 */ /* 0x000fea000383ffff */
.L_x_279:
[----:B-1----:R1:W2:Y:S02]  /*9b50*/  SYNCS.PHASECHK.TRANS64.TRYWAIT P1, [R20+URZ+0x38820], R3 ;  /* 0x03882003140075a7 */ /* 0x0022a4000802017f */
[----:B--2---:R-:W-:Y:S05]  /*9b60*/  @!P1 NANOSLEEP.SYNCS 0x989680 ;  /* 0x009896800000995d */ /* 0x004fea0003900000 */
[----:B------:R-:W2:Y:S02]  /*9b70*/  @!P1 SYNCS.PHASECHK.TRANS64 P1, [R20+URZ+0x38820], R3 ;  /* 0x03882003140095a7 */ /* 0x000ea4000802007f */
[----:B--2---:R-:W-:Y:S05]  /*9b80*/  @!P1 BRA `(.L_x_279) ;  /* 0xfffffffc00f09947 */ /* 0x004fea000383ffff */
[----:B------:R-:W-:Y:S05]  /*9b90*/  BRA `(.L_x_307) ;  /* 0xffffffe400047947 */ /* 0x000fea000383ffff */
.L_x_283:
[----:B-1----:R1:W2:Y:S02]  /*9ba0*/  SYNCS.PHASECHK.TRANS64.TRYWAIT P1, [R20+URZ+0x38840], R21 ;  /* 0x03884015140075a7 */ /* 0x0022a4000802017f */
[----:B--2---:R-:W-:Y:S05]  /*9bb0*/  @!P1 NANOSLEEP.SYNCS 0x989680 ;  /* 0x009896800000995d */ /* 0x004fea0003900000 */
[----:B------:R-:W2:Y:S02]  /*9bc0*/  @!P1 SYNCS.PHASECHK.TRANS64 P1, [R20+URZ+0x38840], R21 ;  /* 0x03884015140095a7 */ /* 0x000ea4000802007f */
[----:B--2---:R-:W-:Y:S05]  /*9bd0*/  @!P1 BRA `(.L_x_283) ;  /* 0xfffffffc00f09947 */ /* 0x004fea000383ffff */
[----:B------:R-:W-:Y:S05]  /*9be0*/  BRA `(.L_x_308) ;  /* 0xffffffe800747947 */ /* 0x000fea000383ffff */
.L_x_285:
[----:B---3--:R3:W4:Y:S02]  /*9bf0*/  SYNCS.PHASECHK.TRANS64.TRYWAIT P1, [R20+URZ+0x38828], R21 ;  /* 0x03882815140075a7 */ /* 0x008724000802017f */
[----:B----4-:R-:W-:Y:S05]  /*9c00*/  @!P1 NANOSLEEP.SYNCS 0x989680 ;  /* 0x009896800000995d */ /* 0x010fea0003900000 */
[----:B------:R-:W4:Y:S02]  /*9c10*/  @!P1 SYNCS.PHASECHK.TRANS64 P1, [R20+URZ+0x38828], R21 ;  /* 0x03882815140095a7 */ /* 0x000f24000802007f */
[----:B----4-:R-:W-:Y:S05]  /*9c20*/  @!P1 BRA `(.L_x_285) ;  /* 0xfffffffc00f09947 */ /* 0x010fea000383ffff */
[----:B------:R-:W-:Y:S05]  /*9c30*/  BRA `(.L_x_309) ;  /* 0xffffffec00087947 */ /* 0x000fea000383ffff */
.L_x_287:
[----:B--2---:R2:W4:Y:S02]  /*9c40*/  SYNCS.PHASECHK.TRANS64.TRYWAIT P1, [R20+URZ+0x38848], R21 ;  /* 0x03884815140075a7 */ /* 0x004524000802017f */
[----:B----4-:R-:W-:Y:S05]  /*9c50*/  @!P1 NANOSLEEP.SYNCS 0x989680 ;  /* 0x009896800000995d */ /* 0x010fea0003900000 */
[----:B------:R-:W4:Y:S02]  /*9c60*/  @!P1 SYNCS.PHASECHK.TRANS64 P1, [R20+URZ+0x38848], R21 ;  /* 0x03884815140095a7 */ /* 0x000f24000802007f */
[----:B----4-:R-:W-:Y:S05]  /*9c70*/  @!P1 BRA `(.L_x_287) ;  /* 0xfffffffc00f09947 */ /* 0x010fea000383ffff */
[----:B------:R-:W-:Y:S05]  /*9c80*/  BRA `(.L_x_310) ;  /* 0xffffffec00787947 */ /* 0x000fea000383ffff */
.L_x_289:
[----:B------:R-:W-:-:S07]  /*9c90*/  SHF.L.U32 R5, R18, 0x1f, RZ ;  /* 0x0000001f12057819 */ /* 0x000fce00000006ff */
.L_x_311:
[----:B-1----:R1:W2:Y:S02]  /*9ca0*/  SYNCS.PHASECHK.TRANS64.TRYWAIT P1, [R20+URZ+0x38820], R5 ;  /* 0x03882005140075a7 */ /* 0x0022a4000802017f */
[----:B--2---:R-:W-:Y:S05]  /*9cb0*/  @!P1 NANOSLEEP.SYNCS 0x989680 ;  /* 0x009896800000995d */ /* 0x004fea0003900000 */
[----:B------:R-:W2:Y:S02]  /*9cc0*/  @!P1 SYNCS.PHASECHK.TRANS64 P1, [R20+URZ+0x38820], R5 ;  /* 0x03882005140095a7 */ /* 0x000ea4000802007f */
[----:B--2---:R-:W-:Y:S05]  /*9cd0*/  @!P1 BRA `(.L_x_311) ;  /* 0xfffffffc00f09947 */ /* 0x004fea000383ffff */
[----:B------:R-:W-:Y:S05]  /*9ce0*/  BRA `(.L_x_312) ;  /* 0xfffffff000007947 */ /* 0x000fea000383ffff */
.L_x_292:
[----:B---3--:R3:W4:Y:S02]  /*9cf0*/  SYNCS.PHASECHK.TRANS64.TRYWAIT P1, [R20+URZ+0x38840], R9 ;  /* 0x03884009140075a7 */ /* 0x008724000802017f */
[----:B----4-:R-:W-:Y:S05]  /*9d00*/  @!P1 NANOSLEEP.SYNCS 0x989680 ;  /* 0x009896800000995d */ /* 0x010fea0003900000 */
[----:B------:R-:W4:Y:S02]  /*9d10*/  @!P1 SYNCS.PHASECHK.TRANS64 P1, [R20+URZ+0x38840], R9 ;  /* 0x03884009140095a7 */ /* 0x000f24000802007f */
[----:B----4-:R-:W-:Y:S05]  /*9d20*/  @!P1 BRA `(.L_x_292) ;  /* 0xfffffffc00f09947 */ /* 0x010fea000383ffff */
[----:B------:R-:W-:Y:S05]  /*9d30*/  BRA `(.L_x_313) ;  /* 0xfffffff000887947 */ /* 0x000fea000383ffff */
.L_x_294:
[----:B-1----:R1:W2:Y:S02]  /*9d40*/  SYNCS.PHASECHK.TRANS64.TRYWAIT P1, [R20+URZ+0x38828], R9 ;  /* 0x03882809140075a7 */ /* 0x0022a4000802017f */
[----:B--2---:R-:W-:Y:S05]  /*9d50*/  @!P1 NANOSLEEP.SYNCS 0x989680 ;  /* 0x009896800000995d */ /* 0x004fea0003900000 */
[----:B------:R-:W2:Y:S02]  /*9d60*/  @!P1 SYNCS.PHASECHK.TRANS64 P1, [R20+URZ+0x38828], R9 ;  /* 0x03882809140095a7 */ /* 0x000ea4000802007f */
[----:B--2---:R-:W-:Y:S05]  /*9d70*/  @!P1 BRA `(.L_x_294) ;  /* 0xfffffffc00f09947 */ /* 0x004fea000383ffff */
[----:B------:R-:W-:Y:S05]  /*9d80*/  BRA `(.L_x_314) ;  /* 0xfffffff400107947 */ /* 0x000fea000383ffff */
.L_x_296:
[----:B----4-:R4:W1:Y:S02]  /*9d90*/  SYNCS.PHASECHK.TRANS64.TRYWAIT P0, [R4+URZ+0x38840], R3 ;  /* 0x03884003040075a7 */ /* 0x010864000800017f */
[----:B-1----:R-:W-:Y:S05]  /*9da0*/  @!P0 NANOSLEEP.SYNCS 0x989680 ;  /* 0x009896800000895d */ /* 0x002fea0003900000 */
[----:B------:R-:W1:Y:S02]  /*9db0*/  @!P0 SYNCS.PHASECHK.TRANS64 P0, [R4+URZ+0x38840], R3 ;  /* 0x03884003040085a7 */ /* 0x000e64000800007f */
[----:B-1----:R-:W-:Y:S05]  /*9dc0*/  @!P0 BRA `(.L_x_296) ;  /* 0xfffffffc00f08947 */ /* 0x002fea000383ffff */
[----:B------:R-:W-:Y:S05]  /*9dd0*/  BRA `(.L_x_315) ;  /* 0xfffffff400987947 */ /* 0x000fea000383ffff */
.L_x_298:
[----:B------:R-:W-:Y:S01]  /*9de0*/  BSSY B0, `(.L_x_316) ;  /* 0x0000006000007945 */ /* 0x000fe20003800000 */
[----:B------:R-:W-:-:S07]  /*9df0*/  IMAD.MOV.U32 R15, RZ, RZ, -0x1 ;  /* 0xffffffffff0f7424 */ /* 0x000fce00078e00ff */
[----:B------:R-:W-:Y:S05]  /*9e00*/  WARPSYNC.COLLECTIVE R15, `(.L_x_317) ;  /* 0x000000000f0c7348 */ /* 0x000fea0003c00000 */
[----:B------:R-:W-:Y:S02]  /*9e10*/  ELECT P6, UR62, PT ;  /* 0x00000000003e782f */ /* 0x000fe400038c0000 */
[----:B------:R-:W-:Y:S01]  /*9e20*/  MOV R14, UR62 ;  /* 0x0000003e000e7c02 */ /* 0x000fe20008000f00 */
[----:B------:R-:W-:Y:S10]  /*9e30*/  ENDCOLLECTIVE ;  /* 0x000000000000791b */ /* 0x000ff40003800000 */
.L_x_317:
[----:B------:R-:W-:Y:S05]  /*9e40*/  BSYNC B0 ;  /* 0x0000000000007941 */ /* 0x000fea0003800000 */
.L_x_316:
[----:B------:R-:W-:Y:S01]  /*9e50*/  PLOP3.LUT P0, PT, P6, PT, PT, 0x80, 0x0 ;  /* 0x000000000000781c */ /* 0x000fe2000370f070 */
[----:B------:R-:W-:-:S12]  /*9e60*/  BRA `(.L_x_318) ;  /* 0xfffffff800407947 */ /* 0x000fd8000383ffff */
.L_x_300:
[----:B-1----:R1:W2:Y:S02]  /*9e70*/  SYNCS.PHASECHK.TRANS64.TRYWAIT P1, [R7+URZ], R4 ;  /* 0x00000004070075a7 */ /* 0x0022a4000802017f */
[----:B--2---:R-:W-:Y:S05]  /*9e80*/  @!P1 NANOSLEEP.SYNCS 0x989680 ;  /* 0x009896800000995d */ /* 0x004fea0003900000 */
[----:B------:R-:W2:Y:S02]  /*9e90*/  @!P1 SYNCS.PHASECHK.TRANS64 P1, [R7+URZ], R4 ;  /* 0x00000004070095a7 */ /* 0x000ea4000802007f */
[----:B--2---:R-:W-:Y:S05]  /*9ea0*/  @!P1 BRA `(.L_x_300) ;  /* 0xfffffffc00f09947 */ /* 0x004fea000383ffff */
[----:B------:R-:W-:Y:S05]  /*9eb0*/  BRA `(.L_x_319) ;  /* 0xfffffff800807947 */ /* 0x000fea000383ffff */
.L_x_301:
[----:B--2---:R2:W3:Y:S02]  /*9ec0*/  SYNCS.PHASECHK.TRANS64.TRYWAIT P1, [R3+URZ], R2 ;  /* 0x00000002030075a7 */ /* 0x0044e4000802017f */
[----:B---3--:R-:W-:Y:S05]  /*9ed0*/  @!P1 NANOSLEEP.SYNCS 0x989680 ;  /* 0x009896800000995d */ /* 0x008fea0003900000 */
[----:B------:R-:W3:Y:S02]  /*9ee0*/  @!P1 SYNCS.PHASECHK.TRANS64 P1, [R3+URZ], R2 ;  /* 0x00000002030095a7 */ /* 0x000ee4000802007f */
[----:B---3--:R-:W-:Y:S05]  /*9ef0*/  @!P1 BRA `(.L_x_301) ;  /* 0xfffffffc00f09947 */ /* 0x008fea000383ffff */
[----:B------:R-:W-:Y:S05]  /*9f00*/  BRA `(.L_x_320) ;  /* 0xfffffff800747947 */ /* 0x000fea000383ffff */
.L_x_303:
[----:B--2---:R2:W3:Y:S02]  /*9f10*/  SYNCS.PHASECHK.TRANS64.TRYWAIT P0, [R5+URZ], R4 ;  /* 0x00000004050075a7 */ /* 0x0044e4000800017f */
[----:B---3--:R-:W-:Y:S05]  /*9f20*/  @!P0 NANOSLEEP.SYNCS 0x989680 ;  /* 0x009896800000895d */ /* 0x008fea0003900000 */
[----:B------:R-:W3:Y:S02]  /*9f30*/  @!P0 SYNCS.PHASECHK.TRANS64 P0, [R5+URZ], R4 ;  /* 0x00000004050085a7 */ /* 0x000ee4000800007f */
[----:B---3--:R-:W-:Y:S05]  /*9f40*/  @!P0 BRA `(.L_x_303) ;  /* 0xfffffffc00f08947 */ /* 0x008fea000383ffff */
[----:B------:R-:W-:Y:S05]  /*9f50*/  BRA `(.L_x_321) ;  /* 0xfffffff800787947 */ /* 0x000fea000383ffff */
.L_x_322:
        /* <DEDUP_REMOVED lines=10> */
.L_x_3684:


//--------------------- .text._ZN7cutlass13device_kernelIN5flash11enable_sm90INS1_16FlashAttnBwdSm90INS1_25CollectiveMainloopBwdSm90ILi2ELi2ELi2EN4cute5tupleIJNS5_1CILi1EEES8_S8_EEENS6_IJNS7_ILi80EEENS7_ILi128EEESB_EEENS_6half_tEfNS_4arch4Sm90ELb0ELb0ELb0ELb0ELb1ELb1ELb0ELb1ELi2ELi1ELi2ELi1ELb0EEENS1_24CollectiveEpilogueBwdGQAISC_fSF_Li256ELb0ELb1EEENS1_19SingleTileSchedulerILb0ELb0ELb0ELi128EEEEEEEEEvNT_6ParamsE --------------------------
	.section	.text._ZN7cutlass13device_kernelIN5flash11enable_sm90INS1_16FlashAttnBwdSm90INS1_25CollectiveMainloopBwdSm90ILi2ELi2ELi2EN4cute5tupleIJNS5_1CILi1EEES8_S8_EEENS6_IJNS7_ILi80EEENS7_ILi128EEESB_EEENS_6half_tEfNS_4arch4Sm90ELb0ELb0ELb0ELb0ELb1ELb1ELb0ELb1ELi2ELi1ELi2ELi1ELb0EEENS1_24CollectiveEpilogueBwdGQAISC_fSF_Li256ELb0ELb1EEENS1_19SingleTileSchedulerILb0ELb0ELb0ELi128EEEEEEEEEvNT_6ParamsE,"ax",@progbits
	.align	128
.text._ZN7cutlass13device_kernelIN5flash11enable_sm90INS1_16FlashAttnBwdSm90INS1_25CollectiveMainloopBwdSm90ILi2ELi2ELi2EN4cute5tupleIJNS5_1CILi1EEES8_S8_EEENS6_IJNS7_ILi80EEENS7_ILi128EEESB_EEENS_6half_tEfNS_4arch4Sm90ELb0ELb0ELb0ELb0ELb1ELb1ELb0ELb1ELi2ELi1ELi2ELi1ELb0EEENS1_24CollectiveEpilogueBwdGQAISC_fSF_Li256ELb0ELb1EEENS1_19SingleTileSchedulerILb0ELb0ELb0ELi128EEEEEEEEEvNT_6ParamsE:
        .type           _ZN7cutlass13device_kernelIN5flash11enable_sm90INS1_16FlashAttnBwdSm90INS1_25CollectiveMainloopBwdSm90ILi2ELi2ELi2EN4cute5tupleIJNS5_1CILi1EEES8_S8_EEENS6_IJNS7_ILi80EEENS7_ILi128EEESB_EEENS_6half_tEfNS_4arch4Sm90ELb0ELb0ELb0ELb0ELb1ELb1ELb0ELb1ELi2ELi1ELi2ELi1ELb0EEENS1_24CollectiveEpilogueBwdGQAISC_fSF_Li256ELb0ELb1EEENS1_19SingleTileSchedulerILb0ELb0ELb0ELi128EEEEEEEEEvNT_6ParamsE,@function
        .size           _ZN7cutlass13device_kernelIN5flash11enable_sm90INS1_16FlashAttnBwdSm90INS1_25CollectiveMainloopBwdSm90ILi2ELi2ELi2EN4cute5tupleIJNS5_1CILi1EEES8_S8_EEENS6_IJNS7_ILi80EEENS7_ILi128EEESB_EEENS_6half_tEfNS_4arch4Sm90ELb0ELb0ELb0ELb0ELb1ELb1ELb0ELb1ELi2ELi1ELi2ELi1ELb0EEENS1_24CollectiveEpilogueBwdGQAISC_fSF_Li256ELb0ELb1EEENS1_19SingleTileSchedulerILb0ELb0ELb0ELi128EEEEEEEEEvNT_6ParamsE,(.L_x_3685 - _ZN7cutlass13device_kernelIN5flash11enable_sm90INS1_16FlashAttnBwdSm90INS1_25CollectiveMainloopBwdSm90ILi2ELi2ELi2EN4cute5tupleIJNS5_1CILi1EEES8_S8_EEENS6_IJNS7_ILi80EEENS7_ILi128EEESB_EEENS_6half_tEfNS_4arch4Sm90ELb0ELb0ELb0ELb0ELb1ELb1ELb0ELb1ELi2ELi1ELi2ELi1ELb0EEENS1_24CollectiveEpilogueBwdGQAISC_fSF_Li256ELb0ELb1EEENS1_19SingleTileSchedulerILb0ELb0ELb0ELi128EEEEEEEEEvNT_6ParamsE)
        .other          _ZN7cutlass13device_kernelIN5flash11enable_sm90INS1_16FlashAttnBwdSm90INS1_25CollectiveMainloopBwdSm90ILi2ELi2ELi2EN4cute5tupleIJNS5_1CILi1EEES8_S8_EEENS6_IJNS7_ILi80EEENS7_ILi128EEESB_EEENS_6half_tEfNS_4arch4Sm90ELb0ELb0ELb0ELb0ELb1ELb1ELb0ELb1ELi2ELi1ELi2ELi1ELb0EEENS1_24CollectiveEpilogueBwdGQAISC_fSF_Li256ELb0ELb1EEENS1_19SingleTileSchedulerILb0ELb0ELb0ELi128EEEEEEEEEvNT_6ParamsE,@"STO_CUDA_ENTRY STV_DEFAULT"
_ZN7cutlass13device_kernelIN5flash11enable_sm90INS1_16FlashAttnBwdSm90INS1_25CollectiveMainloopBwdSm90ILi2ELi2ELi2EN4cute5tupleIJNS5_1CILi1EEES8_S8_EEENS6_IJNS7_ILi80EEENS7_ILi128EEESB_EEENS_6half_tEfNS_4arch4Sm90ELb0ELb0ELb0ELb0ELb1ELb1ELb0ELb1ELi2ELi1ELi2ELi1ELb0EEENS1_24CollectiveEpilogueBwdGQAISC_fSF_Li256ELb0ELb1EEENS1_19SingleTileSchedulerILb0ELb0ELb0ELi128EEEEEEEEEvNT_6ParamsE:
        /* <DEDUP_REMOVED lines=23> */
.L_x_324:
[----:B------:R-:W-:Y:S05]  /*0170*/  BSYNC B0 ;  /* 0x0000000000007941 */ /* 0x000fea0003800000 */
.L_x_323:
        /* <DEDUP_REMOVED lines=34> */
.L_x_325:
        /* <DEDUP_REMOVED lines=22> */
.L_x_326:
[----:B---3--:R-:W-:Y:S01]  /*0500*/  ISETP.NE.AND P0, PT, R2, RZ, PT ;  /* 0x000000ff0200720c */ /* 0x008fe20003f05270 */
[----:B------:R-:W-:Y:S01]  /*0510*/  IMAD.MOV.U32 R2, RZ, RZ, 0x1 ;  /* 0x00000001ff027424 */ /* 0x000fe200078e00ff */
[----:B------:R-:W-:Y:S01]  /*0520*/  NOP ;  /* 0x0000000000007918 */ /* 0x000fe20000000000 */
[----:B------:R-:W-:Y:S01]  /*0530*/  ULDC.64 UR38, c[0x0][0x208] ;  /* 0x0000820000267ab9 */ /* 0x000fe20000000a00 */
[----:B------:R-:W-:Y:S02]  /*0540*/  BSSY B6, `(.L_x_327) ;  /* 0x0000a0d000067945 */ /* 0x000fe40003800000 */
[----:B------:R-:W-:-:S05]  /*0550*/  SEL R2, R2, 0x2, !P0 ;  /* 0x0000000202027807 */ /* 0x000fca0004000000 */
[----:B------:R3:W-:Y:S01]  /*0560*/  STL [R1+0x4], R2 ;  /* 0x0000040201007387 */ /* 0x0007e20000100800 */
[----:B-12-4-:R-:W-:Y:S06]  /*0570*/  BAR.SYNC.DEFER_BLOCKING 0x0 ;  /* 0x0000000000007b1d */ /* 0x016fec0000010000 */
[----:B------:R-:W-:Y:S05]  /*0580*/  @!P0 BRA `(.L_x_328) ;  /* 0x0000006c00fc8947 */ /* 0x000fea0003800000 */
.L_x_329:
        /* <DEDUP_REMOVED lines=33> */
.L_x_332:
        /* <DEDUP_REMOVED lines=15> */
.L_x_331:
        /* <DEDUP_REMOVED lines=23> */
.L_x_334:
        /* <DEDUP_REMOVED lines=15> */
.L_x_333:
        /* <DEDUP_REMOVED lines=8> */
.L_x_432:
        /* <DEDUP_REMOVED lines=23> */
[----:B------:R2:W-:Y:S01]  /*0ce0*/  STL [R1], R0 ;  /* 0x0000000001007387 */ /* 0x0005e20000100800 */
[----:B---3--:R-:W-:Y:S05]  /*0cf0*/  @P0 BRA `(.L_x_336) ;  /* 0x0000000000080947 */ /* 0x008fea0003800000 */
[----:B------:R-:W3:Y:S02]  /*0d00*/  SYNCS.PHASECHK.TRANS64.TRYWAIT P0, [R16+URZ+0x38800], R10 ;  /* 0x0388000a100075a7 */ /* 0x000ee4000800017f */
[----:B---3--:R-:W-:Y:S05]  /*0d10*/  @!P0 BRA `(.L_x_337) ;  /* 0x0000009800648947 */ /* 0x008fea0003800000 */
.L_x_336:
        /* <DEDUP_REMOVED lines=76> */
[----:B------:R-:W2:Y:S01]  /*11e0*/  LDL.LU R8, [R1+0x4] ;  /* 0x0000040001087983 */ /* 0x000ea20000300800 */
[----:B------:R-:W3:Y:S01]  /*11f0*/  LDC R7, c[0x0][0x290] ;  /* 0x0000a400ff077b82 */ /* 0x000ee20000000800 */
[----:B------:R-:W-:Y:S01]  /*1200*/  LEA.HI R5, R0, R5, RZ, 0x5 ;  /* 0x0000000500057211 */ /* 0x000fe200078f28ff */
[----:B------:R-:W-:Y:S01]  /*1210*/  VIADD R6, R6, 0x4f ;  /* 0x0000004f06067836 */ /* 0x000fe20000000000 */
[----:B------:R-:W4:Y:S01]  /*1220*/  S2R R9, SR_TID.X ;  /* 0x0000000000097919 */ /* 0x000f220000002100 */
[--C-:B------:R-:W-:Y:S01]  /*1230*/  SHF.R.S32.HI R0, RZ, 0x2, R2.reuse ;  /* 0x00000002ff007819 */ /* 0x100fe20000011402 */
[----:B------:R-:W-:Y:S01]  /*1240*/  IMAD.MOV.U32 R235, RZ, RZ, RZ ;  /* 0x000000ffffeb7224 */ /* 0x000fe200078e00ff */
[----:B------:R-:W-:Y:S01]  /*1250*/  SHF.R.S32.HI R3, RZ, 0x1f, R2 ;  /* 0x0000001fff037819 */ /* 0x000fe20000011402 */
[----:B------:R-:W3:Y:S01]  /*1260*/  S2R R4, SR_CTAID.X ;  /* 0x0000000000047919 */ /* 0x000ee20000002500 */
[----:B------:R-:W-:Y:S01]  /*1270*/  SHF.R.S32.HI R5, RZ, 0x5, R5 ;  /* 0x00000005ff057819 */ /* 0x000fe20000011405 */
[----:B------:R-:W-:Y:S01]  /*1280*/  IMAD.HI R6, R6, 0x66666667, RZ ;  /* 0x6666666706067827 */ /* 0x000fe200078e02ff */
[----:B------:R-:W-:-:S02]  /*1290*/  LEA.HI R3, R3, R0, RZ, 0x3 ;  /* 0x0000000003037211 */ /* 0x000fc400078f18ff */
[----:B------:R-:W-:Y:S02]  /*12a0*/  CS2R R150, SRZ ;  /* 0x0000000000967805 */ /* 0x000fe4000001ff00 */
[----:B------:R-:W-:Y:S01]  /*12b0*/  CS2R R148, SRZ ;  /* 0x0000000000947805 */ /* 0x000fe2000001ff00 */
[----:B------:R-:W-:Y:S01]  /*12c0*/  IMAD.MOV.U32 R236, RZ, RZ, RZ ;  /* 0x000000ffffec7224 */ /* 0x000fe200078e00ff */
[----:B------:R-:W-:Y:S02]  /*12d0*/  LOP3.LUT R3, R3, 0xfffffff8, RZ, 0xc0, !PT ;  /* 0xfffffff803037812 */ /* 0x000fe400078ec0ff */
        /* <DEDUP_REMOVED lines=67> */
[----:B---3--:R-:W-:Y:S01]  /*1710*/  IMAD.MOV.U32 R0, RZ, RZ, RZ ;  /* 0x000000ffff007224 */ /* 0x008fe200078e00ff */
        /* <DEDUP_REMOVED lines=11> */
[----:B--2---:R-:W-:-:S07]  /*17d0*/  LOP3.LUT R237, R8, 0x1, RZ, 0xfc, !PT ;  /* 0x0000000108ed7812 */ /* 0x004fce00078efcff */
.L_x_349:
[----:B------:R-:W-:-:S13]  /*17e0*/  ISETP.NE.AND P0, PT, R237, 0x3, PT ;  /* 0x00000003ed00780c */ /* 0x000fda0003f05270 */
[----:B------:R-:W-:Y:S05]  /*17f0*/  @!P0 BRA `(.L_x_339) ;  /* 0x0000000000048947 */ /* 0x000fea0003800000 */
[----:B------:R-:W-:Y:S01]  /*1800*/  BPT.TRAP 0x1 ;  /* 0x000000040000795c */ /* 0x000fe20000300000 */
.L_x_339:
        /* <DEDUP_REMOVED lines=8> */
.L_x_340:
[----:B---3--:R-:W-:Y:S05]  /*1890*/  @P1 BRA `(.L_x_341) ;  /* 0x0000000000081947 */ /* 0x008fea0003800000 */
[----:B------:R-:W3:Y:S02]  /*18a0*/  SYNCS.PHASECHK.TRANS64.TRYWAIT P1, [R2+URZ+0x38810], R153 ;  /* 0x03881099020075a7 */ /* 0x000ee4000802017f */
[----:B---3--:R-:W-:Y:S05]  /*18b0*/  @!P1 BRA `(.L_x_342) ;  /* 0x0000008c009c9947 */ /* 0x008fea0003800000 */
.L_x_341:
[----:B------:R-:W-:Y:S05]  /*18c0*/  WARPSYNC.ALL ;  /* 0x0000000000007948 */ /* 0x000fea0003800000 */
[----:B------:R-:W4:Y:S01]  /*18d0*/  LDL R4, [R1] ;  /* 0x0000000001047983 */ /* 0x000f220000100800 */
        /* <DEDUP_REMOVED lines=284> */
.L_x_343:
[----:B------:R1:W1:Y:S01]  /*2aa0*/  SYNCS.PHASECHK.TRANS64.TRYWAIT P1, [R2+URZ+0x38830], R153 ;  /* 0x03883099020075a7 */ /* 0x000262000802017f */
[----:B------:R-:W-:Y:S05]  /*2ab0*/  @!P0 BRA `(.L_x_344) ;  /* 0x0000000000048947 */ /* 0x000fea0003800000 */
[----:B------:R-:W-:Y:S01]  /*2ac0*/  BPT.TRAP 0x1 ;  /* 0x000000040000795c */ /* 0x000fe20000300000 */
.L_x_344:
[----:B------:R-:W-:-:S05]  /*2ad0*/  VIADD R3, R22, 0x24000 ;  /* 0x0002400016037836 */ /* 0x000fca0000000000 */
[----:B------:R-:W-:-:S04]  /*2ae0*/  SHF.R.U32.HI R3, RZ, 0x4, R3 ;  /* 0x00000004ff037819 */ /* 0x000fc80000011603 */
[----:B------:R-:W-:-:S04]  /*2af0*/  LOP3.LUT R22, R3, 0x3fff, RZ, 0xc0, !PT ;  /* 0x00003fff03167812 */ /* 0x000fc800078ec0ff */
[----:B------:R-:W-:Y:S01]  /*2b00*/  LOP3.LUT R3, R22, 0x10000, RZ, 0xfc, !PT ;  /* 0x0001000016037812 */ /* 0x000fe200078efcff */
[----:B-1----:R-:W-:Y:S06]  /*2b10*/  @P1 BRA `(.L_x_345) ;  /* 0x0000000000081947 */ /* 0x002fec0003800000 */
[----:B------:R-:W1:Y:S02]  /*2b20*/  SYNCS.PHASECHK.TRANS64.TRYWAIT P1, [R2+URZ+0x38830], R153 ;  /* 0x03883099020075a7 */ /* 0x000e64000802017f */
[----:B-1----:R-:W-:Y:S05]  /*2b30*/  @!P1 BRA `(.L_x_346) ;  /* 0x0000007c00109947 */ /* 0x002fea0003800000 */
.L_x_345:
[----:B------:R-:W-:Y:S01]  /*2b40*/  UIADD3 UR4, UR4, 0x8000, URZ ;  /* 0x0000800004047890 */ /* 0x000fe2000fffe03f */
[----:B------:R-:W-:-:S03]  /*2b50*/  IMAD R3, R0, 0x500, R3 ;  /* 0x0000050000037824 */ /* 0x000fc600078e0203 */
[----:B------:R-:W-:-:S03]  /*2b60*/  USHF.R.U32.HI UR5, URZ, 0x4, UR4 ;  /* 0x000000043f057899 */ /* 0x000fc60008011604 */
[----:B------:R-:W-:Y:S01]  /*2b70*/  R2UR UR4, R3 ;  /* 0x00000000030472ca */ /* 0x000fe200000e0000 */
[----:B------:R-:W-:Y:S01]  /*2b80*/  ULOP3.LUT UR5, UR5, 0x3fff, URZ, 0xc0, !UPT ;  /* 0x00003fff05057892 */ /* 0x000fe2000f8ec03f */
[----:B------:R-:W-:Y:S01]  /*2b90*/  WARPGROUP.ARRIVE ;  /* 0x00000000000079c5 */ /* 0x000fe20000000000 */
[----:B------:R-:W-:Y:S01]  /*2ba0*/  UMOV UR11, 0x40000040 ;  /* 0x40000040000b7882 */ /* 0x000fe20000000000 */
[----:B------:R-:W-:Y:S01]  /*2bb0*/  UMOV UR9, 0x40000040 ;  /* 0x4000004000097882 */ /* 0x000fe20000000000 */
[----:B------:R-:W-:Y:S01]  /*2bc0*/  ULOP3.LUT UR6, UR5, 0x10000, URZ, 0xfc, !UPT ;  /* 0x0001000005067892 */ /* 0x000fe2000f8efc3f */
[----:B------:R-:W5:Y:S01]  /*2bd0*/  LDL R3, [R1+0x4] ;  /* 0x0000040001037983 */ /* 0x000f620000100800 */
[----:B------:R-:W-:Y:S01]  /*2be0*/  UMOV UR15, 0x40000040 ;  /* 0x40000040000f7882 */ /* 0x000fe20000000000 */
[----:B------:R-:W-:Y:S01]  /*2bf0*/  UMOV UR13, UR9 ;  /* 0x00000009000d7c82 */ /* 0x000fe20008000000 */
[----:B------:R-:W-:Y:S01]  /*2c00*/  UMOV UR19, 0x40000040 ;  /* 0x4000004000137882 */ /* 0x000fe20000000000 */
[----:B------:R-:W-:Y:S01]  /*2c10*/  UMOV UR17, UR9 ;  /* 0x0000000900117c82 */ /* 0x000fe20008000000 */
[----:B------:R-:W-:Y:S01]  /*2c20*/  UMOV UR23, 0x40000040 ;  /* 0x4000004000177882 */ /* 0x000fe20000000000 */
        /* <DEDUP_REMOVED lines=35> */
[----:B------:R-:W-:Y:S02]  /*2e60*/  WARPGROUP.DEPBAR.LE gsb0, 0x0 ;  /* 0x00008000000079c5 */ /* 0x000fe40000010000 */
[----:B------:R-:W-:Y:S01]  /*2e70*/  WARPGROUP.ARRIVE ;  /* 0x00000000000079c5 */ /* 0x000fe20000000000 */
[----:B------:R-:W-:Y:S01]  /*2e80*/  UIADD3 UR13, UR4, 0x206, URZ ;  /* 0x00000206040d7890 */ /* 0x000fe2000fffe03f */
[----:B------:R-:W-:Y:S02]  /*2e90*/  ISETP.GT.AND P1, PT, R3, 0x8, PT ;  /* 0x000000080300780c */ /* 0x000fe40003f24270 */
[----:B------:R-:W-:Y:S02]  /*2ea0*/  FSEL R228, R228, -INF , P2 ;  /* 0xff800000e4e47808 */ /* 0x000fe40001000000 */
[----:B------:R-:W-:Y:S01]  /*2eb0*/  HGMMA.64x16x16.F32 R184, gdesc[UR8], R184, gsb0 ;  /* 0x0020000008b879f0 */ /* 0x000fe200080008b8 */
[----:B------:R-:W-:Y:S01]  /*2ec0*/  UIADD3 UR10, UR4, 0x82, URZ ;  /* 0x00000082040a7890 */ /* 0x000fe2000fffe03f */
[----:B------:R-:W-:Y:S01]  /*2ed0*/  FSEL R3, R230, -INF , P1 ;  /* 0xff800000e6037808 */ /* 0x000fe20000800000 */
[----:B------:R-:W-:Y:S01]  /*2ee0*/  UMOV UR11, 0x40000040 ;  /* 0x40000040000b7882 */ /* 0x000fe20000000000 */
[----:B------:R-:W-:-:S02]  /*2ef0*/  FSEL R218, R218, -INF , P1 ;  /* 0xff800000dada7808 */ /* 0x000fc40000800000 */
[----:B------:R-:W-:Y:S02]  /*2f00*/  FSEL R225, R225, -INF , P2 ;  /* 0xff800000e1e17808 */ /* 0x000fe40001000000 */
[----:B------:R-:W-:Y:S02]  /*2f10*/  FSEL R227, R227, -INF , P1 ;  /* 0xff800000e3e37808 */ /* 0x000fe40000800000 */
[----:B------:R-:W-:Y:S02]  /*2f20*/  FSEL R229, R229, -INF , P2 ;  /* 0xff800000e5e57808 */ /* 0x000fe40001000000 */
[----:B------:R-:W-:Y:S02]  /*2f30*/  FSEL R217, R217, -INF , P2 ;  /* 0xff800000d9d97808 */ /* 0x000fe40001000000 */
[----:B------:R-:W-:Y:S02]  /*2f40*/  FSEL R231, R231, -INF , P1 ;  /* 0xff800000e7e77808 */ /* 0x000fe40000800000 */
[----:B------:R-:W-:-:S02]  /*2f50*/  FSEL R220, R220, -INF , P2 ;  /* 0xff800000dcdc7808 */ /* 0x000fc40001000000 */
[----:B------:R-:W-:Y:S02]  /*2f60*/  FSEL R222, R222, -INF , P1 ;  /* 0xff800000dede7808 */ /* 0x000fe40000800000 */
[----:B------:R-:W-:Y:S02]  /*2f70*/  FSEL R208, R208, -INF , P2 ;  /* 0xff800000d0d07808 */ /* 0x000fe40001000000 */
[----:B------:R-:W-:Y:S02]  /*2f80*/  FSEL R210, R210, -INF , P1 ;  /* 0xff800000d2d27808 */ /* 0x000fe40000800000 */
[----:B------:R-:W-:Y:S02]  /*2f90*/  FSEL R221, R221, -INF , P2 ;  /* 0xff800000dddd7808 */ /* 0x000fe40001000000 */
[----:B------:R-:W-:Y:S02]  /*2fa0*/  FSEL R223, R223, -INF , P1 ;  /* 0xff800000dfdf7808 */ /* 0x000fe40000800000 */
[----:B------:R-:W-:-:S02]  /*2fb0*/  FSEL R224, R224, -INF , P2 ;  /* 0xff800000e0e07808 */ /* 0x000fc40001000000 */
        /* <DEDUP_REMOVED lines=58> */
[----:B------:R-:W-:Y:S01]  /*3360*/  WARPGROUP.ARRIVE ;  /* 0x00000000000079c5 */ /* 0x000fe20000000000 */
[----:B------:R-:W-:Y:S01]  /*3370*/  UIADD3 UR12, UR4, 0x186, URZ ;  /* 0x00000186040c7890 */ /* 0x000fe2000fffe03f */
[----:B------:R-:W-:-:S04]  /*3380*/  ULDC UR5, c[0x0][0x744] ;  /* 0x0001d10000057ab9 */ /* 0x000fc80000000800 */
[----:B------:R-:W-:Y:S01]  /*3390*/  HGMMA.64x16x16.F32 R184, gdesc[UR8], R184, gsb0 ;  /* 0x0020000008b879f0 */ /* 0x000fe200080008b8 */
[----:B------:R-:W-:Y:S02]  /*33a0*/  UIADD3 UR10, UR4, 0x86, URZ ;  /* 0x00000086040a7890 */ /* 0x000fe4000fffe03f */
[----:B------:R-:W-:Y:S01]  /*33b0*/  UIADD3 UR7, UR4, 0x106, URZ ;  /* 0x0000010604077890 */ /* 0x000fe2000fffe03f */
[--C-:B--2---:R-:W-:Y:S01]  /*33c0*/  FFMA.FTZ R228, R228, UR5, -R6.reuse ;  /* 0x00000005e4e47c23 */ /* 0x104fe20008010806 */
[----:B------:R-:W-:Y:S01]  /*33d0*/  UMOV UR11, 0x40000040 ;  /* 0x40000040000b7882 */ /* 0x000fe20000000000 */
[----:B------:R-:W-:Y:S01]  /*33e0*/  FFMA.FTZ R3, R3, UR5, -R6 ;  /* 0x0000000503037c23 */ /* 0x000fe20008010806 */
[----:B------:R-:W-:Y:S01]  /*33f0*/  FFMA.FTZ R218, R218, UR5, -R4 ;  /* 0x00000005dada7c23 */ /* 0x000fe20008010804 */
[----:B----4-:R-:W-:Y:S01]  /*3400*/  FFMA.FTZ R225, R225, UR5, -R233 ;  /* 0x00000005e1e17c23 */ /* 0x010fe200080108e9 */
[----:B------:R-:W-:Y:S01]  /*3410*/  FFMA.FTZ R220, R220, UR5, -R20 ;  /* 0x00000005dcdc7c23 */ /* 0x000fe20008010814 */
[--C-:B------:R-:W-:Y:S01]  /*3420*/  FFMA.FTZ R224, R224, UR5, -R232.reuse ;  /* 0x00000005e0e07c23 */ /* 0x100fe200080108e8 */
[----:B------:R-:W-:Y:S01]  /*3430*/  FFMA.FTZ R226, R226, UR5, -R232 ;  /* 0x00000005e2e27c23 */ /* 0x000fe200080108e8 */
[----:B------:R-:W-:-:S02]  /*3440*/  WARPGROUP.DEPBAR.LE gsb0, 0x0 ;  /* 0x00008000000079c5 */ /* 0x000fc40000010000 */
[----:B------:R-:W-:Y:S01]  /*3450*/  WARPGROUP.ARRIVE ;  /* 0x00000000000079c5 */ /* 0x000fe20000000000 */
[----:B------:R-:W-:Y:S01]  /*3460*/  FSEL R6, R216, -INF , P2 ;  /* 0xff800000d8067808 */ /* 0x000fe20001000000 */
[----:B------:R-:W-:Y:S01]  /*3470*/  FFMA.FTZ R233, R227, UR5, -R233 ;  /* 0x00000005e3e97c23 */ /* 0x000fe200080108e9 */
[----:B------:R-:W2:Y:S01]  /*3480*/  LDL R232, [R1+0x8] ;  /* 0x0000080001e87983 */ /* 0x000ea20000100800 */
[--C-:B------:R-:W-:Y:S01]  /*3490*/  FFMA.FTZ R227, R229, UR5, -R7.reuse ;  /* 0x00000005e5e37c23 */ /* 0x100fe20008010807 */
[----:B------:R-:W-:Y:S01]  /*34a0*/  FFMA.FTZ R7, R231, UR5, -R7 ;  /* 0x00000005e7077c23 */ /* 0x000fe20008010807 */
[----:B------:R-:W-:Y:S01]  /*34b0*/  HGMMA.64x16x16.F32 R176, gdesc[UR8], R176, gsb0 ;  /* 0x0020000008b079f0 */ /* 0x000fe200080008b0 */
[----:B------:R-:W-:Y:S01]  /*34c0*/  UMOV UR10, UR7 ;  /* 0x00000007000a7c82 */ /* 0x000fe20008000000 */
[----:B------:R-:W-:Y:S01]  /*34d0*/  UMOV UR11, 0x40000040 ;  /* 0x40000040000b7882 */ /* 0x000fe20000000000 */
[----:B------:R-:W-:Y:S01]  /*34e0*/  UIADD3 UR7, UR4, 0x280, URZ ;  /* 0x0000028004077890 */ /* 0x000fe2000fffe03f */
[----:B------:R-:W-:Y:S01]  /*34f0*/  FFMA.FTZ R6, R6, UR5, -R4 ;  /* 0x0000000506067c23 */ /* 0x000fe20008010804 */
[----:B------:R-:W3:Y:S01]  /*3500*/  LDL R231, [R1+0x14] ;  /* 0x0000140001e77983 */ /* 0x000ee20000100800 */
[----:B------:R-:W-:Y:S08]  /*3510*/  MUFU.EX2 R226, R226 ;  /* 0x000000e200e27308 */ /* 0x000ff00000000800 */
[----:B------:R-:W-:Y:S08]  /*3520*/  MUFU.EX2 R216, R233 ;  /* 0x000000e900d87308 */ /* 0x000ff00000000800 */
[----:B------:R-:W-:Y:S08]  /*3530*/  MUFU.EX2 R224, R224 ;  /* 0x000000e000e07308 */ /* 0x000ff00000000800 */
[----:B------:R-:W-:Y:S08]  /*3540*/  MUFU.EX2 R225, R225 ;  /* 0x000000e100e17308 */ /* 0x000ff00000000800 */
[----:B------:R-:W-:Y:S08]  /*3550*/  MUFU.EX2 R228, R228 ;  /* 0x000000e400e47308 */ /* 0x000ff00000000800 */
[----:B------:R-:W-:Y:S01]  /*3560*/  MUFU.EX2 R227, R227 ;  /* 0x000000e300e37308 */ /* 0x000fe20000000800 */
[----:B------:R-:W-:-:S02]  /*3570*/  WARPGROUP.DEPBAR.LE gsb0, 0x0 ;  /* 0x00008000000079c5 */ /* 0x000fc40000010000 */
        /* <DEDUP_REMOVED lines=113> */
[----:B------:R-:W-:Y:S01]  /*3c90*/  FSEL R4, R219, -INF , P1 ;  /* 0xff800000db047808 */ /* 0x000fe20000800000 */
[----:B------:R-:W-:-:S04]  /*3ca0*/  FFMA.FTZ R219, R217, UR5, -R5 ;  /* 0x00000005d9db7c23 */ /* 0x000fc80008010805 */
[----:B------:R-:W-:Y:S01]  /*3cb0*/  FFMA.FTZ R217, R4, UR5, -R5 ;  /* 0x0000000504d97c23 */ /* 0x000fe20008010805 */
[----:B------:R-:W-:Y:S02]  /*3cc0*/  WARPGROUP.DEPBAR.LE gsb0, 0x0 ;  /* 0x00008000000079c5 */ /* 0x000fe40000010000 */
[----:B------:R-:W-:-:S06]  /*3cd0*/  WARPGROUP.ARRIVE ;  /* 0x00000000000079c5 */ /* 0x000fcc0000000000 */
[----:B------:R-:W-:Y:S01]  /*3ce0*/  HGMMA.64x16x16.F32 R184, gdesc[UR8], R184, gsb0 ;  /* 0x0020000008b879f0 */ /* 0x000fe200080008b8 */
[----:B------:R-:W-:Y:S08]  /*3cf0*/  MUFU.EX2 R5, R6 ;  /* 0x0000000600057308 */ /* 0x000ff00000000800 */
[----:B------:R1:W-:Y:S02]  /*3d00*/  MUFU.EX2 R6, R218 ;  /* 0x000000da00067308 */ /* 0x0003e40000000800 */
[----:B-1----:R-:W-:-:S06]  /*3d10*/  FFMA.FTZ R218, R222, UR5, -R20 ;  /* 0x00000005deda7c23 */ /* 0x002fcc0008010814 */
[----:B------:R-:W-:Y:S08]  /*3d20*/  MUFU.EX2 R4, R7 ;  /* 0x0000000700047308 */ /* 0x000ff00000000800 */
[----:B------:R1:W-:Y:S08]  /*3d30*/  MUFU.EX2 R20, R217 ;  /* 0x000000d900147308 */ /* 0x0003f00000000800 */
[----:B------:R4:W-:Y:S01]  /*3d40*/  MUFU.EX2 R7, R219 ;  /* 0x000000db00077308 */ /* 0x0009e20000000800 */
[--C-:B-1----:R-:W-:Y:S01]  /*3d50*/  FFMA.FTZ R217, R208, UR5, -R18.reuse ;  /* 0x00000005d0d97c23 */ /* 0x102fe20008010812 */
[----:B------:R-:W-:Y:S01]  /*3d60*/  FFMA.FTZ R208, R210, UR5, -R18 ;  /* 0x00000005d2d07c23 */ /* 0x000fe20008010812 */
[----:B------:R-:W-:-:S02]  /*3d70*/  FSEL R210, R209, -INF , P2 ;  /* 0xff800000d1d27808 */ /* 0x000fc40001000000 */
[----:B------:R-:W-:Y:S02]  /*3d80*/  FSEL R209, R211, -INF , P1 ;  /* 0xff800000d3d17808 */ /* 0x000fe40000800000 */
[----:B------:R-:W-:Y:S01]  /*3d90*/  FSEL R211, R214, -INF , P1 ;  /* 0xff800000d6d37808 */ /* 0x000fe20000800000 */
[--C-:B----4-:R-:W-:Y:S01]  /*3da0*/  FFMA.FTZ R219, R221, UR5, -R21.reuse ;  /* 0x00000005dddb7c23 */ /* 0x110fe20008010815 */
[----:B------:R-:W-:Y:S01]  /*3db0*/  FFMA.FTZ R221, R223, UR5, -R21 ;  /* 0x00000005dfdd7c23 */ /* 0x000fe20008010815 */
[----:B------:R-:W-:Y:S01]  /*3dc0*/  FSEL R214, R213, -INF , P2 ;  /* 0xff800000d5d67808 */ /* 0x000fe20001000000 */
[----:B------:R1:W-:Y:S01]  /*3dd0*/  MUFU.EX2 R21, R218 ;  /* 0x000000da00157308 */ /* 0x0003e20000000800 */
[----:B------:R-:W-:Y:S01]  /*3de0*/  FSEL R213, R200, -INF , P2 ;  /* 0xff800000c8d57808 */ /* 0x000fe20001000000 */
[--C-:B------:R-:W-:Y:S01]  /*3df0*/  FFMA.FTZ R210, R210, UR5, -R19.reuse ;  /* 0x00000005d2d27c23 */ /* 0x100fe20008010813 */
[----:B------:R-:W-:Y:S01]  /*3e00*/  FSEL R200, R201, -INF , P2 ;  /* 0xff800000c9c87808 */ /* 0x000fe20001000000 */
[----:B------:R-:W-:Y:S01]  /*3e10*/  FFMA.FTZ R209, R209, UR5, -R19 ;  /* 0x00000005d1d17c23 */ /* 0x000fe20008010813 */
[----:B-1----:R-:W-:-:S03]  /*3e20*/  FSEL R218, R215, -INF , P1 ;  /* 0xff800000d7da7808 */ /* 0x002fc60000800000 */
[----:B------:R1:W-:Y:S01]  /*3e30*/  MUFU.EX2 R18, R220 ;  /* 0x000000dc00127308 */ /* 0x0003e20000000800 */
[----:B------:R-:W-:Y:S02]  /*3e40*/  FSEL R215, R202, -INF , P1 ;  /* 0xff800000cad77808 */ /* 0x000fe40000800000 */
[----:B------:R-:W-:-:S05]  /*3e50*/  FSEL R202, R203, -INF , P1 ;  /* 0xff800000cbca7808 */ /* 0x000fca0000800000 */
[----:B------:R4:W-:Y:S01]  /*3e60*/  MUFU.EX2 R19, R219 ;  /* 0x000000db00137308 */ /* 0x0009e20000000800 */
[----:B-1----:R-:W-:Y:S01]  /*3e70*/  FSEL R220, R212, -INF , P2 ;  /* 0xff800000d4dc7808 */ /* 0x002fe20001000000 */
[--C-:B------:R-:W-:Y:S01]  /*3e80*/  FFMA.FTZ R211, R211, UR5, -R16.reuse ;  /* 0x00000005d3d37c23 */ /* 0x100fe20008010810 */
[----:B------:R-:W-:Y:S01]  /*3e90*/  FSEL R201, R206, -INF , P1 ;  /* 0xff800000cec97808 */ /* 0x000fe20000800000 */
[--C-:B------:R-:W-:Y:S02]  /*3ea0*/  FFMA.FTZ R218, R218, UR5, -R17.reuse ;  /* 0x00000005dada7c23 */ /* 0x100fe40008010811 */
[----:B------:R-:W-:Y:S01]  /*3eb0*/  FFMA.FTZ R220, R220, UR5, -R16 ;  /* 0x00000005dcdc7c23 */ /* 0x000fe20008010810 */
[----:B----4-:R-:W-:Y:S01]  /*3ec0*/  FFMA.FTZ R219, R214, UR5, -R17 ;  /* 0x00000005d6db7c23 */ /* 0x010fe20008010811 */
[----:B------:R-:W-:Y:S01]  /*3ed0*/  FFMA.FTZ R214, R215, UR5, -R14 ;  /* 0x00000005d7d67c23 */ /* 0x000fe2000801080e */
[----:B------:R-:W-:Y:S01]  /*3ee0*/  FFMA.FTZ R215, R200, UR5, -R15 ;  /* 0x00000005c8d77c23 */ /* 0x000fe2000801080f */
[----:B------:R-:W-:Y:S01]  /*3ef0*/  FSEL R200, R207, -INF , P1 ;  /* 0xff800000cfc87808 */ /* 0x000fe20000800000 */
[----:B------:R1:W-:Y:S01]  /*3f00*/  MUFU.EX2 R16, R217 ;  /* 0x000000d900107308 */ /* 0x0003e20000000800 */
[----:B------:R-:W-:Y:S01]  /*3f10*/  UIADD3 UR10, UR4, 0x306, URZ ;  /* 0x00000306040a7890 */ /* 0x000fe2000fffe03f */
[----:B------:R-:W-:-:S06]  /*3f20*/  WARPGROUP.DEPBAR.LE gsb0, 0x0 ;  /* 0x00008000000079c5 */ /* 0x000fcc0000010000 */
[----:B------:R4:W-:Y:S01]  /*3f30*/  MUFU.EX2 R17, R208 ;  /* 0x000000d000117308 */ /* 0x0009e20000000800 */
[----:B-1----:R-:W-:Y:S02]  /*3f40*/  FFMA.FTZ R217, R202, UR5, -R15 ;  /* 0x00000005cad97c23 */ /* 0x002fe4000801080f */
[----:B------:R-:W1:Y:S05]  /*3f50*/  LDS.64 R202, [R23+0x2e380] ;  /* 0x02e3800017ca7984 */ /* 0x000e6a0000000a00 */
[----:B------:R5:W-:Y:S01]  /*3f60*/  MUFU.EX2 R15, R209 ;  /* 0x000000d1000f7308 */ /* 0x000be20000000800 */
[----:B----4-:R-:W-:-:S07]  /*3f70*/  FFMA.FTZ R208, R213, UR5, -R14 ;  /* 0x00000005d5d07c23 */ /* 0x010fce000801080e */
[----:B------:R4:W-:Y:S01]  /*3f80*/  MUFU.EX2 R213, R220 ;  /* 0x000000dc00d57308 */ /* 0x0009e20000000800 */
[----:B-----5:R-:W-:Y:S01]  /*3f90*/  FFMA.FTZ R209, R200, UR5, -R13 ;  /* 0x00000005c8d17c23 */ /* 0x020fe2000801080d */
[----:B------:R-:W-:Y:S01]  /*3fa0*/  UMOV UR11, 0x40000040 ;  /* 0x40000040000b7882 */ /* 0x000fe20000000000 */
[----:B----4-:R-:W-:Y:S02]  /*3fb0*/  FFMA.FTZ R220, R201, UR5, -R12 ;  /* 0x00000005c9dc7c23 */ /* 0x010fe4000801080c */
[----:B------:R-:W4:Y:S01]  /*3fc0*/  LDS.64 R200, [R23+0x2e3a0] ;  /* 0x02e3a00017c87984 */ /* 0x000f220000000a00 */
[----:B------:R-:W-:-:S06]  /*3fd0*/  WARPGROUP.ARRIVE ;  /* 0x00000000000079c5 */ /* 0x000fcc0000000000 */
[----:B------:R-:W-:Y:S01]  /*3fe0*/  HGMMA.64x16x16.F32 R176, gdesc[UR8], R176, gsb0 ;  /* 0x0020000008b079f0 */ /* 0x000fe200080008b0 */
[----:B------:R5:W-:Y:S01]  /*3ff0*/  MUFU.EX2 R212, R221 ;  /* 0x000000dd00d47308 */ /* 0x000be20000000800 */
[----:B------:R-:W-:Y:S02]  /*4000*/  FSEL R223, R192, -INF , P2 ;  /* 0xff800000c0df7808 */ /* 0x000fe40001000000 */
[----:B------:R-:W-:Y:S02]  /*4010*/  FSEL R192, R195, -INF , P1 ;  /* 0xff800000c3c07808 */ /* 0x000fe40000800000 */
[----:B-----5:R-:W-:Y:S02]  /*4020*/  FSEL R221, R204, -INF , P2 ;  /* 0xff800000ccdd7808 */ /* 0x020fe40001000000 */
[----:B------:R-:W-:Y:S01]  /*4030*/  FSEL R204, R193, -INF , P2 ;  /* 0xff800000c1cc7808 */ /* 0x000fe20001000000 */
[----:B------:R5:W-:Y:S01]  /*4040*/  MUFU.EX2 R14, R210 ;  /* 0x000000d2000e7308 */ /* 0x000be20000000800 */
[----:B------:R-:W-:-:S03]  /*4050*/  FSEL R193, R196, -INF , P2 ;  /* 0xff800000c4c17808 */ /* 0x000fc60001000000 */
[--C-:B------:R-:W-:Y:S01]  /*4060*/  FFMA.FTZ R204, R204, UR5, -R11.reuse ;  /* 0x00000005cccc7c23 */ /* 0x100fe2000801080b */
[----:B-----5:R-:W-:Y:S01]  /*4070*/  FSEL R210, R205, -INF , P2 ;  /* 0xff800000cdd27808 */ /* 0x020fe20001000000 */
[----:B------:R-:W-:Y:S02]  /*4080*/  FFMA.FTZ R205, R192, UR5, -R11 ;  /* 0x00000005c0cd7c23 */ /* 0x000fe4000801080b */
[----:B------:R5:W-:Y:S01]  /*4090*/  MUFU.EX2 R11, R208 ;  /* 0x000000d0000b7308 */ /* 0x000be20000000800 */
[----:B------:R-:W-:Y:S01]  /*40a0*/  FSEL R207, R198, -INF , P1 ;  /* 0xff800000c6cf7808 */ /* 0x000fe20000800000 */
[----:B------:R-:W-:Y:S01]  /*40b0*/  FFMA.FTZ R210, R210, UR5, -R13 ;  /* 0x00000005d2d27c23 */ /* 0x000fe2000801080d */
[----:B------:R-:W-:Y:S02]  /*40c0*/  FSEL R13, R194, -INF , P1 ;  /* 0xff800000c20d7808 */ /* 0x000fe40000800000 */
[----:B------:R-:W-:Y:S01]  /*40d0*/  FSEL R206, R197, -INF , P2 ;  /* 0xff800000c5ce7808 */ /* 0x000fe20001000000 */
[----:B-----5:R-:W-:Y:S01]  /*40e0*/  FFMA.FTZ R208, R193, UR5, -R8 ;  /* 0x00000005c1d07c23 */ /* 0x020fe20008010808 */
[----:B------:R-:W-:-:S02]  /*40f0*/  LOP3.LUT R193, R22, 0x2800000, RZ, 0xfc, !PT ;  /* 0x0280000016c17812 */ /* 0x000fc400078efcff */
[----:B------:R-:W-:Y:S01]  /*4100*/  FSEL R22, R199, -INF , P1 ;  /* 0xff800000c7167808 */ /* 0x000fe20000800000 */
[----:B------:R-:W-:Y:S01]  /*4110*/  FFMA.FTZ R221, R221, UR5, -R12 ;  /* 0x00000005dddd7c23 */ /* 0x000fe2000801080c */
[----:B------:R-:W-:Y:S01]  /*4120*/  FFMA.FTZ R223, R223, UR5, -R10 ;  /* 0x00000005dfdf7c23 */ /* 0x000fe2000801080a */
[----:B------:R5:W-:Y:S01]  /*4130*/  MUFU.EX2 R12, R211 ;  /* 0x000000d3000c7308 */ /* 0x000be20000000800 */
[----:B------:R-:W-:Y:S01]  /*4140*/  FFMA.FTZ R207, R207, UR5, -R8 ;  /* 0x00000005cfcf7c23 */ /* 0x000fe20008010808 */
[--C-:B------:R-:W-:Y:S01]  /*4150*/  FFMA.FTZ R206, R206, UR5, -R9.reuse ;  /* 0x00000005cece7c23 */ /* 0x100fe20008010809 */
[----:B------:R-:W-:Y:S01]  /*4160*/  FFMA.FTZ R229, R22, UR5, -R9 ;  /* 0x0000000516e57c23 */ /* 0x000fe20008010809 */
[----:B-----5:R-:W-:Y:S01]  /*4170*/  FFMA.FTZ R211, R13, UR5, -R10 ;  /* 0x000000050dd37c23 */ /* 0x020fe2000801080a */
[----:B------:R-:W-:Y:S01]  /*4180*/  UIADD3 UR5, UR4, 0x386, URZ ;  /* 0x0000038604057890 */ /* 0x000fe2000fffe03f */
[----:B------:R-:W-:Y:S02]  /*4190*/  WARPGROUP.DEPBAR.LE gsb0, 0x0 ;  /* 0x00008000000079c5 */ /* 0x000fe40000010000 */
[----:B------:R-:W-:Y:S01]  /*41a0*/  WARPGROUP.ARRIVE ;  /* 0x00000000000079c5 */ /* 0x000fe20000000000 */
[----:B------:R-:W-:-:S03]  /*41b0*/  UMOV UR11, 0x40000040 ;  /* 0x40000040000b7882 */ /* 0x000fc60000000000 */
[----:B------:R-:W-:Y:S02]  /*41c0*/  UMOV UR10, UR5 ;  /* 0x00000005000a7c82 */ /* 0x000fe40008000000 */
[----:B------:R-:W-:Y:S01]  /*41d0*/  HGMMA.64x16x16.F32 R168, gdesc[UR8], R168, gsb0 ;  /* 0x0020000008a879f0 */ /* 0x000fe200080008a8 */
[----:B------:R1:W5:Y:S01]  /*41e0*/  MUFU.EX2 R8, R214 ;  /* 0x000000d600087308 */ /* 0x0003620000000800 */
[----:B------:R-:W-:-:S07]  /*41f0*/  UIADD3 UR6, UR4, 0x406, URZ ;  /* 0x0000040604067890 */ /* 0x000fce000fffe03f */
[----:B------:R4:W2:Y:S01]  /*4200*/  MUFU.EX2 R22, R217 ;  /* 0x000000d900167308 */ /* 0x0008a20000000800 */
        /* <DEDUP_REMOVED lines=26> */
[----:B---3--:R-:W-:-:S07]  /*43b0*/  FADD.FTZ R219, R187, -R203 ;  /* 0x800000cbbbdb7221 */ /* 0x008fce0000010000 */
[----:B------:R3:W-:Y:S01]  /*43c0*/  MUFU.EX2 R9, R215 ;  /* 0x000000d700097308 */ /* 0x0007e20000000800 */
[----:B-----5:R-:W-:Y:S01]  /*43d0*/  FADD.FTZ R218, R185, -R203 ;  /* 0x800000cbb9da7221 */ /* 0x020fe20000010000 */
[----:B---3--:R-:W-:Y:S01]  /*43e0*/  FADD.FTZ R215, R186, -R202 ;  /* 0x800000cabad77221 */ /* 0x008fe20000010000 */
[----:B------:R-:W-:Y:S02]  /*43f0*/  WARPGROUP.DEPBAR.LE gsb0, 0x0 ;  /* 0x00008000000079c5 */ /* 0x000fe40000010000 */
[----:B------:R-:W3:Y:S04]  /*4400*/  LDS.64 R192, [R23+0x2e420] ;  /* 0x02e4200017c07984 */ /* 0x000ee80000000a00 */
[----:B------:R-:W5:Y:S04]  /*4410*/  LDS.64 R196, [R23+0x2e440] ;  /* 0x02e4400017c47984 */ /* 0x000f680000000a00 */
[----:B------:R-:W2:Y:S04]  /*4420*/  LDS.64 R202, [R23+0x2e4a0] ;  /* 0x02e4a00017ca7984 */ /* 0x000ea80000000a00 */
[----:B------:R-:W2:Y:S04]  /*4430*/  LDS.64 R194, [R23+0x2e460] ;  /* 0x02e4600017c27984 */ /* 0x000ea80000000a00 */
[----:B------:R2:W2:Y:S01]  /*4440*/  LDS.64 R198, [R23+0x2e480] ;  /* 0x02e4800017c67984 */ /* 0x0004a20000000a00 */
[----:B------:R-:W2:Y:S01]  /*4450*/  MUFU.EX2 R3, R3 ;  /* 0x0000000300037308 */ /* 0x000ea20000000800 */
[--C-:B-1----:R-:W-:Y:S01]  /*4460*/  FADD.FTZ R176, R176, -R188.reuse ;  /* 0x800000bcb0b07221 */ /* 0x102fe20000010000 */
[----:B------:R-:W-:Y:S01]  /*4470*/  FADD.FTZ R178, R178, -R188 ;  /* 0x800000bcb2b27221 */ /* 0x000fe20000010000 */
[--C-:B------:R-:W-:Y:S01]  /*4480*/  FADD.FTZ R177, R177, -R189.reuse ;  /* 0x800000bdb1b17221 */ /* 0x100fe20000010000 */
[----:B------:R-:W-:Y:S01]  /*4490*/  FADD.FTZ R179, R179, -R189 ;  /* 0x800000bdb3b37221 */ /* 0x000fe20000010000 */
[--C-:B----4-:R-:W-:Y:S01]  /*44a0*/  FADD.FTZ R188, R168, -R190.reuse ;  /* 0x800000bea8bc7221 */ /* 0x110fe20000010000 */
[----:B------:R-:W-:Y:S01]  /*44b0*/  FADD.FTZ R170, R170, -R190 ;  /* 0x800000beaaaa7221 */ /* 0x000fe20000010000 */
[--C-:B------:R-:W-:Y:S01]  /*44c0*/  FADD.FTZ R189, R169, -R191.reuse ;  /* 0x800000bfa9bd7221 */ /* 0x100fe20000010000 */
[----:B------:R-:W-:Y:S01]  /*44d0*/  FADD.FTZ R171, R171, -R191 ;  /* 0x800000bfabab7221 */ /* 0x000fe20000010000 */
[----:B------:R-:W1:Y:S08]  /*44e0*/  MUFU.EX2 R187, R220 ;  /* 0x000000dc00bb7308 */ /* 0x000e700000000800 */
[----:B------:R-:W4:Y:S01]  /*44f0*/  MUFU.EX2 R185, R210 ;  /* 0x000000d200b97308 */ /* 0x000f220000000800 */
[--C-:B---3--:R-:W-:Y:S01]  /*4500*/  FADD.FTZ R172, R172, -R192.reuse ;  /* 0x800000c0acac7221 */ /* 0x108fe20000010000 */
[----:B------:R-:W-:Y:S01]  /*4510*/  FADD.FTZ R174, R174, -R192 ;  /* 0x800000c0aeae7221 */ /* 0x000fe20000010000 */
[--C-:B------:R-:W-:Y:S01]  /*4520*/  FADD.FTZ R190, R173, -R193.reuse ;  /* 0x800000c1adbe7221 */ /* 0x100fe20000010000 */
[----:B------:R-:W-:-:S04]  /*4530*/  FADD.FTZ R175, R175, -R193 ;  /* 0x800000c1afaf7221 */ /* 0x000fc80000010000 */
[----:B------:R3:W4:Y:S01]  /*4540*/  MUFU.EX2 R186, R209 ;  /* 0x000000d100ba7308 */ /* 0x0007220000000800 */
[----:B-----5:R-:W-:Y:S01]  /*4550*/  FADD.FTZ R173, R160, -R196 ;  /* 0x800000c4a0ad7221 */ /* 0x020fe20000010000 */
[----:B------:R-:W-:Y:S01]  /*4560*/  FADD.FTZ R191, R161, -R197 ;  /* 0x800000c5a1bf7221 */ /* 0x000fe20000010000 */
[----:B--2---:R-:W-:Y:S01]  /*4570*/  FADD.FTZ R192, R156, -R202 ;  /* 0x800000ca9cc07221 */ /* 0x004fe20000010000 */
[----:B------:R-:W-:-:S04]  /*4580*/  FADD.FTZ R193, R157, -R203 ;  /* 0x800000cb9dc17221 */ /* 0x000fc80000010000 */
[----:B------:R-:W2:Y:S01]  /*4590*/  MUFU.EX2 R23, R223 ;  /* 0x000000df00177308 */ /* 0x000ea20000000800 */
[----:B------:R-:W-:Y:S01]  /*45a0*/  FADD.FTZ R162, R162, -R196 ;  /* 0x800000c4a2a27221 */ /* 0x000fe20000010000 */
[----:B------:R-:W-:-:S06]  /*45b0*/  FADD.FTZ R163, R163, -R197 ;  /* 0x800000c5a3a37221 */ /* 0x000fcc0000010000 */
[----:B------:R5:W2:Y:S08]  /*45c0*/  MUFU.EX2 R168, R211 ;  /* 0x000000d300a87308 */ /* 0x000ab00000000800 */
[----:B------:R1:W2:Y:S08]  /*45d0*/  MUFU.EX2 R169, R204 ;  /* 0x000000cc00a97308 */ /* 0x0002b00000000800 */
[----:B------:R-:W2:Y:S08]  /*45e0*/  MUFU.EX2 R160, R205 ;  /* 0x000000cd00a07308 */ /* 0x000eb00000000800 */
[----:B------:R-:W2:Y:S08]  /*45f0*/  MUFU.EX2 R161, R208 ;  /* 0x000000d000a17308 */ /* 0x000eb00000000800 */
[----:B------:R-:W2:Y:S08]  /*4600*/  MUFU.EX2 R156, R207 ;  /* 0x000000cf009c7308 */ /* 0x000eb00000000800 */
[----:B------:R-:W2:Y:S08]  /*4610*/  MUFU.EX2 R157, R206 ;  /* 0x000000ce009d7308 */ /* 0x000eb00000000800 */
[----:B------:R-:W2:Y:S01]  /*4620*/  MUFU.EX2 R229, R229 ;  /* 0x000000e500e57308 */ /* 0x000ea20000000800 */
[----:B------:R-:W-:Y:S01]  /*4630*/  FMUL.FTZ R162, R8, R162 ;  /* 0x000000a208a27220 */ /* 0x000fe20000410000 */
[----:B------:R-:W-:Y:S01]  /*4640*/  FMUL.FTZ R163, R22, R163 ;  /* 0x000000a316a37220 */ /* 0x000fe20000410000 */
[----:B------:R-:W-:Y:S01]  /*4650*/  FMUL.FTZ R176, R5, R176 ;  /* 0x000000b005b07220 */ /* 0x000fe20000410000 */
[----:B------:R-:W-:Y:S01]  /*4660*/  FMUL.FTZ R177, R7, R177 ;  /* 0x000000b107b17220 */ /* 0x000fe20000410000 */
[--C-:B------:R-:W-:Y:S01]  /*4670*/  FADD.FTZ R180, R180, -R200.reuse ;  /* 0x800000c8b4b47221 */ /* 0x100fe20000010000 */
[----:B------:R-:W-:Y:S01]  /*4680*/  FADD.FTZ R182, R182, -R200 ;  /* 0x800000c8b6b67221 */ /* 0x000fe20000010000 */
[--C-:B------:R-:W-:Y:S01]  /*4690*/  FADD.FTZ R181, R181, -R201.reuse ;  /* 0x800000c9b5b57221 */ /* 0x100fe20000010000 */
[----:B------:R-:W-:Y:S01]  /*46a0*/  FADD.FTZ R183, R183, -R201 ;  /* 0x800000c9b7b77221 */ /* 0x000fe20000010000 */
[--C-:B------:R-:W-:Y:S01]  /*46b0*/  FADD.FTZ R164, R164, -R194.reuse ;  /* 0x800000c2a4a47221 */ /* 0x100fe20000010000 */
[----:B------:R-:W-:Y:S01]  /*46c0*/  FADD.FTZ R166, R166, -R194 ;  /* 0x800000c2a6a67221 */ /* 0x000fe20000010000 */
[----:B---3--:R-:W-:Y:S01]  /*46d0*/  FMUL.FTZ R209, R226, R215 ;  /* 0x000000d7e2d17220 */ /* 0x008fe20000410000 */
[----:B------:R-:W-:Y:S01]  /*46e0*/  FMUL.FTZ R194, R216, R219 ;  /* 0x000000dbd8c27220 */ /* 0x000fe20000410000 */
        /* <DEDUP_REMOVED lines=11> */
[----:B-----5:R-:W-:Y:S01]  /*47a0*/  FMUL.FTZ R211, R3, R222 ;  /* 0x000000de03d37220 */ /* 0x020fe20000410000 */
[----:B------:R-:W-:Y:S01]  /*47b0*/  FMUL.FTZ R221, R227, R221 ;  /* 0x000000dde3dd7220 */ /* 0x000fe20000410000 */
[----:B------:R-:W-:Y:S01]  /*47c0*/  FMUL.FTZ R230, R4, R230 ;  /* 0x000000e604e67220 */ /* 0x000fe20000410000 */
[----:B------:R-:W-:Y:S01]  /*47d0*/  F2FP.F16.F32.PACK_AB R197, R163, R162 ;  /* 0x000000a2a3c5723e */ /* 0x000fe200000000ff */
[----:B------:R-:W-:Y:S01]  /*47e0*/  FMUL.FTZ R178, R6, R178 ;  /* 0x000000b206b27220 */ /* 0x000fe20000410000 */
[----:B------:R-:W-:Y:S01]  /*47f0*/  FMUL.FTZ R179, R20, R179 ;  /* 0x000000b314b37220 */ /* 0x000fe20000410000 */
[----:B-1----:R-:W-:Y:S01]  /*4800*/  F2FP.F16.F32.PACK_AB R204, R177, R176 ;  /* 0x000000b0b1cc723e */ /* 0x002fe200000000ff */
        /* <DEDUP_REMOVED lines=18> */
[----:B----4-:R-:W-:Y:S01]  /*4930*/  FMUL.FTZ R165, R185, R165 ;  /* 0x000000a5b9a57220 */ /* 0x010fe20000410000 */
[----:B------:R-:W-:Y:S01]  /*4940*/  FMUL.FTZ R167, R186, R167 ;  /* 0x000000a7baa77220 */ /* 0x000fe20000410000 */
[----:B--2---:R-:W-:Y:S01]  /*4950*/  FMUL.FTZ R152, R23, R152 ;  /* 0x0000009817987220 */ /* 0x004fe20000410000 */
        /* <DEDUP_REMOVED lines=26> */
[----:B------:R-:W-:Y:S02]  /*4b00*/  F2FP.F16.F32.PACK_AB R195, R159, R158 ;  /* 0x0000009e9fc3723e */ /* 0x000fe400000000ff */
[----:B------:R-:W-:Y:S01]  /*4b10*/  F2FP.F16.F32.PACK_AB R225, R216, R226 ;  /* 0x000000e2d8e1723e */ /* 0x000fe200000000ff */
[----:B------:R-:W-:Y:S01]  /*4b20*/  STSM.16.MT88.4 [R162+0x2f000], R204 ;  /* 0x02f000cca2007844 */ /* 0x000fe20000004200 */
[----:B------:R-:W-:Y:S02]  /*4b30*/  F2FP.F16.F32.PACK_AB R226, R227, R228 ;  /* 0x000000e4e3e2723e */ /* 0x000fe400000000ff */
[----:B------:R-:W-:Y:S01]  /*4b40*/  F2FP.F16.F32.PACK_AB R227, R4, R3 ;  /* 0x0000000304e3723e */ /* 0x000fe200000000ff */
[----:B------:R-:W-:Y:S04]  /*4b50*/  STSM.16.MT88.4 [R162+0x2f800], R200 ;  /* 0x02f800c8a2007844 */ /* 0x000fe80000004200 */
[----:B------:R-:W-:Y:S04]  /*4b60*/  STSM.16.MT88.4 [R162+0x30000], R196 ;  /* 0x030000c4a2007844 */ /* 0x000fe80000004200 */
[----:B------:R1:W-:Y:S01]  /*4b70*/  STSM.16.MT88.4 [R162+0x30800], R192 ;  /* 0x030800c0a2007844 */ /* 0x0003e20000004200 */
[----:B------:R-:W-:Y:S01]  /*4b80*/  WARPGROUP.ARRIVE ;  /* 0x00000000000079c5 */ /* 0x000fe20000000000 */
[----:B------:R-:W-:Y:S01]  /*4b90*/  UMOV UR6, UR12 ;  /* 0x0000000c00067c82 */ /* 0x000fe20008000000 */
[----:B------:R-:W-:Y:S01]  /*4ba0*/  UMOV UR7, 0x40000040 ;  /* 0x4000004000077882 */ /* 0x000fe20000000000 */
[----:B------:R-:W-:Y:S01]  /*4bb0*/  UIADD3 UR4, UR12, 0x80, URZ ;  /* 0x000000800c047890 */ /* 0x000fe2000fffe03f */
[----:B------:R-:W2:Y:S08]  /*4bc0*/  LDL R164, [R1] ;  /* 0x0000000001a47983 */ /* 0x000eb00000100800 */
        /* <DEDUP_REMOVED lines=311> */
.L_x_347:
[----:B------:R-:W-:Y:S01]  /*5f40*/  LOP3.LUT R3, R234, 0x2800000, RZ, 0xfc, !PT ;  /* 0x02800000ea037812 */ /* 0x000fe200078efcff */
[----:B------:R-:W2:Y:S01]  /*5f50*/  LDL R7, [R1+0xc] ;  /* 0x00000c0001077983 */ /* 0x000ea20000100800 */
[----:B------:R-:W-:-:S03]  /*5f60*/  UMOV UR7, 0x40000040 ;  /* 0x4000004000077882 */ /* 0x000fc60000000000 */
[----:B------:R-:W-:Y:S01]  /*5f70*/  IMAD R3, R0, 0x500, R3 ;  /* 0x0000050000037824 */ /* 0x000fe200078e0203 */
[----:B------:R-:W1:Y:S04]  /*5f80*/  S2R R5, SR_TID.X ;  /* 0x0000000000057919 */ /* 0x000e680000002100 */
[----:B------:R-:W-:Y:S01]  /*5f90*/  R2UR UR4, R3 ;  /* 0x00000000030472ca */ /* 0x000fe200000e0000 */
[----:B------:R-:W-:-:S05]  /*5fa0*/  VIADD R3, R2, 0x38840 ;  /* 0x0003884002037836 */ /* 0x000fca0000000000 */
[----:B------:R-:W-:-:S04]  /*5fb0*/  PRMT R3, RZ, 0x654, R3 ;  /* 0x00000654ff037816 */ /* 0x000fc80000000003 */
[----:B------:R2:W-:Y:S01]  /*5fc0*/  SYNCS.ARRIVE.TRANS64.RED.A1T0 RZ, [R3+URZ], RZ ;  /* 0x000000ff03ff79a7 */ /* 0x0005e2000810043f */
[----:B------:R-:W-:Y:S02]  /*5fd0*/  WARPGROUP.ARRIVE ;  /* 0x00000000000079c5 */ /* 0x000fe40000000000 */
[----:B------:R-:W-:-:S04]  /*5fe0*/  UMOV UR6, UR4 ;  /* 0x0000000400067c82 */ /* 0x000fc80008000000 */
        /* <DEDUP_REMOVED lines=53> */
.L_x_348:
        /* <DEDUP_REMOVED lines=12> */
.L_x_338:
[----:B------:R-:W2:Y:S01]  /*6400*/  LDL.LU R14, [R1+0xc] ;  /* 0x00000c00010e7983 */ /* 0x000ea20000300800 */
[----:B------:R-:W3:Y:S01]  /*6410*/  LDC R0, c[0x0][0x850] ;  /* 0x00021400ff007b82 */ /* 0x000ee20000000800 */
[----:B------:R-:W-:Y:S01]  /*6420*/  ULDC.64 UR4, c[0x0][0x818] ;  /* 0x0002060000047ab9 */ /* 0x000fe20000000a00 */
[----:B------:R-:W-:Y:S01]  /*6430*/  ULDC.64 UR6, c[0x0][0x840] ;  /* 0x0002100000067ab9 */ /* 0x000fe20000000a00 */
[----:B------:R-:W4:Y:S01]  /*6440*/  S2R R5, SR_CTAID.Y ;  /* 0x0000000000057919 */ /* 0x000f220000002600 */
[----:B------:R-:W5:Y:S01]  /*6450*/  S2R R10, SR_TID.X ;  /* 0x00000000000a7919 */ /* 0x000f620000002100 */
[----:B------:R-:W1:Y:S01]  /*6460*/  S2R R20, SR_CTAID.X ;  /* 0x0000000000147919 */ /* 0x000e620000002500 */
[----:B------:R-:W1:Y:S01]  /*6470*/  S2R R15, SR_CTAID.Z ;  /* 0x00000000000f7919 */ /* 0x000e620000002700 */
[----:B------:R-:W2:Y:S01]  /*6480*/  S2R R16, SR_TID.X ;  /* 0x0000000000107919 */ /* 0x000ea20000002100 */
[----:B---3--:R-:W-:Y:S01]  /*6490*/  ISETP.NE.AND P0, PT, R0, 0x1, PT ;  /* 0x000000010000780c */ /* 0x008fe20003f05270 */
[----:B----4-:R-:W-:-:S12]  /*64a0*/  IMAD.MOV.U32 R4, RZ, RZ, R5 ;  /* 0x000000ffff047224 */ /* 0x010fd800078e0005 */
[----:B------:R-:W3:Y:S01]  /*64b0*/  @P0 LDC R2, c[0x0][0x854] ;  /* 0x00021500ff020b82 */ /* 0x000ee20000000800 */
[C---:B-----5:R-:W-:Y:S02]  /*64c0*/  VIADD R12, R10.reuse, 0xffffff80 ;  /* 0xffffff800a0c7836 */ /* 0x060fe40000000000 */
[----:B------:R-:W-:Y:S02]  /*64d0*/  VIADD R10, R10, 0xffffff80 ;  /* 0xffffff800a0a7836 */ /* 0x000fe40000000000 */
[----:B-1----:R-:W-:-:S03]  /*64e0*/  IMAD.SHL.U32 R6, R20, 0x4000, RZ ;  /* 0x0000400014067824 */ /* 0x002fc600078e00ff */
[----:B------:R-:W1:Y:S01]  /*64f0*/  @P0 LDC R3, c[0x0][0x858] ;  /* 0x00021600ff030b82 */ /* 0x000e620000000800 */
[----:B------:R-:W-:Y:S02]  /*6500*/  SHF.R.S32.HI R10, RZ, 0x1f, R10 ;  /* 0x0000001fff0a7819 */ /* 0x000fe4000001140a */
[----:B------:R-:W-:Y:S02]  /*6510*/  SHF.R.S32.HI R7, RZ, 0x1f, R6 ;  /* 0x0000001fff077819 */ /* 0x000fe40000011406 */
[----:B------:R-:W-:Y:S02]  /*6520*/  LEA.HI R10, R10, R12, RZ, 0x7 ;  /* 0x0000000c0a0a7211 */ /* 0x000fe400078f38ff */
[----:B------:R-:W-:Y:S02]  /*6530*/  MOV R12, 0x400 ;  /* 0x00000400000c7802 */ /* 0x000fe40000000f00 */
[----:B------:R-:W-:Y:S01]  /*6540*/  SHF.R.S32.HI R10, RZ, 0x7, R10 ;  /* 0x00000007ff0a7819 */ /* 0x000fe2000001140a */
[----:B---3--:R-:W-:-:S05]  /*6550*/  @P0 IMAD.HI.U32 R2, R5, R2, RZ ;  /* 0x0000000205020227 */ /* 0x008fca00078e00ff */
[----:B-1----:R-:W-:-:S04]  /*6560*/  @P0 SHF.R.U32.HI R4, RZ, R3, R2 ;  /* 0x00000003ff040219 */ /* 0x002fc80000011602 */
[----:B------:R-:W-:Y:S01]  /*6570*/  SHF.R.S32.HI R8, RZ, 0x1f, R4 ;  /* 0x0000001fff087819 */ /* 0x000fe20000011404 */
[----:B------:R-:W-:-:S04]  /*6580*/  IMAD.WIDE.U32 R2, R4, UR4, R6 ;  /* 0x0000000404027c25 */ /* 0x000fc8000f8e0006 */
[C---:B------:R-:W-:Y:S02]  /*6590*/  IMAD R9, R8.reuse, UR4, RZ ;  /* 0x0000000408097c24 */ /* 0x040fe4000f8e02ff */
[----:B------:R-:W-:Y:S02]  /*65a0*/  IMAD R13, R8, UR6, RZ ;  /* 0x00000006080d7c24 */ /* 0x000fe4000f8e02ff */
[C---:B------:R-:W-:Y:S01]  /*65b0*/  IMAD R11, R4.reuse, UR5, R9 ;  /* 0x00000005040b7c24 */ /* 0x040fe2000f8e0209 */
[----:B------:R-:W-:Y:S01]  /*65c0*/  ULDC.64 UR4, c[0x0][0x820] ;  /* 0x0002080000047ab9 */ /* 0x000fe20000000a00 */
[----:B------:R-:W-:-:S04]  /*65d0*/  IMAD.WIDE.U32 R6, R4, UR6, R6 ;  /* 0x0000000604067c25 */ /* 0x000fc8000f8e0006 */
[----:B------:R-:W-:Y:S01]  /*65e0*/  IMAD R13, R4, UR7, R13 ;  /* 0x00000007040d7c24 */ /* 0x000fe2000f8e020d */
[----:B------:R-:W-:Y:S01]  /*65f0*/  ULDC.64 UR6, c[0x0][0x848] ;  /* 0x0002120000067ab9 */ /* 0x000fe20000000a00 */
[----:B------:R-:W-:Y:S02]  /*6600*/  IMAD.IADD R3, R3, 0x1, R11 ;  /* 0x0000000103037824 */ /* 0x000fe400078e020b */
[----:B------:R-:W-:Y:S02]  /*6610*/  IMAD.IADD R7, R7, 0x1, R13 ;  /* 0x0000000107077824 */ /* 0x000fe400078e020d */
[----:B------:R-:W-:-:S04]  /*6620*/  IMAD.WIDE.U32 R2, R15, UR4, R2 ;  /* 0x000000040f027c25 */ /* 0x000fc8000f8e0002 */
[----:B------:R-:W-:-:S04]  /*6630*/  IMAD.WIDE.U32 R6, R15, UR6, R6 ;  /* 0x000000060f067c25 */ /* 0x000fc8000f8e0006 */
[----:B--2---:R-:W-:Y:S01]  /*6640*/  IMAD R9, R10, 0x2000, R14 ;  /* 0x000020000a097824 */ /* 0x004fe200078e020e */
[----:B------:R-:W-:Y:S01]  /*6650*/  SHF.R.S32.HI R10, RZ, 0x1f, R15 ;  /* 0x0000001fff0a7819 */ /* 0x000fe2000001140f */
[----:B------:R-:W1:Y:S04]  /*6660*/  S2R R14, SR_CgaCtaId ;  /* 0x00000000000e7919 */ /* 0x000e680000008800 */
[C---:B------:R-:W-:Y:S01]  /*6670*/  IMAD R11, R10.reuse, UR4, RZ ;  /* 0x000000040a0b7c24 */ /* 0x040fe2000f8e02ff */
[----:B------:R-:W-:Y:S01]  /*6680*/  ULDC UR4, c[0x0][0x740] ;  /* 0x0001d00000047ab9 */ /* 0x000fe20000000800 */
[----:B------:R-:W-:Y:S02]  /*6690*/  IMAD R10, R10, UR6, RZ ;  /* 0x000000060a0a7c24 */ /* 0x000fe4000f8e02ff */
[----:B------:R-:W-:Y:S01]  /*66a0*/  FMUL.FTZ R88, R88, UR4 ;  /* 0x0000000458587c20 */ /* 0x000fe20008410000 */
[----:B------:R-:W-:-:S02]  /*66b0*/  IMAD R11, R15, UR5, R11 ;  /* 0x000000050f0b7c24 */ /* 0x000fc4000f8e020b */
        /* <DEDUP_REMOVED lines=23> */
[----:B-1----:R-:W-:Y:S01]  /*6830*/  LEA R12, R14, R12, 0x18 ;  /* 0x0000000c0e0c7211 */ /* 0x002fe200078ec0ff */
        /* <DEDUP_REMOVED lines=41> */
[----:B------:R-:W-:Y:S05]  /*6ad0*/  WARPSYNC.ALL ;  /* 0x0000000000007948 */ /* 0x000fea0003800000 */
[----:B------:R-:W-:-:S02]  /*6ae0*/  IMAD R10, R9, 0x4, R12 ;  /* 0x00000004090a7824 */ /* 0x000fc400078e020c */
[----:B------:R-:W-:Y:S02]  /*6af0*/  IMAD.IADD R14, R3, 0x1, R11 ;  /* 0x00000001030e7824 */ /* 0x000fe400078e020b */
[----:B------:R-:W-:Y:S01]  /*6b00*/  IMAD.IADD R12, R7, 0x1, R13 ;  /* 0x00000001070c7824 */ /* 0x000fe200078e020d */
[----:B------:R-:W-:Y:S01]  /*6b10*/  BAR.SYNC.DEFER_BLOCKING 0x1, 0x100 ;  /* 0x0044000000007b1d */ /* 0x000fe20000010000 */
[----:B------:R-:W-:-:S05]  /*6b20*/  ISETP.NE.AND P1, PT, R16, 0x80, PT ;  /* 0x000000801000780c */ /* 0x000fca0003f25270 */
[----:B------:R-:W-:Y:S02]  /*6b30*/  ULDC UR4, c[0x0][0x870] ;  /* 0x00021c0000047ab9 */ /* 0x000fe40000000800 */
[----:B------:R-:W1:Y:S01]  /*6b40*/  LDC.64 R16, c[0x0][0x800] ;  /* 0x00020000ff107b82 */ /* 0x000e620000000a00 */
[----:B------:R-:W-:Y:S01]  /*6b50*/  IMAD R11, R20, UR4, RZ ;  /* 0x00000004140b7c24 */ /* 0x000fe2000f8e02ff */
[----:B------:R-:W-:Y:S01]  /*6b60*/  ULDC UR4, c[0x0][0x80c] ;  /* 0x0002030000047ab9 */ /* 0x000fe20000000800 */
[----:B------:R-:W-:Y:S01]  /*6b70*/  BSSY B0, `(.L_x_350) ;  /* 0x0000027000007945 */ /* 0x000fe20003800000 */
[----:B------:R-:W-:Y:S02]  /*6b80*/  IMAD R9, R15, UR4, RZ ;  /* 0x000000040f097c24 */ /* 0x000fe4000f8e02ff */
[----:B------:R-:W-:Y:S01]  /*6b90*/  IMAD R11, R11, UR4, RZ ;  /* 0x000000040b0b7c24 */ /* 0x000fe2000f8e02ff */
[----:B------:R-:W-:Y:S01]  /*6ba0*/  ULDC.64 UR4, c[0x0][0x868] ;  /* 0x00021a0000047ab9 */ /* 0x000fe20000000a00 */
[----:B------:R-:W2:Y:S01]  /*6bb0*/  LDC.64 R18, c[0x0][0x828] ;  /* 0x00020a00ff127b82 */ /* 0x000ea20000000a00 */
[----:B------:R-:W-:-:S02]  /*6bc0*/  SHF.R.S32.HI R13, RZ, 0x1f, R9 ;  /* 0x0000001fff0d7819 */ /* 0x000fc40000011409 */
[--C-:B------:R-:W-:Y:S01]  /*6bd0*/  IADD3 R9, P0, P2, R11, R9, R4.reuse ;  /* 0x000000090b097210 */ /* 0x100fe20007a1e004 */
[----:B------:R-:W-:Y:S01]  /*6be0*/  IMAD.MOV R4, RZ, RZ, -R4 ;  /* 0x000000ffff047224 */ /* 0x000fe200078e0a04 */
[----:B------:R-:W-:-:S03]  /*6bf0*/  SHF.R.S32.HI R11, RZ, 0x1f, R11 ;  /* 0x0000001fff0b7819 */ /* 0x000fc6000001140b */
[----:B------:R-:W-:Y:S01]  /*6c00*/  IMAD R5, R0, R4, R5 ;  /* 0x0000000400057224 */ /* 0x000fe200078e0205 */
[----:B------:R3:W-:Y:S01]  /*6c10*/  STS.128 [R10], R24 ;  /* 0x000000180a007388 */ /* 0x0007e20000000c00 */
[----:B------:R-:W-:Y:S01]  /*6c20*/  IADD3.X R8, R11, R13, R8, P0, P2 ;  /* 0x0000000d0b087210 */ /* 0x000fe200007e4408 */
[C---:B------:R-:W-:Y:S02]  /*6c30*/  IMAD.SHL.U32 R13, R9.reuse, 0x4, RZ ;  /* 0x00000004090d7824 */ /* 0x040fe400078e00ff */
[----:B------:R3:W-:Y:S01]  /*6c40*/  STS.128 [R10+0x800], R28 ;  /* 0x0008001c0a007388 */ /* 0x0007e20000000c00 */
[----:B------:R-:W-:Y:S02]  /*6c50*/  SHF.L.U64.HI R11, R9, 0x2, R8 ;  /* 0x00000002090b7819 */ /* 0x000fe40000010208 */
[----:B------:R-:W-:Y:S01]  /*6c60*/  IADD3 R8, P3, R13, UR4, RZ ;  /* 0x000000040d087c10 */ /* 0x000fe2000ff7e0ff */
[----:B------:R3:W-:Y:S01]  /*6c70*/  STS.128 [R10+0x1000], R32 ;  /* 0x001000200a007388 */ /* 0x0007e20000000c00 */
[----:B-1----:R-:W-:-:S02]  /*6c80*/  LEA R16, P2, R2, R16, 0x2 ;  /* 0x0000001002107211 */ /* 0x002fc400078410ff */
[----:B------:R-:W-:Y:S01]  /*6c90*/  IADD3.X R9, R11, UR5, RZ, P3, !PT ;  /* 0x000000050b097c10 */ /* 0x000fe20009ffe4ff */
[----:B------:R3:W-:Y:S01]  /*6ca0*/  STS.128 [R10+0x1800], R36 ;  /* 0x001800240a007388 */ /* 0x0007e20000000c00 */
[----:B--2---:R-:W-:-:S03]  /*6cb0*/  LEA R18, P0, R6, R18, 0x2 ;  /* 0x0000001206127211 */ /* 0x004fc600078010ff */
        /* <DEDUP_REMOVED lines=12> */
[----:B------:R-:W-:Y:S05]  /*6d80*/  @P1 BRA `(.L_x_351) ;  /* 0x0000000000141947 */ /* 0x000fea0003800000 */
.L_x_352:
[----:B------:R-:W2:Y:S04]  /*6d90*/  LDG.E.STRONG.GPU R0, desc[UR38][R8.64] ;  /* 0x0000002608007981 */ /* 0x000ea8000c1ef900 */
[----:B--2---:R-:W-:Y:S01]  /*6da0*/  CCTL.IVALL ;  /* 0x00000000ff00798f */ /* 0x004fe20002000000 */
[----:B------:R-:W-:Y:S05]  /*6db0*/  YIELD ;  /* 0x0000000000007946 */ /* 0x000fea0003800000 */
[----:B------:R-:W-:-:S13]  /*6dc0*/  ISETP.NE.AND P3, PT, R0, R5, PT ;  /* 0x000000050000720c */ /* 0x000fda0003f65270 */
[----:B------:R-:W-:Y:S05]  /*6dd0*/  @P3 BRA `(.L_x_352) ;  /* 0xfffffffc00ec3947 */ /* 0x000fea000383ffff */
.L_x_351:
[----:B------:R-:W-:Y:S05]  /*6de0*/  BSYNC B0 ;  /* 0x0000000000007941 */ /* 0x000fea0003800000 */
.L_x_350:
[----:B------:R-:W-:Y:S01]  /*6df0*/  UMOV UR4, 0xffffffff ;  /* 0xffffffff00047882 */ /* 0x000fe20000000000 */
[----:B------:R-:W-:Y:S02]  /*6e00*/  LEA.HI.X R14, R2, R17, R14, 0x2, P2 ;  /* 0x00000011020e7211 */ /* 0x000fe400010f140e */
[----:B------:R-:W-:Y:S01]  /*6e10*/  LEA.HI.X R12, R6, R19, R12, 0x2, P0 ;  /* 0x00000013060c7211 */ /* 0x000fe200000f140c */
[----:B------:R-:W-:Y:S06]  /*6e20*/  BRA.DIV UR4, `(.L_x_353) ;  /* 0x0000003a04687947 */ /* 0x000fec000b800000 */
[----:B------:R-:W-:Y:S01]  /*6e30*/  NOP ;  /* 0x0000000000007918 */ /* 0x000fe20000000000 */
.L_x_435:
[----:B------:R-:W-:Y:S01]  /*6e40*/  @!PT LDS RZ, [RZ] ;  /* 0x00000000fffff984 */ /* 0x000fe20000000800 */
[----:B------:R-:W-:Y:S01]  /*6e50*/  @!PT LDS RZ, [RZ] ;  /* 0x00000000fffff984 */ /* 0x000fe20000000800 */
[----:B------:R-:W-:Y:S01]  /*6e60*/  @!PT LDS RZ, [RZ] ;  /* 0x00000000fffff984 */ /* 0x000fe20000000800 */
[----:B------:R-:W-:Y:S01]  /*6e70*/  @!PT LDS RZ, [RZ] ;  /* 0x00000000fffff984 */ /* 0x000fe20000000800 */
[----:B------:R1:W-:Y:S06]  /*6e80*/  MEMBAR.ALL.CTA ;  /* 0x0000000000007992 */ /* 0x0003ec0000008000 */
[----:B-1----:R-:W1:Y:S01]  /*6e90*/  FENCE.VIEW.ASYNC.S ;  /* 0x00000000000073c6 */ /* 0x002e620000000000 */
[----:B------:R-:W-:Y:S05]  /*6ea0*/  WARPSYNC.ALL ;  /* 0x0000000000007948 */ /* 0x000fea0003800000 */
[----:B------:R-:W-:Y:S01]  /*6eb0*/  BSSY B0, `(.L_x_354) ;  /* 0x0000014000007945 */ /* 0x000fe20003800000 */
        /* <DEDUP_REMOVED lines=12> */
.L_x_356:
[----:B------:R-:W-:Y:S01]  /*6f80*/  @P0 ELECT P2, URZ, PT ;  /* 0x00000000003f082f */ /* 0x000fe20003840000 */
[----:B------:R1:W-:-:S12]  /*6f90*/  UBLKRED.G.S.ADD.F32.RN [UR4], [UR6], UR7, desc[UR8] ;  /* 0x00000804060073bb */ /* 0x0003d800080a1407 */
[----:B------:R-:W-:Y:S02]  /*6fa0*/  @P2 PLOP3.LUT P0, PT, P2, PT, PT, 0x8, 0x0 ;  /* 0x000000000000281c */ /* 0x000fe4000170e170 */
[----:B------:R-:W-:-:S11]  /*6fb0*/  PLOP3.LUT P2, PT, PT, PT, PT, 0x8, 0x0 ;  /* 0x000000000000781c */ /* 0x000fd60003f4e170 */
[----:B-1----:R-:W-:Y:S05]  /*6fc0*/  @P0 BRA.U.ANY `(.L_x_356) ;  /* 0xfffffffd00ec0947 */ /* 0x002fea000393ffff */
[----:B------:R0:W-:Y:S01]  /*6fd0*/  UTMACMDFLUSH ;  /* 0x00000000000079b7 */ /* 0x0001e20000000000 */
[----:B------:R-:W-:-:S04]  /*6fe0*/  DEPBAR.LE SB0, 0x0 ;  /* 0x000080000000791a */ /* 0x000fc80000000000 */
.L_x_355:
[----:B------:R-:W-:Y:S05]  /*6ff0*/  BSYNC B0 ;  /* 0x0000000000007941 */ /* 0x000fea0003800000 */
.L_x_354:
        /* <DEDUP_REMOVED lines=12> */
[----:B------:R-:W-:-:S05]  /*70c0*/  IMAD.MOV.U32 R3, RZ, RZ, 0x1 ;  /* 0x00000001ff037424 */ /* 0x000fca00078e00ff */
[----:B------:R1:W-:Y:S02]  /*70d0*/  REDG.E.ADD.S32.STRONG.GPU desc[UR38][R8.64], R3 ;  /* 0x000000030800798e */ /* 0x0003e4000c10e3a6 */
.L_x_358:
[----:B------:R-:W-:Y:S05]  /*70e0*/  BSYNC B0 ;  /* 0x0000000000007941 */ /* 0x000fea0003800000 */
.L_x_357:
[----:B------:R-:W-:Y:S06]  /*70f0*/  BAR.SYNC.DEFER_BLOCKING 0x1, 0x100 ;  /* 0x0044000000007b1d */ /* 0x000fec0000010000 */
[----:B------:R-:W-:Y:S01]  /*7100*/  ULDC.64 UR4, c[0x0][0x860] ;  /* 0x0002180000047ab9 */ /* 0x000fe20000000a00 */
[----:B------:R-:W-:Y:S01]  /*7110*/  BSSY B0, `(.L_x_359) ;  /* 0x0000019000007945 */ /* 0x000fe20003800000 */
[----:B------:R-:W-:-:S04]  /*7120*/  IADD3 R2, P0, R13, UR4, RZ ;  /* 0x000000040d027c10 */ /* 0x000fc8000ff1e0ff */
[----:B-1----:R-:W-:Y:S01]  /*7130*/  IADD3.X R3, R11, UR5, RZ, P0, !PT ;  /* 0x000000050b037c10 */ /* 0x002fe200087fe4ff */
        /* <DEDUP_REMOVED lines=17> */
.L_x_361:
[----:B------:R-:W2:Y:S04]  /*7250*/  LDG.E.STRONG.GPU R0, desc[UR38][R2.64] ;  /* 0x0000002602007981 */ /* 0x000ea8000c1ef900 */
[----:B--2---:R-:W-:Y:S01]  /*7260*/  CCTL.IVALL ;  /* 0x00000000ff00798f */ /* 0x004fe20002000000 */
[----:B------:R-:W-:Y:S05]  /*7270*/  YIELD ;  /* 0x0000000000007946 */ /* 0x000fea0003800000 */
[----:B------:R-:W-:-:S13]  /*7280*/  ISETP.NE.AND P0, PT, R0, R5, PT ;  /* 0x000000050000720c */ /* 0x000fda0003f05270 */
[----:B------:R-:W-:Y:S05]  /*7290*/  @P0 BRA `(.L_x_361) ;  /* 0xfffffffc00ec0947 */ /* 0x000fea000383ffff */
.L_x_360:
[----:B------:R-:W-:Y:S05]  /*72a0*/  BSYNC B0 ;  /* 0x0000000000007941 */ /* 0x000fea0003800000 */
.L_x_359:
[----:B------:R-:W-:-:S03]  /*72b0*/  UMOV UR4, 0xffffffff ;  /* 0xffffffff00047882 */ /* 0x000fc60000000000 */
[----:B------:R-:W-:Y:S05]  /*72c0*/  BRA.DIV UR4, `(.L_x_362) ;  /* 0x00000036045c7947 */ /* 0x000fea000b800000 */
[----:B------:R-:W-:Y:S01]  /*72d0*/  NOP ;  /* 0x0000000000007918 */ /* 0x000fe20000000000 */
.L_x_438:
[----:B------:R-:W-:Y:S01]  /*72e0*/  @!PT LDS RZ, [RZ] ;  /* 0x00000000fffff984 */ /* 0x000fe20000000800 */
[----:B------:R-:W-:Y:S01]  /*72f0*/  @!PT LDS RZ, [RZ] ;  /* 0x00000000fffff984 */ /* 0x000fe20000000800 */
[----:B------:R-:W-:Y:S01]  /*7300*/  @!PT LDS RZ, [RZ] ;  /* 0x00000000fffff984 */ /* 0x000fe20000000800 */
[----:B------:R-:W-:Y:S01]  /*7310*/  @!PT LDS RZ, [RZ] ;  /* 0x00000000fffff984 */ /* 0x000fe20000000800 */
[----:B------:R2:W-:Y:S06]  /*7320*/  MEMBAR.ALL.CTA ;  /* 0x0000000000007992 */ /* 0x0005ec0000008000 */
[----:B--2---:R-:W2:Y:S01]  /*7330*/  FENCE.VIEW.ASYNC.S ;  /* 0x00000000000073c6 */ /* 0x004ea20000000000 */
[----:B------:R-:W-:Y:S05]  /*7340*/  WARPSYNC.ALL ;  /* 0x0000000000007948 */ /* 0x000fea0003800000 */
[----:B------:R-:W-:Y:S01]  /*7350*/  BSSY B0, `(.L_x_363) ;  /* 0x0000014000007945 */ /* 0x000fe20003800000 */
[----:B--2---:R-:W-:Y:S06]  /*7360*/  BAR.SYNC.DEFER_BLOCKING 0x1, 0x100 ;  /* 0x0044000000007b1d */ /* 0x004fec0000010000 */
[----:B------:R-:W-:Y:S05]  /*7370*/  @P1 BRA `(.L_x_364) ;  /* 0x0000000000441947 */ /* 0x000fea0003800000 */
[----:B------:R-:W2:Y:S01]  /*7380*/  S2R R4, SR_CgaCtaId ;  /* 0x0000000000047919 */ /* 0x000ea20000008800 */
[----:B------:R-:W-:Y:S01]  /*7390*/  MOV R0, 0x400 ;  /* 0x0000040000007802 */ /* 0x000fe20000000f00 */
[----:B------:R-:W-:Y:S01]  /*73a0*/  UMOV UR7, 0x1000 ;  /* 0x0000100000077882 */ /* 0x000fe20000000000 */
[----:B------:R-:W-:Y:S01]  /*73b0*/  R2UR UR4, R16 ;  /* 0x00000000100472ca */ /* 0x000fe200000e0000 */
[----:B------:R-:W-:Y:S01]  /*73c0*/  UMOV UR8, 0x0 ;  /* 0x0000000000087882 */ /* 0x000fe20000000000 */
[----:B------:R-:W-:Y:S01]  /*73d0*/  R2UR UR5, R14 ;  /* 0x000000000e0572ca */ /* 0x000fe200000e0000 */
[----:B------:R-:W-:Y:S01]  /*73e0*/  UMOV UR9, 0x14f00000 ;  /* 0x14f0000000097882 */ /* 0x000fe20000000000 */
[----:B------:R-:W-:Y:S02]  /*73f0*/  PLOP3.LUT P0, PT, PT, PT, PT, 0x80, 0x0 ;  /* 0x000000000000781c */ /* 0x000fe40003f0f070 */
[----:B--2---:R-:W-:-:S04]  /*7400*/  LEA R0, R4, R0, 0x18 ;  /* 0x0000000004007211 */ /* 0x004fc800078ec0ff */
[----:B------:R-:W-:-:S15]  /*7410*/  R2UR UR6, R0 ;  /* 0x00000000000672ca */ /* 0x000fde00000e0000 */
.L_x_365:
[----:B------:R-:W-:Y:S01]  /*7420*/  @P0 ELECT P2, URZ, PT ;  /* 0x00000000003f082f */ /* 0x000fe20003840000 */
[----:B------:R2:W-:-:S12]  /*7430*/  UBLKRED.G.S.ADD.F32.RN [UR4], [UR6], UR7, desc[UR8] ;  /* 0x00000804060073bb */ /* 0x0005d800080a1407 */
[----:B------:R-:W-:Y:S02]  /*7440*/  @P2 PLOP3.LUT P0, PT, P2, PT, PT, 0x8, 0x0 ;  /* 0x000000000000281c */ /* 0x000fe4000170e170 */
[----:B------:R-:W-:-:S11]  /*7450*/  PLOP3.LUT P2, PT, PT, PT, PT, 0x8, 0x0 ;  /* 0x000000000000781c */ /* 0x000fd60003f4e170 */
[----:B--2---:R-:W-:Y:S05]  /*7460*/  @P0 BRA.U.ANY `(.L_x_365) ;  /* 0xfffffffd00ec0947 */ /* 0x004fea000393ffff */
[----:B------:R0:W-:Y:S01]  /*7470*/  UTMACMDFLUSH ;  /* 0x00000000000079b7 */ /* 0x0001e20000000000 */
[----:B------:R-:W-:-:S04]  /*7480*/  DEPBAR.LE SB0, 0x0 ;  /* 0x000080000000791a */ /* 0x000fc80000000000 */
.L_x_364:
[----:B------:R-:W-:Y:S05]  /*7490*/  BSYNC B0 ;  /* 0x0000000000007941 */ /* 0x000fea0003800000 */
.L_x_363:
[----:B------:R-:W-:Y:S01]  /*74a0*/  NOP ;  /* 0x0000000000007918 */ /* 0x000fe20000000000 */
[----:B------:R-:W-:Y:S05]  /*74b0*/  @P1 BRA `(.L_x_330) ;  /* 0x0000003000541947 */ /* 0x000fea0003800000 */
[----:B------:R-:W-:Y:S01]  /*74c0*/  IMAD.MOV.U32 R5, RZ, RZ, 0x1 ;  /* 0x00000001ff057424 */ /* 0x000fe200078e00ff */
        /* <DEDUP_REMOVED lines=8> */
[----:B012345:R-:W-:Y:S04]  /*7550*/  CCTL.IVALL ;  /* 0x00000000ff00798f */ /* 0x03ffe80002000000 */
[----:B------:R2:W-:Y:S01]  /*7560*/  REDG.E.ADD.S32.STRONG.GPU desc[UR38][R2.64], R5 ;  /* 0x000000050200798e */ /* 0x0005e2000c10e3a6 */
[----:B------:R-:W-:Y:S05]  /*7570*/  BRA `(.L_x_330) ;  /* 0x0000003000247947 */ /* 0x000fea0003800000 */
.L_x_328:
        /* <DEDUP_REMOVED lines=20> */
[----:B------:R-:W-:Y:S02]  /*76c0*/  UIMAD UR6, UR8, UR10, URZ ;  /* 0x0000000a080672a4 */ /* 0x000fe4000f8e023f */
[----:B------:R-:W-:Y:S01]  /*76d0*/  USHF.R.S32.HI UR10, URZ, 0x1f, UR7 ;  /* 0x0000001f3f0a7899 */ /* 0x000fe20008011407 */
[----:B--2---:R-:W-:Y:S01]  /*76e0*/  ISETP.GE.AND P1, PT, R4, 0x1, PT ;  /* 0x000000010400780c */ /* 0x004fe20003f26270 */
[----:B------:R-:W-:Y:S02]  /*76f0*/  UIMAD UR6, UR9, UR11, UR6 ;  /* 0x0000000b090672a4 */ /* 0x000fe4000f8e0206 */
[----:B------:R-:W-:-:S02]  /*7700*/  UIMAD UR11, UR7, UR13, URZ ;  /* 0x0000000d070b72a4 */ /* 0x000fc4000f8e023f */
[----:B------:R-:W-:Y:S02]  /*7710*/  UIADD3 UR5, UR5, UR6, URZ ;  /* 0x0000000605057290 */ /* 0x000fe4000fffe03f */
[----:B------:R-:W-:Y:S02]  /*7720*/  UIMAD UR6, UR10, UR14, URZ ;  /* 0x0000000e0a0672a4 */ /* 0x000fe4000f8e023f */
[----:B------:R-:W-:Y:S02]  /*7730*/  UIADD3 UR10, UP0, UR11, UR9, URZ ;  /* 0x000000090b0a7290 */ /* 0x000fe4000ff1e03f */
        /* <DEDUP_REMOVED lines=13> */
[----:B------:R-:W-:-:S03]  /*7810*/  UMOV UR4, URZ ;  /* 0x0000003f00047c82 */ /* 0x000fc60008000000 */
        /* <DEDUP_REMOVED lines=17> */
.L_x_392:
        /* <DEDUP_REMOVED lines=17> */
.L_x_370:
[----:B------:R-:W2:Y:S04]  /*7a40*/  LDG.E.STRONG.GPU R6, desc[UR38][R2.64] ;  /* 0x0000002602067981 */ /* 0x000ea8000c1ef900 */
[----:B--2---:R-:W-:Y:S01]  /*7a50*/  CCTL.IVALL ;  /* 0x00000000ff00798f */ /* 0x004fe20002000000 */
[----:B------:R-:W-:Y:S05]  /*7a60*/  YIELD ;  /* 0x0000000000007946 */ /* 0x000fea0003800000 */
[----:B------:R-:W-:-:S13]  /*7a70*/  ISETP.NE.AND P3, PT, R6, UR26, PT ;  /* 0x0000001a06007c0c */ /* 0x000fda000bf65270 */
[----:B------:R-:W-:Y:S05]  /*7a80*/  @P3 BRA `(.L_x_370) ;  /* 0xfffffffc00ec3947 */ /* 0x000fea000383ffff */
.L_x_369:
[----:B------:R-:W-:Y:S05]  /*7a90*/  BSYNC B0 ;  /* 0x0000000000007941 */ /* 0x000fea0003800000 */
.L_x_368:
[----:B------:R-:W-:-:S03]  /*7aa0*/  UMOV UR23, 0xffffffff ;  /* 0xffffffff00177882 */ /* 0x000fc60000000000 */
[----:B------:R-:W-:Y:S05]  /*7ab0*/  BRA.DIV UR23, `(.L_x_371) ;  /* 0x0000002e177c7947 */ /* 0x000fea000b800000 */
[----:B------:R-:W-:Y:S01]  /*7ac0*/  NOP ;  /* 0x0000000000007918 */ /* 0x000fe20000000000 */
.L_x_441:
        /* <DEDUP_REMOVED lines=19> */
.L_x_373:
[----:B------:R-:W-:Y:S05]  /*7c00*/  BSYNC B0 ;  /* 0x0000000000007941 */ /* 0x000fea0003800000 */
.L_x_372:
        /* <DEDUP_REMOVED lines=13> */
.L_x_375:
[----:B------:R-:W-:Y:S05]  /*7ce0*/  BSYNC B0 ;  /* 0x0000000000007941 */ /* 0x000fea0003800000 */
.L_x_374:
[----:B------:R-:W-:Y:S06]  /*7cf0*/  BAR.ARV 0xa, 0xa0 ;  /* 0x0282800000007b1d */ /* 0x000fec0000002000 */
[----:B------:R-:W-:Y:S04]  /*7d00*/  BSSY B0, `(.L_x_376) ;  /* 0x0000003000007945 */ /* 0x000fe80003800000 */
[----:B------:R-:W-:Y:S05]  /*7d10*/  @!P0 BRA `(.L_x_377) ;  /* 0x0000000000048947 */ /* 0x000fea0003800000 */
[----:B------:R-:W-:-:S04]  /*7d20*/  DEPBAR.LE SB0, 0x0 ;  /* 0x000080000000791a */ /* 0x000fc80000000000 */
.L_x_377:
[----:B------:R-:W-:Y:S05]  /*7d30*/  BSYNC B0 ;  /* 0x0000000000007941 */ /* 0x000fea0003800000 */
.L_x_376:
        /* <DEDUP_REMOVED lines=19> */
.L_x_379:
[----:B------:R-:W-:Y:S05]  /*7e70*/  BSYNC B0 ;  /* 0x0000000000007941 */ /* 0x000fea0003800000 */
.L_x_378:
        /* <DEDUP_REMOVED lines=9> */
.L_x_382:
[----:B------:R-:W2:Y:S04]  /*7f10*/  LDG.E.STRONG.GPU R6, desc[UR38][R2.64] ;  /* 0x0000002602067981 */ /* 0x000ea8000c1ef900 */
[----:B--2---:R-:W-:Y:S01]  /*7f20*/  CCTL.IVALL ;  /* 0x00000000ff00798f */ /* 0x004fe20002000000 */
[----:B------:R-:W-:Y:S05]  /*7f30*/  YIELD ;  /* 0x0000000000007946 */ /* 0x000fea0003800000 */
[----:B------:R-:W-:-:S13]  /*7f40*/  ISETP.NE.AND P3, PT, R6, UR26, PT ;  /* 0x0000001a06007c0c */ /* 0x000fda000bf65270 */
[----:B------:R-:W-:Y:S05]  /*7f50*/  @P3 BRA `(.L_x_382) ;  /* 0xfffffffc00ec3947 */ /* 0x000fea000383ffff */
.L_x_381:
[----:B------:R-:W-:Y:S05]  /*7f60*/  BSYNC B0 ;  /* 0x0000000000007941 */ /* 0x000fea0003800000 */
.L_x_380:
[----:B------:R-:W-:-:S03]  /*7f70*/  UMOV UR8, 0xffffffff ;  /* 0xffffffff00087882 */ /* 0x000fc60000000000 */
[----:B------:R-:W-:Y:S05]  /*7f80*/  BRA.DIV UR8, `(.L_x_383) ;  /* 0x0000002a08647947 */ /* 0x000fea000b800000 */
[----:B------:R-:W-:Y:S01]  /*7f90*/  NOP ;  /* 0x0000000000007918 */ /* 0x000fe20000000000 */
.L_x_444:
        /* <DEDUP_REMOVED lines=13> */
.L_x_385:
[----:B------:R-:W-:Y:S05]  /*8070*/  BSYNC B0 ;  /* 0x0000000000007941 */ /* 0x000fea0003800000 */
.L_x_384:
        /* <DEDUP_REMOVED lines=13> */
.L_x_387:
[----:B------:R-:W-:Y:S05]  /*8150*/  BSYNC B0 ;  /* 0x0000000000007941 */ /* 0x000fea0003800000 */
.L_x_386:
[----:B------:R-:W-:Y:S06]  /*8160*/  BAR.ARV 0xa, 0xa0 ;  /* 0x0282800000007b1d */ /* 0x000fec0000002000 */
[----:B------:R-:W-:Y:S04]  /*8170*/  BSSY B0, `(.L_x_388) ;  /* 0x0000003000007945 */ /* 0x000fe80003800000 */
[----:B------:R-:W-:Y:S05]  /*8180*/  @!P0 BRA `(.L_x_389) ;  /* 0x0000000000048947 */ /* 0x000fea0003800000 */
[----:B------:R-:W-:-:S04]  /*8190*/  DEPBAR.LE SB0, 0x0 ;  /* 0x000080000000791a */ /* 0x000fc80000000000 */
.L_x_389:
[----:B------:R-:W-:Y:S05]  /*81a0*/  BSYNC B0 ;  /* 0x0000000000007941 */ /* 0x000fea0003800000 */
.L_x_388:
        /* <DEDUP_REMOVED lines=19> */
.L_x_391:
[----:B------:R-:W-:Y:S05]  /*82e0*/  BSYNC B0 ;  /* 0x0000000000007941 */ /* 0x000fea0003800000 */
.L_x_390:
[----:B------:R-:W-:Y:S02]  /*82f0*/  UIADD3 UR4, UR4, 0x2, URZ ;  /* 0x0000000204047890 */ /* 0x000fe4000fffe03f */
[----:B------:R-:W-:Y:S01]  /*8300*/  UIADD3 UR5, UR5, 0x1, URZ ;  /* 0x0000000105057890 */ /* 0x000fe2000fffe03f */
[----:B------:R-:W-:Y:S11]  /*8310*/  @P2 BRA `(.L_x_392) ;  /* 0xfffffff400842947 */ /* 0x000ff6000383ffff */
.L_x_367:
        /* <DEDUP_REMOVED lines=13> */
.L_x_395:
[----:B------:R-:W2:Y:S04]  /*83f0*/  LDG.E.STRONG.GPU R0, desc[UR38][R2.64] ;  /* 0x0000002602007981 */ /* 0x000ea8000c1ef900 */
[----:B--2---:R-:W-:Y:S01]  /*8400*/  CCTL.IVALL ;  /* 0x00000000ff00798f */ /* 0x004fe20002000000 */
[----:B------:R-:W-:Y:S05]  /*8410*/  YIELD ;  /* 0x0000000000007946 */ /* 0x000fea0003800000 */
[----:B------:R-:W-:-:S13]  /*8420*/  ISETP.NE.AND P2, PT, R0, UR26, PT ;  /* 0x0000001a00007c0c */ /* 0x000fda000bf45270 */
[----:B------:R-:W-:Y:S05]  /*8430*/  @P2 BRA `(.L_x_395) ;  /* 0xfffffffc00ec2947 */ /* 0x000fea000383ffff */
.L_x_394:
[----:B------:R-:W-:Y:S05]  /*8440*/  BSYNC B0 ;  /* 0x0000000000007941 */ /* 0x000fea0003800000 */
.L_x_393:
[----:B------:R-:W-:-:S03]  /*8450*/  UMOV UR5, 0xffffffff ;  /* 0xffffffff00057882 */ /* 0x000fc60000000000 */
[----:B------:R-:W-:Y:S05]  /*8460*/  BRA.DIV UR5, `(.L_x_396) ;  /* 0x0000002605487947 */ /* 0x000fea000b800000 */
[----:B------:R-:W-:Y:S01]  /*8470*/  NOP ;  /* 0x0000000000007918 */ /* 0x000fe20000000000 */
.L_x_447:
        /* <DEDUP_REMOVED lines=22> */
.L_x_398:
[----:B------:R-:W-:Y:S05]  /*85e0*/  BSYNC B0 ;  /* 0x0000000000007941 */ /* 0x000fea0003800000 */
.L_x_397:
        /* <DEDUP_REMOVED lines=20> */
.L_x_400:
[----:B------:R-:W-:Y:S05]  /*8730*/  BSYNC B0 ;  /* 0x0000000000007941 */ /* 0x000fea0003800000 */
.L_x_399:
[----:B------:R-:W-:Y:S06]  /*8740*/  BAR.ARV 0xa, 0xa0 ;  /* 0x0282800000007b1d */ /* 0x000fec0000002000 */
[----:B------:R-:W-:Y:S04]  /*8750*/  BSSY B0, `(.L_x_401) ;  /* 0x0000003000007945 */ /* 0x000fe80003800000 */
[----:B------:R-:W-:Y:S05]  /*8760*/  @!P0 BRA `(.L_x_402) ;  /* 0x0000000000048947 */ /* 0x000fea0003800000 */
[----:B------:R-:W-:-:S04]  /*8770*/  DEPBAR.LE SB0, 0x0 ;  /* 0x000080000000791a */ /* 0x000fc80000000000 */
.L_x_402:
[----:B------:R-:W-:Y:S05]  /*8780*/  BSYNC B0 ;  /* 0x0000000000007941 */ /* 0x000fea0003800000 */
.L_x_401:
        /* <DEDUP_REMOVED lines=19> */
.L_x_366:
        /* <DEDUP_REMOVED lines=55> */
.L_x_448:
        /* <DEDUP_REMOVED lines=10> */
.L_x_406:
        /* <DEDUP_REMOVED lines=84> */
.L_x_417:
[----:B------:R-:W-:-:S04]  /*9210*/  SHF.L.U32 R21, R18, 0x1f, RZ ;  /* 0x0000001f12157819 */ /* 0x000fc800000006ff */
[----:B-1----:R-:W1:Y:S02]  /*9220*/  SYNCS.PHASECHK.TRANS64.TRYWAIT P1, [R20+URZ+0x38840], R21 ;  /* 0x03884015140075a7 */ /* 0x002e64000802017f */
[----:B-12---:R-:W-:Y:S05]  /*9230*/  @!P1 BRA `(.L_x_409) ;  /* 0x0000001800049947 */ /* 0x006fea0003800000 */
.L_x_449:
[----:B------:R-:W-:Y:S05]  /*9240*/  @P0 BRA `(.L_x_410) ;  /* 0x0000000000140947 */ /* 0x000fea0003800000 */
[----:B------:R-:W-:Y:S01]  /*9250*/  ISETP.NE.AND P1, PT, R12, RZ, PT ;  /* 0x000000ff0c00720c */ /* 0x000fe20003f25270 */
[----:B------:R-:W-:-:S04]  /*9260*/  IMAD.MOV.U32 R3, RZ, RZ, 0x5140 ;  /* 0x00005140ff037424 */ /* 0x000fc800078e00ff */
[----:B------:R2:W-:Y:S08]  /*9270*/  SYNCS.ARRIVE.TRANS64 RZ, [R20+URZ+0x38830], R3 ;  /* 0x0388300314ff79a7 */ /* 0x0005f0000800003f */
[----:B------:R-:W-:Y:S05]  /*9280*/  @!P1 BRA `(.L_x_410) ;  /* 0x0000000000049947 */ /* 0x000fea0003800000 */
[----:B------:R-:W-:Y:S01]  /*9290*/  BPT.TRAP 0x1 ;  /* 0x000000040000795c */ /* 0x000fe20000300000 */
.L_x_410:
        /* <DEDUP_REMOVED lines=36> */
.L_x_450:
[----:B------:R-:W-:Y:S05]  /*94e0*/  @P0 BRA `(.L_x_412) ;  /* 0x0000000000140947 */ /* 0x000fea0003800000 */
[----:B------:R-:W-:Y:S01]  /*94f0*/  ISETP.NE.AND P1, PT, R12, RZ, PT ;  /* 0x000000ff0c00720c */ /* 0x000fe20003f25270 */
[----:B------:R-:W-:-:S04]  /*9500*/  IMAD.MOV.U32 R0, RZ, RZ, 0x5140 ;  /* 0x00005140ff007424 */ /* 0x000fc800078e00ff */
[----:B------:R4:W-:Y:S08]  /*9510*/  SYNCS.ARRIVE.TRANS64 RZ, [R20+URZ+0x38818], R0 ;  /* 0x0388180014ff79a7 */ /* 0x0009f0000800003f */
[----:B------:R-:W-:Y:S05]  /*9520*/  @!P1 BRA `(.L_x_412) ;  /* 0x0000000000049947 */ /* 0x000fea0003800000 */
[----:B------:R-:W-:Y:S01]  /*9530*/  BPT.TRAP 0x1 ;  /* 0x000000040000795c */ /* 0x000fe20000300000 */
.L_x_412:
        /* <DEDUP_REMOVED lines=27> */
.L_x_451:
        /* <DEDUP_REMOVED lines=9> */
.L_x_414:
        /* <DEDUP_REMOVED lines=31> */
.L_x_453:
[----:B------:R-:W-:Y:S05]  /*9970*/  @P0 BRA `(.L_x_416) ;  /* 0x0000000000140947 */ /* 0x000fea0003800000 */
[----:B------:R-:W-:Y:S01]  /*9980*/  ISETP.NE.AND P1, PT, R12, RZ, PT ;  /* 0x000000ff0c00720c */ /* 0x000fe20003f25270 */
[----:B-1----:R-:W-:-:S04]  /*9990*/  IMAD.MOV.U32 R5, RZ, RZ, 0x5140 ;  /* 0x00005140ff057424 */ /* 0x002fc800078e00ff */
[----:B------:R2:W-:Y:S08]  /*99a0*/  SYNCS.ARRIVE.TRANS64 RZ, [R20+URZ+0x38810], R5 ;  /* 0x0388100514ff79a7 */ /* 0x0005f0000800003f */
[----:B------:R-:W-:Y:S05]  /*99b0*/  @!P1 BRA `(.L_x_416) ;  /* 0x0000000000049947 */ /* 0x000fea0003800000 */
[----:B------:R-:W-:Y:S01]  /*99c0*/  BPT.TRAP 0x1 ;  /* 0x000000040000795c */ /* 0x000fe20000300000 */
.L_x_416:
        /* <DEDUP_REMOVED lines=28> */
.L_x_408:
[----:B------:R-:W-:-:S13]  /*9b90*/  ISETP.NE.AND P1, PT, R10, RZ, PT ;  /* 0x000000ff0a00720c */ /* 0x000fda0003f25270 */
[----:B------:R-:W-:Y:S05]  /*9ba0*/  @!P1 BRA `(.L_x_407) ;  /* 0x0000000400289947 */ /* 0x000fea0003800000 */
[----:B------:R-:W-:-:S04]  /*9bb0*/  SHF.L.U32 R9, R18, 0x1f, RZ ;  /* 0x0000001f12097819 */ /* 0x000fc800000006ff */
[----:B------:R-:W3:Y:S02]  /*9bc0*/  SYNCS.PHASECHK.TRANS64.TRYWAIT P1, [R20+URZ+0x38840], R9 ;  /* 0x03884009140075a7 */ /* 0x000ee4000802017f */
[----:B---3--:R-:W-:Y:S05]  /*9bd0*/  @!P1 BRA `(.L_x_418) ;  /* 0x0000000c00f09947 */ /* 0x008fea0003800000 */
.L_x_454:
[----:B------:R-:W-:Y:S05]  /*9be0*/  @P0 BRA `(.L_x_419) ;  /* 0x0000000000140947 */ /* 0x000fea0003800000 */
[----:B------:R-:W-:Y:S01]  /*9bf0*/  ISETP.NE.AND P1, PT, R12, RZ, PT ;  /* 0x000000ff0c00720c */ /* 0x000fe20003f25270 */
[----:B-12---:R-:W-:-:S04]  /*9c00*/  IMAD.MOV.U32 R5, RZ, RZ, 0x5140 ;  /* 0x00005140ff057424 */ /* 0x006fc800078e00ff */
[----:B------:R4:W-:Y:S08]  /*9c10*/  SYNCS.ARRIVE.TRANS64 RZ, [R20+URZ+0x38830], R5 ;  /* 0x0388300514ff79a7 */ /* 0x0009f0000800003f */
[----:B------:R-:W-:Y:S05]  /*9c20*/  @!P1 BRA `(.L_x_419) ;  /* 0x0000000000049947 */ /* 0x000fea0003800000 */
[----:B------:R-:W-:Y:S01]  /*9c30*/  BPT.TRAP 0x1 ;  /* 0x000000040000795c */ /* 0x000fe20000300000 */
.L_x_419:
        /* <DEDUP_REMOVED lines=33> */
.L_x_455:
[----:B------:R-:W-:Y:S05]  /*9e50*/  @P0 BRA `(.L_x_421) ;  /* 0x0000000000140947 */ /* 0x000fea0003800000 */
[----:B------:R-:W-:Y:S01]  /*9e60*/  ISETP.NE.AND P0, PT, R12, RZ, PT ;  /* 0x000000ff0c00720c */ /* 0x000fe20003f05270 */
[----:B------:R-:W-:-:S04]  /*9e70*/  IMAD.MOV.U32 R5, RZ, RZ, 0x5140 ;  /* 0x00005140ff057424 */ /* 0x000fc800078e00ff */
[----:B------:R2:W-:Y:S08]  /*9e80*/  SYNCS.ARRIVE.TRANS64 RZ, [R20+URZ+0x38818], R5 ;  /* 0x0388180514ff79a7 */ /* 0x0005f0000800003f */
[----:B------:R-:W-:Y:S05]  /*9e90*/  @!P0 BRA `(.L_x_421) ;  /* 0x0000000000048947 */ /* 0x000fea0003800000 */
[----:B------:R-:W-:Y:S01]  /*9ea0*/  BPT.TRAP 0x1 ;  /* 0x000000040000795c */ /* 0x000fe20000300000 */
.L_x_421:
        /* <DEDUP_REMOVED lines=26> */
.L_x_407:
[----:B------:R-:W-:Y:S01]  /*a050*/  IMAD R4, R13, 0x8, R20 ;  /* 0x000000080d047824 */ /* 0x000fe200078e0214 */
[----:B------:R-:W-:Y:S01]  /*a060*/  SHF.L.U32 R3, R18, 0x1f, RZ ;  /* 0x0000001f12037819 */ /* 0x000fe200000006ff */
[----:B------:R-:W4:Y:S03]  /*a070*/  S2R R2, SR_TID.X ;  /* 0x0000000000027919 */ /* 0x000f260000002100 */
[----:B------:R-:W5:Y:S01]  /*a080*/  SYNCS.PHASECHK.TRANS64.TRYWAIT P0, [R4+URZ+0x38840], R3 ;  /* 0x03884003040075a7 */ /* 0x000f62000800017f */
[----:B----4-:R-:W-:-:S04]  /*a090*/  LOP3.LUT R2, R2, 0x7f, RZ, 0xc0, !PT ;  /* 0x0000007f02027812 */ /* 0x010fc800078ec0ff */
[----:B------:R-:W-:Y:S01]  /*a0a0*/  ISETP.NE.AND P1, PT, R2, RZ, PT ;  /* 0x000000ff0200720c */ /* 0x000fe20003f25270 */
[----:B-----5:R-:W-:-:S12]  /*a0b0*/  @!P0 BRA `(.L_x_422) ;  /* 0x0000000800e08947 */ /* 0x020fd80003800000 */
.L_x_456:
[----:B------:R-:W-:Y:S05]  /*a0c0*/  @P1 BRA `(.L_x_423) ;  /* 0x0000000000181947 */ /* 0x000fea0003800000 */
[----:B------:R-:W5:Y:S01]  /*a0d0*/  S2R R2, SR_TID.X ;  /* 0x0000000000027919 */ /* 0x000f620000002100 */
[----:B----4-:R-:W-:-:S04]  /*a0e0*/  IMAD.MOV.U32 R3, RZ, RZ, 0x5140 ;  /* 0x00005140ff037424 */ /* 0x010fc800078e00ff */
[----:B------:R4:W-:Y:S01]  /*a0f0*/  SYNCS.ARRIVE.TRANS64 RZ, [R4+URZ+0x38830], R3 ;  /* 0x0388300304ff79a7 */ /* 0x0009e2000800003f */
[----:B-----5:R-:W-:-:S13]  /*a100*/  LOP3.LUT P0, RZ, R2, 0x1f, RZ, 0xc0, !PT ;  /* 0x0000001f02ff7812 */ /* 0x020fda000780c0ff */
[----:B----4-:R-:W-:Y:S05]  /*a110*/  @!P0 BRA `(.L_x_423) ;  /* 0x0000000000048947 */ /* 0x010fea0003800000 */
[----:B------:R-:W-:Y:S01]  /*a120*/  BPT.TRAP 0x1 ;  /* 0x000000040000795c */ /* 0x000fe20000300000 */
.L_x_423:
        /* <DEDUP_REMOVED lines=40> */
.L_x_404:
[----:B------:R-:W-:Y:S05]  /*a3b0*/  BSYNC B0 ;  /* 0x0000000000007941 */ /* 0x000fea0003800000 */
.L_x_403:
[----:B------:R-:W-:-:S03]  /*a3c0*/  UMOV UR6, 0xffffffff ;  /* 0xffffffff00067882 */ /* 0x000fc60000000000 */
[----:B------:R-:W-:Y:S05]  /*a3d0*/  BRA.DIV UR6, `(.L_x_424) ;  /* 0x0000000a062c7947 */ /* 0x000fea000b800000 */
[----:B------:R-:W-:-:S13]  /*a3e0*/  ELECT P0, URZ, PT ;  /* 0x00000000003f782f */ /* 0x000fda0003800000 */
.L_x_459:
[----:B------:R-:W-:Y:S05]  /*a3f0*/  @!P0 BRA `(.L_x_330) ;  /* 0x0000000000848947 */ /* 0x000fea0003800000 */
[----:B------:R-:W2:Y:S02]  /*a400*/  LDL.LU R2, [R1+0x4] ;  /* 0x0000040001027983 */ /* 0x000ea40000300800 */
[----:B--2---:R-:W-:-:S04]  /*a410*/  LOP3.LUT R2, R2, 0x2, RZ, 0xfc, !PT ;  /* 0x0000000202027812 */ /* 0x004fc800078efcff */
[----:B------:R-:W-:-:S13]  /*a420*/  ISETP.NE.AND P0, PT, R2, 0x3, PT ;  /* 0x000000030200780c */ /* 0x000fda0003f05270 */
[----:B------:R-:W-:Y:S05]  /*a430*/  @!P0 BRA `(.L_x_425) ;  /* 0x0000000000048947 */ /* 0x000fea0003800000 */
[----:B------:R-:W-:Y:S01]  /*a440*/  BPT.TRAP 0x1 ;  /* 0x000000040000795c */ /* 0x000fe20000300000 */
.L_x_425:
        /* <DEDUP_REMOVED lines=15> */
.L_x_460:
[----:B------:R-:W2:Y:S02]  /*a540*/  SYNCS.PHASECHK.TRANS64.TRYWAIT P1, [R3+URZ], R2 ;  /* 0x00000002030075a7 */ /* 0x000ea4000802017f */
[----:B--2---:R-:W-:Y:S05]  /*a550*/  @!P1 BRA `(.L_x_427) ;  /* 0x0000000800049947 */ /* 0x004fea0003800000 */
.L_x_461:
[----:B------:R-:W-:Y:S05]  /*a560*/  @!P0 BRA `(.L_x_428) ;  /* 0x0000000000048947 */ /* 0x000fea0003800000 */
[----:B------:R-:W-:Y:S01]  /*a570*/  BPT.TRAP 0x1 ;  /* 0x000000040000795c */ /* 0x000fe20000300000 */
.L_x_428:
[----:B--2---:R-:W-:-:S04]  /*a580*/  VIADD R3, R8, 0x38840 ;  /* 0x0003884008037836 */ /* 0x004fc80000000000 */
[----:B------:R-:W-:-:S04]  /*a590*/  IMAD R5, R0, 0x8, R3 ;  /* 0x0000000800057824 */ /* 0x000fc800078e0203 */
[----:B------:R-:W2:Y:S02]  /*a5a0*/  SYNCS.PHASECHK.TRANS64.TRYWAIT P0, [R5+URZ], R4 ;  /* 0x00000004050075a7 */ /* 0x000ea4000800017f */
[----:B--2---:R-:W-:Y:S05]  /*a5b0*/  @!P0 BRA `(.L_x_429) ;  /* 0x0000000800008947 */ /* 0x004fea0003800000 */
.L_x_462:
[----:B------:R-:W-:-:S07]  /*a5c0*/  IMAD R3, R6, 0x8, R3 ;  /* 0x0000000806037824 */ /* 0x000fce00078e0203 */
.L_x_430:
[----:B---3--:R3:W4:Y:S02]  /*a5d0*/  SYNCS.PHASECHK.TRANS64.TRYWAIT P0, [R3+URZ], R2 ;  /* 0x00000002030075a7 */ /* 0x008724000800017f */
[----:B----4-:R-:W-:Y:S05]  /*a5e0*/  @!P0 NANOSLEEP.SYNCS 0x989680 ;  /* 0x009896800000895d */ /* 0x010fea0003900000 */
[----:B------:R-:W4:Y:S02]  /*a5f0*/  @!P0 SYNCS.PHASECHK.TRANS64 P0, [R3+URZ], R2 ;  /* 0x00000002030085a7 */ /* 0x000f24000800007f */
[----:B----4-:R-:W-:Y:S05]  /*a600*/  @!P0 BRA `(.L_x_430) ;  /* 0xfffffffc00f08947 */ /* 0x010fea000383ffff */
.L_x_330:
[----:B------:R-:W-:Y:S05]  /*a610*/  BSYNC B6 ;  /* 0x0000000000067941 */ /* 0x000fea0003800000 */
.L_x_327:
[----:B------:R-:W-:Y:S05]  /*a620*/  EXIT ;  /* 0x000000000000794d */ /* 0x000fea0003800000 */
.L_x_335:
[----:B------:R-:W-:Y:S02]  /*a630*/  IMAD.MOV.U32 R13, RZ, RZ, R17 ;  /* 0x000000ffff0d7224 */ /* 0x000fe400078e0011 */
[----:B------:R-:W-:Y:S02]  /*a640*/  IMAD.MOV.U32 R12, RZ, RZ, RZ ;  /* 0x000000ffff0c7224 */ /* 0x000fe400078e00ff */
[----:B------:R-:W-:Y:S02]  /*a650*/  IMAD.MOV.U32 R11, RZ, RZ, 0x1f ;  /* 0x0000001fff0b7424 */ /* 0x000fe400078e00ff */
[----:B------:R-:W-:-:S07]  /*a660*/  IMAD.MOV.U32 R15, RZ, RZ, -0x1 ;  /* 0xffffffffff0f7424 */ /* 0x000fce00078e00ff */
[----:B------:R-:W-:Y:S05]  /*a670*/  WARPSYNC.COLLECTIVE R15, `(.L_x_431) ;  /* 0x000000000f087348 */ /* 0x000fea0003c00000 */
[----:B------:R1:W2:Y:S02]  /*a680*/  SHFL.IDX P6, R14, R13, R12, R11 ;  /* 0x0000000c0d0e7389 */ /* 0x0002a400000c000b */
[----:B-12---:R-:W-:Y:S01]  /*a690*/  ENDCOLLECTIVE ;  /* 0x000000000000791b */ /* 0x006fe20003800000 */
.L_x_431:
[----:B------:R-:W-:Y:S05]  /*a6a0*/  BRA `(.L_x_432) ;  /* 0xffffff6400307947 */ /* 0x000fea000383ffff */
.L_x_337:
        /* <DEDUP_REMOVED lines=8> */
.L_x_342:
[----:B---3--:R3:W4:Y:S02]  /*a730*/  SYNCS.PHASECHK.TRANS64.TRYWAIT P1, [R2+URZ+0x38810], R153 ;  /* 0x03881099020075a7 */ /* 0x008724000802017f */
[----:B----4-:R-:W-:Y:S05]  /*a740*/  @!P1 NANOSLEEP.SYNCS 0x989680 ;  /* 0x009896800000995d */ /* 0x010fea0003900000 */
[----:B------:R-:W4:Y:S02]  /*a750*/  @!P1 SYNCS.PHASECHK.TRANS64 P1, [R2+URZ+0x38810], R153 ;  /* 0x03881099020095a7 */ /* 0x000f24000802007f */
[----:B----4-:R-:W-:Y:S05]  /*a760*/  @!P1 BRA `(.L_x_342) ;  /* 0xfffffffc00f09947 */ /* 0x010fea000383ffff */
[----:B------:R-:W-:Y:S05]  /*a770*/  BRA `(.L_x_341) ;  /* 0xffffff7000507947 */ /* 0x000fea000383ffff */
.L_x_346:
[----:B------:R1:W1:Y:S02]  /*a780*/  SYNCS.PHASECHK.TRANS64.TRYWAIT P1, [R2+URZ+0x38830], R153 ;  /* 0x03883099020075a7 */ /* 0x000264000802017f */
[----:B-1----:R-:W-:Y:S05]  /*a790*/  @!P1 NANOSLEEP.SYNCS 0x989680 ;  /* 0x009896800000995d */ /* 0x002fea0003900000 */
[----:B------:R-:W1:Y:S02]  /*a7a0*/  @!P1 SYNCS.PHASECHK.TRANS64 P1, [R2+URZ+0x38830], R153 ;  /* 0x03883099020095a7 */ /* 0x000e64000802007f */
[----:B-1----:R-:W-:Y:S05]  /*a7b0*/  @!P1 BRA `(.L_x_346) ;  /* 0xfffffffc00f09947 */ /* 0x002fea000383ffff */
[----:B------:R-:W-:Y:S05]  /*a7c0*/  BRA `(.L_x_345) ;  /* 0xffffff8000dc7947 */ /* 0x000fea000383ffff */
.L_x_353:
[----:B------:R-:W-:Y:S01]  /*a7d0*/  BSSY B0, `(.L_x_433) ;  /* 0x0000005000007945 */ /* 0x000fe20003800000 */
[----:B------:R-:W-:-:S07]  /*a7e0*/  IMAD.MOV.U32 R15, RZ, RZ, -0x1 ;  /* 0xffffffffff0f7424 */ /* 0x000fce00078e00ff */
[----:B---3--:R-:W-:Y:S05]  /*a7f0*/  WARPSYNC.COLLECTIVE R15, `(.L_x_434) ;  /* 0x000000000f087348 */ /* 0x008fea0003c00000 */
[----:B------:R-:W-:Y:S01]  /*a800*/  NOP ;  /* 0x0000000000007918 */ /* 0x000fe20000000000 */
[----:B---3--:R-:W-:Y:S01]  /*a810*/  ENDCOLLECTIVE ;  /* 0x000000000000791b */ /* 0x008fe20003800000 */
.L_x_434:
[----:B------:R-:W-:Y:S05]  /*a820*/  BSYNC B0 ;  /* 0x0000000000007941 */ /* 0x000fea0003800000 */
.L_x_433:
[----:B------:R-:W-:Y:S05]  /*a830*/  BRA `(.L_x_435) ;  /* 0xffffffc400807947 */ /* 0x000fea000383ffff */
.L_x_362:
[----:B------:R-:W-:Y:S01]  /*a840*/  BSSY B0, `(.L_x_436) ;  /* 0x0000005000007945 */ /* 0x000fe20003800000 */
[----:B------:R-:W-:-:S07]  /*a850*/  IMAD.MOV.U32 R15, RZ, RZ, -0x1 ;  /* 0xffffffffff0f7424 */ /* 0x000fce00078e00ff */
[----:B-1-3--:R-:W-:Y:S05]  /*a860*/  WARPSYNC.COLLECTIVE R15, `(.L_x_437) ;  /* 0x000000000f087348 */ /* 0x00afea0003c00000 */
[----:B------:R-:W-:Y:S01]  /*a870*/  NOP ;  /* 0x0000000000007918 */ /* 0x000fe20000000000 */
[----:B-1-3--:R-:W-:Y:S01]  /*a880*/  ENDCOLLECTIVE ;  /* 0x000000000000791b */ /* 0x00afe20003800000 */
.L_x_437:
[----:B------:R-:W-:Y:S05]  /*a890*/  BSYNC B0 ;  /* 0x0000000000007941 */ /* 0x000fea0003800000 */
.L_x_436:
[----:B------:R-:W-:Y:S05]  /*a8a0*/  BRA `(.L_x_438) ;  /* 0xffffffc8008c7947 */ /* 0x000fea000383ffff */
.L_x_371:
[----:B------:R-:W-:Y:S01]  /*a8b0*/  BSSY B0, `(.L_x_439) ;  /* 0x0000005000007945 */ /* 0x000fe20003800000 */
[----:B------:R-:W-:-:S07]  /*a8c0*/  IMAD.MOV.U32 R15, RZ, RZ, -0x1 ;  /* 0xffffffffff0f7424 */ /* 0x000fce00078e00ff */
[----:B------:R-:W-:Y:S05]  /*a8d0*/  WARPSYNC.COLLECTIVE R15, `(.L_x_440) ;  /* 0x000000000f087348 */ /* 0x000fea0003c00000 */
[----:B------:R-:W-:Y:S01]  /*a8e0*/  NOP ;  /* 0x0000000000007918 */ /* 0x000fe20000000000 */
[----:B------:R-:W-:Y:S01]  /*a8f0*/  ENDCOLLECTIVE ;  /* 0x000000000000791b */ /* 0x000fe20003800000 */
.L_x_440:
[----:B------:R-:W-:Y:S05]  /*a900*/  BSYNC B0 ;  /* 0x0000000000007941 */ /* 0x000fea0003800000 */
.L_x_439:
[----:B------:R-:W-:Y:S05]  /*a910*/  BRA `(.L_x_441) ;  /* 0xffffffd0006c7947 */ /* 0x000fea000383ffff */
.L_x_383:
[----:B------:R-:W-:Y:S01]  /*a920*/  BSSY B0, `(.L_x_442) ;  /* 0x0000005000007945 */ /* 0x000fe20003800000 */
[----:B------:R-:W-:-:S07]  /*a930*/  IMAD.MOV.U32 R15, RZ, RZ, -0x1 ;  /* 0xffffffffff0f7424 */ /* 0x000fce00078e00ff */
[----:B------:R-:W-:Y:S05]  /*a940*/  WARPSYNC.COLLECTIVE R15, `(.L_x_443) ;  /* 0x000000000f087348 */ /* 0x000fea0003c00000 */
[----:B------:R-:W-:Y:S01]  /*a950*/  NOP ;  /* 0x0000000000007918 */ /* 0x000fe20000000000 */
[----:B------:R-:W-:Y:S01]  /*a960*/  ENDCOLLECTIVE ;  /* 0x000000000000791b */ /* 0x000fe20003800000 */
.L_x_443:
[----:B------:R-:W-:Y:S05]  /*a970*/  BSYNC B0 ;  /* 0x0000000000007941 */ /* 0x000fea0003800000 */
.L_x_442:
[----:B------:R-:W-:Y:S05]  /*a980*/  BRA `(.L_x_444) ;  /* 0xffffffd400847947 */ /* 0x000fea000383ffff */
.L_x_396:
[----:B------:R-:W-:Y:S01]  /*a990*/  BSSY B0, `(.L_x_445) ;  /* 0x0000005000007945 */ /* 0x000fe20003800000 */
[----:B------:R-:W-:-:S07]  /*a9a0*/  IMAD.MOV.U32 R15, RZ, RZ, -0x1 ;  /* 0xffffffffff0f7424 */ /* 0x000fce00078e00ff */
[----:B------:R-:W-:Y:S05]  /*a9b0*/  WARPSYNC.COLLECTIVE R15, `(.L_x_446) ;  /* 0x000000000f087348 */ /* 0x000fea0003c00000 */
[----:B------:R-:W-:Y:S01]  /*a9c0*/  NOP ;  /* 0x0000000000007918 */ /* 0x000fe20000000000 */
[----:B------:R-:W-:Y:S01]  /*a9d0*/  ENDCOLLECTIVE ;  /* 0x000000000000791b */ /* 0x000fe20003800000 */
.L_x_446:
[----:B------:R-:W-:Y:S05]  /*a9e0*/  BSYNC B0 ;  /* 0x0000000000007941 */ /* 0x000fea0003800000 */
.L_x_445:
[----:B------:R-:W-:Y:S05]  /*a9f0*/  BRA `(.L_x_447) ;  /* 0xffffffd800a07947 */ /* 0x000fea000383ffff */
.L_x_405:
[----:B-1----:R1:W2:Y:S02]  /*aa00*/  SYNCS.PHASECHK.TRANS64.TRYWAIT P1, [R20+URZ+0x38820], R3 ;  /* 0x03882003140075a7 */ /* 0x0022a4000802017f */
[----:B--2---:R-:W-:Y:S05]  /*aa10*/  @!P1 NANOSLEEP.SYNCS 0x989680 ;  /* 0x009896800000995d */ /* 0x004fea0003900000 */
[----:B------:R-:W2:Y:S02]  /*aa20*/  @!P1 SYNCS.PHASECHK.TRANS64 P1, [R20+URZ+0x38820], R3 ;  /* 0x03882003140095a7 */ /* 0x000ea4000802007f */
[----:B--2---:R-:W-:Y:S05]  /*aa30*/  @!P1 BRA `(.L_x_405) ;  /* 0xfffffffc00f09947 */ /* 0x004fea000383ffff */
[----:B------:R-:W-:Y:S05]  /*aa40*/  BRA `(.L_x_448) ;  /* 0xffffffe000787947 */ /* 0x000fea000383ffff */
.L_x_409:
[----:B-1----:R1:W2:Y:S02]  /*aa50*/  SYNCS.PHASECHK.TRANS64.TRYWAIT P1, [R20+URZ+0x38840], R21 ;  /* 0x03884015140075a7 */ /* 0x0022a4000802017f */
[----:B--2---:R-:W-:Y:S05]  /*aa60*/  @!P1 NANOSLEEP.SYNCS 0x989680 ;  /* 0x009896800000995d */ /* 0x004fea0003900000 */
[----:B------:R-:W2:Y:S02]  /*aa70*/  @!P1 SYNCS.PHASECHK.TRANS64 P1, [R20+URZ+0x38840], R21 ;  /* 0x03884015140095a7 */ /* 0x000ea4000802007f */
[----:B--2---:R-:W-:Y:S05]  /*aa80*/  @!P1 BRA `(.L_x_409) ;  /* 0xfffffffc00f09947 */ /* 0x004fea000383ffff */
[----:B------:R-:W-:Y:S05]  /*aa90*/  BRA `(.L_x_449) ;  /* 0xffffffe400e87947 */ /* 0x000fea000383ffff */
.L_x_411:
[----:B---3--:R3:W4:Y:S02]  /*aaa0*/  SYNCS.PHASECHK.TRANS64.TRYWAIT P1, [R20+URZ+0x38828], R21 ;  /* 0x03882815140075a7 */ /* 0x008724000802017f */
[----:B----4-:R-:W-:Y:S05]  /*aab0*/  @!P1 NANOSLEEP.SYNCS 0x989680 ;  /* 0x009896800000995d */ /* 0x010fea0003900000 */
[----:B------:R-:W4:Y:S02]  /*aac0*/  @!P1 SYNCS.PHASECHK.TRANS64 P1, [R20+URZ+0x38828], R21 ;  /* 0x03882815140095a7 */ /* 0x000f24000802007f */
[----:B----4-:R-:W-:Y:S05]  /*aad0*/  @!P1 BRA `(.L_x_411) ;  /* 0xfffffffc00f09947 */ /* 0x010fea000383ffff */
[----:B------:R-:W-:Y:S05]  /*aae0*/  BRA `(.L_x_450) ;  /* 0xffffffe8007c7947 */ /* 0x000fea000383ffff */
.L_x_413:
[----:B--2---:R2:W4:Y:S02]  /*aaf0*/  SYNCS.PHASECHK.TRANS64.TRYWAIT P1, [R20+URZ+0x38848], R21 ;  /* 0x03884815140075a7 */ /* 0x004524000802017f */
[----:B----4-:R-:W-:Y:S05]  /*ab00*/  @!P1 NANOSLEEP.SYNCS 0x989680 ;  /* 0x009896800000995d */ /* 0x010fea0003900000 */
[----:B------:R-:W4:Y:S02]  /*ab10*/  @!P1 SYNCS.PHASECHK.TRANS64 P1, [R20+URZ+0x38848], R21 ;  /* 0x03884815140095a7 */ /* 0x000f24000802007f */
[----:B----4-:R-:W-:Y:S05]  /*ab20*/  @!P1 BRA `(.L_x_413) ;  /* 0xfffffffc00f09947 */ /* 0x010fea000383ffff */
[----:B------:R-:W-:Y:S05]  /*ab30*/  BRA `(.L_x_451) ;  /* 0xffffffe800ec7947 */ /* 0x000fea000383ffff */
.L_x_415:
[----:B------:R-:W-:-:S07]  /*ab40*/  SHF.L.U32 R5, R18, 0x1f, RZ ;  /* 0x0000001f12057819 */ /* 0x000fce00000006ff */
.L_x_452:
[----:B-1----:R1:W2:Y:S02]  /*ab50*/  SYNCS.PHASECHK.TRANS64.TRYWAIT P1, [R20+URZ+0x38820], R5 ;  /* 0x03882005140075a7 */ /* 0x0022a4000802017f */
[----:B--2---:R-:W-:Y:S05]  /*ab60*/  @!P1 NANOSLEEP.SYNCS 0x989680 ;  /* 0x009896800000995d */ /* 0x004fea0003900000 */
[----:B------:R-:W2:Y:S02]  /*ab70*/  @!P1 SYNCS.PHASECHK.TRANS64 P1, [R20+URZ+0x38820], R5 ;  /* 0x03882005140095a7 */ /* 0x000ea4000802007f */
[----:B--2---:R-:W-:Y:S05]  /*ab80*/  @!P1 BRA `(.L_x_452) ;  /* 0xfffffffc00f09947 */ /* 0x004fea000383ffff */
[----:B------:R-:W-:Y:S05]  /*ab90*/  BRA `(.L_x_453) ;  /* 0xffffffec00747947 */ /* 0x000fea000383ffff */
.L_x_418:
[----:B---3--:R3:W4:Y:S02]  /*aba0*/  SYNCS.PHASECHK.TRANS64.TRYWAIT P1, [R20+URZ+0x38840], R9 ;  /* 0x03884009140075a7 */ /* 0x008724000802017f */
[----:B----4-:R-:W-:Y:S05]  /*abb0*/  @!P1 NANOSLEEP.SYNCS 0x989680 ;  /* 0x009896800000995d */ /* 0x010fea0003900000 */
[----:B------:R-:W4:Y:S02]  /*abc0*/  @!P1 SYNCS.PHASECHK.TRANS64 P1, [R20+URZ+0x38840], R9 ;  /* 0x03884009140095a7 */ /* 0x000f24000802007f */
[----:B----4-:R-:W-:Y:S05]  /*abd0*/  @!P1 BRA `(.L_x_418) ;  /* 0xfffffffc00f09947 */ /* 0x010fea000383ffff */
[----:B------:R-:W-:Y:S05]  /*abe0*/  BRA `(.L_x_454) ;  /* 0xffffffec00fc7947 */ /* 0x000fea000383ffff */
.L_x_420:
[----:B-1----:R1:W2:Y:S02]  /*abf0*/  SYNCS.PHASECHK.TRANS64.TRYWAIT P1, [R20+URZ+0x38828], R9 ;  /* 0x03882809140075a7 */ /* 0x0022a4000802017f */
[----:B--2---:R-:W-:Y:S05]  /*ac00*/  @!P1 NANOSLEEP.SYNCS 0x989680 ;  /* 0x009896800000995d */ /* 0x004fea0003900000 */
[----:B------:R-:W2:Y:S02]  /*ac10*/  @!P1 SYNCS.PHASECHK.TRANS64 P1, [R20+URZ+0x38828], R9 ;  /* 0x03882809140095a7 */ /* 0x000ea4000802007f */
[----:B--2---:R-:W-:Y:S05]  /*ac20*/  @!P1 BRA `(.L_x_420) ;  /* 0xfffffffc00f09947 */ /* 0x004fea000383ffff */
[----:B------:R-:W-:Y:S05]  /*ac30*/  BRA `(.L_x_455) ;  /* 0xfffffff000847947 */ /* 0x000fea000383ffff */
.L_x_422:
[----:B----4-:R4:W1:Y:S02]  /*ac40*/  SYNCS.PHASECHK.TRANS64.TRYWAIT P0, [R4+URZ+0x38840], R3 ;  /* 0x03884003040075a7 */ /* 0x010864000800017f */
[----:B-1----:R-:W-:Y:S05]  /*ac50*/  @!P0 NANOSLEEP.SYNCS 0x989680 ;  /* 0x009896800000895d */ /* 0x002fea0003900000 */
[----:B------:R-:W1:Y:S02]  /*ac60*/  @!P0 SYNCS.PHASECHK.TRANS64 P0, [R4+URZ+0x38840], R3 ;  /* 0x03884003040085a7 */ /* 0x000e64000800007f */
[----:B-1----:R-:W-:Y:S05]  /*ac70*/  @!P0 BRA `(.L_x_422) ;  /* 0xfffffffc00f08947 */ /* 0x002fea000383ffff */
[----:B------:R-:W-:Y:S05]  /*ac80*/  BRA `(.L_x_456) ;  /* 0xfffffff4000c7947 */ /* 0x000fea000383ffff */
.L_x_424:
[----:B------:R-:W-:Y:S01]  /*ac90*/  BSSY B0, `(.L_x_457) ;  /* 0x0000006000007945 */ /* 0x000fe20003800000 */
[----:B------:R-:W-:-:S07]  /*aca0*/  IMAD.MOV.U32 R15, RZ, RZ, -0x1 ;  /* 0xffffffffff0f7424 */ /* 0x000fce00078e00ff */
[----:B------:R-:W-:Y:S05]  /*acb0*/  WARPSYNC.COLLECTIVE R15, `(.L_x_458) ;  /* 0x000000000f0c7348 */ /* 0x000fea0003c00000 */
[----:B------:R-:W-:Y:S02]  /*acc0*/  ELECT P6, UR62, PT ;  /* 0x00000000003e782f */ /* 0x000fe400038c0000 */
[----:B------:R-:W-:Y:S01]  /*acd0*/  MOV R14, UR62 ;  /* 0x0000003e000e7c02 */ /* 0x000fe20008000f00 */
[----:B------:R-:W-:Y:S10]  /*ace0*/  ENDCOLLECTIVE ;  /* 0x000000000000791b */ /* 0x000ff40003800000 */
.L_x_458:
[----:B------:R-:W-:Y:S05]  /*acf0*/  BSYNC B0 ;  /* 0x0000000000007941 */ /* 0x000fea0003800000 */
.L_x_457:
[----:B------:R-:W-:Y:S01]  /*ad00*/  PLOP3.LUT P0, PT, P6, PT, PT, 0x80, 0x0 ;  /* 0x000000000000781c */ /* 0x000fe2000370f070 */
[----:B------:R-:W-:-:S12]  /*ad10*/  BRA `(.L_x_459) ;  /* 0xfffffff400b47947 */ /* 0x000fd8000383ffff */
.L_x_426:
[----:B-1----:R1:W2:Y:S02]  /*ad20*/  SYNCS.PHASECHK.TRANS64.TRYWAIT P1, [R7+URZ], R4 ;  /* 0x00000004070075a7 */ /* 0x0022a4000802017f */
[----:B--2---:R-:W-:Y:S05]  /*ad30*/  @!P1 NANOSLEEP.SYNCS 0x989680 ;  /* 0x009896800000995d */ /* 0x004fea0003900000 */
[----:B------:R-:W2:Y:S02]  /*ad40*/  @!P1 SYNCS.PHASECHK.TRANS64 P1, [R7+URZ], R4 ;  /* 0x00000004070095a7 */ /* 0x000ea4000802007f */
[----:B--2---:R-:W-:Y:S05]  /*ad50*/  @!P1 BRA `(.L_x_426) ;  /* 0xfffffffc00f09947 */ /* 0x004fea000383ffff */
[----:B------:R-:W-:Y:S05]  /*ad60*/  BRA `(.L_x_460) ;  /* 0xfffffff400f47947 */ /* 0x000fea000383ffff */
.L_x_427:
[----:B--2---:R2:W3:Y:S02]  /*ad70*/  SYNCS.PHASECHK.TRANS64.TRYWAIT P1, [R3+URZ], R2 ;  /* 0x00000002030075a7 */ /* 0x0044e4000802017f */
[----:B---3--:R-:W-:Y:S05]  /*ad80*/  @!P1 NANOSLEEP.SYNCS 0x989680 ;  /* 0x009896800000995d */ /* 0x008fea0003900000 */
[----:B------:R-:W3:Y:S02]  /*ad90*/  @!P1 SYNCS.PHASECHK.TRANS64 P1, [R3+URZ], R2 ;  /* 0x00000002030095a7 */ /* 0x000ee4000802007f */
[----:B---3--:R-:W-:Y:S05]  /*ada0*/  @!P1 BRA `(.L_x_427) ;  /* 0xfffffffc00f09947 */ /* 0x008fea000383ffff */
[----:B------:R-:W-:Y:S05]  /*adb0*/  BRA `(.L_x_461) ;  /* 0xfffffff400e87947 */ /* 0x000fea000383ffff */
.L_x_429:
[----:B--2---:R2:W3:Y:S02]  /*adc0*/  SYNCS.PHASECHK.TRANS64.TRYWAIT P0, [R5+URZ], R4 ;  /* 0x00000004050075a7 */ /* 0x0044e4000800017f */
[----:B---3--:R-:W-:Y:S05]  /*add0*/  @!P0 NANOSLEEP.SYNCS 0x989680 ;  /* 0x009896800000895d */ /* 0x008fea0003900000 */
[----:B------:R-:W3:Y:S02]  /*ade0*/  @!P0 SYNCS.PHASECHK.TRANS64 P0, [R5+URZ], R4 ;  /* 0x00000004050085a7 */ /* 0x000ee4000800007f */
[----:B---3--:R-:W-:Y:S05]  /*adf0*/  @!P0 BRA `(.L_x_429) ;  /* 0xfffffffc00f08947 */ /* 0x008fea000383ffff */
[----:B------:R-:W-:Y:S05]  /*ae00*/  BRA `(.L_x_462) ;  /* 0xfffffff400ec7947 */ /* 0x000fea000383ffff */
.L_x_463:
        /* <DEDUP_REMOVED lines=15> */
.L_x_3685:


//--------------------- .text._ZN7cutlass13device_kernelIN5flash22FlashAttnBwdPreprocessIN4cute5tupleIJNS3_1CILi80EEENS5_ILi128EEEEEENS_6half_tEfNS_4arch4Sm90ELb1ELb0EEEEEvNT_6ParamsE --------------------------
	.section	.text._ZN7cutlass13device_kernelIN5flash22FlashAttnBwdPreprocessIN4cute5tupleIJNS3_1CILi80EEENS5_ILi128EEEEEENS_6half_tEfNS_4arch4Sm90ELb1ELb0EEEEEvNT_6ParamsE,"ax",@progbits
	.align	128
.text._ZN7cutlass13device_kernelIN5flash22FlashAttnBwdPreprocessIN4cute5tupleIJNS3_1CILi80EEENS5_ILi128EEEEEENS_6half_tEfNS_4arch4Sm90ELb1ELb0EEEEEvNT_6ParamsE:
        .type           _ZN7cutlass13device_kernelIN5flash22FlashAttnBwdPreprocessIN4cute5tupleIJNS3_1CILi80EEENS5_ILi128EEEEEENS_6half_tEfNS_4arch4Sm90ELb1ELb0EEEEEvNT_6ParamsE,@function
        .size           _ZN7cutlass13device_kernelIN5flash22FlashAttnBwdPreprocessIN4cute5tupleIJNS3_1CILi80EEENS5_ILi128EEEEEENS_6half_tEfNS_4arch4Sm90ELb1ELb0EEEEEvNT_6ParamsE,(.L_x_3686 - _ZN7cutlass13device_kernelIN5flash22FlashAttnBwdPreprocessIN4cute5tupleIJNS3_1CILi80EEENS5_ILi128EEEEEENS_6half_tEfNS_4arch4Sm90ELb1ELb0EEEEEvNT_6ParamsE)
        .other          _ZN7cutlass13device_kernelIN5flash22FlashAttnBwdPreprocessIN4cute5tupleIJNS3_1CILi80EEENS5_ILi128EEEEEENS_6half_tEfNS_4arch4Sm90ELb1ELb0EEEEEvNT_6ParamsE,@"STO_CUDA_ENTRY STV_DEFAULT"
_ZN7cutlass13device_kernelIN5flash22FlashAttnBwdPreprocessIN4cute5tupleIJNS3_1CILi80EEENS5_ILi128EEEEEENS_6half_tEfNS_4arch4Sm90ELb1ELb0EEEEEvNT_6ParamsE:
[----:B------:R-:W-:Y:S01]  /*0000*/  LDC R1, c[0x0][0x28] ;  /* 0x00000a00ff017b82 */ /* 0x000fe20000000800 */
[----:B------:R-:W0:Y:S07]  /*0010*/  S2R R0, SR_TID.X ;  /* 0x0000000000007919 */ /* 0x000e2e0000002100 */
[----:B------:R-:W1:Y:S01]  /*0020*/  LDC R7, c[0x0][0x218] ;  /* 0x00008600ff077b82 */ /* 0x000e620000000800 */
[----:B------:R-:W-:Y:S01]  /*0030*/  ULDC.64 UR4, c[0x0][0x208] ;  /* 0x0000820000047ab9 */ /* 0x000fe20000000a00 */
[----:B------:R-:W-:Y:S01]  /*0040*/  BSSY B0, `(.L_x_464) ;  /* 0x0000027000007945 */ /* 0x000fe20003800000 */
[----:B------:R-:W1:Y:S05]  /*0050*/  S2R R2, SR_CTAID.X ;  /* 0x0000000000027919 */ /* 0x000e6a0000002500 */
[----:B------:R-:W2:Y:S08]  /*0060*/  S2UR UR6, SR_CTAID.Y ;  /* 0x00000000000679c3 */ /* 0x000eb00000002600 */
[----:B------:R-:W3:Y:S08]  /*0070*/  S2UR UR7, SR_CTAID.Z ;  /* 0x00000000000779c3 */ /* 0x000ef00000002700 */
[----:B------:R-:W4:Y:S01]  /*0080*/  LDC.64 R16, c[0x0][0x230] ;  /* 0x00008c00ff107b82 */ /* 0x000f220000000a00 */
[----:B0-----:R-:W-:-:S07]  /*0090*/  SHF.R.S32.HI R3, RZ, 0x1f, R0 ;  /* 0x0000001fff037819 */ /* 0x001fce0000011400 */
[----:B------:R-:W0:Y:S01]  /*00a0*/  LDC.64 R20, c[0x0][0x238] ;  /* 0x00008e00ff147b82 */ /* 0x000e220000000a00 */
[----:B------:R-:W-:Y:S01]  /*00b0*/  ISETP.GT.AND P0, PT, R0, 0x4f, PT ;  /* 0x0000004f0000780c */ /* 0x000fe20003f04270 */
[----:B--2---:R-:W-:Y:S01]  /*00c0*/  USHF.R.S32.HI UR8, URZ, 0x1f, UR6 ;  /* 0x0000001f3f087899 */ /* 0x004fe20008011406 */
[----:B------:R-:W-:Y:S01]  /*00d0*/  LEA.HI R4, R3, R0, RZ, 0x4 ;  /* 0x0000000003047211 */ /* 0x000fe200078f20ff */
[----:B-1----:R-:W-:-:S03]  /*00e0*/  IMAD R3, R2, -0x50, R7 ;  /* 0xffffffb002037824 */ /* 0x002fc600078e0207 */
[----:B------:R-:W-:Y:S01]  /*00f0*/  LOP3.LUT R5, R4, 0xfffffff0, RZ, 0xc0, !PT ;  /* 0xfffffff004057812 */ /* 0x000fe200078ec0ff */
[----:B------:R-:W1:Y:S01]  /*0100*/  LDC.64 R8, c[0x0][0x250] ;  /* 0x00009400ff087b82 */ /* 0x000e620000000a00 */
[-C--:B------:R-:W-:Y:S01]  /*0110*/  ISETP.GE.OR P1, PT, R0, R3.reuse, P0 ;  /* 0x000000030000720c */ /* 0x080fe20000726670 */
[----:B---3--:R-:W-:Y:S01]  /*0120*/  USHF.R.S32.HI UR9, URZ, 0x1f, UR7 ;  /* 0x0000001f3f097899 */ /* 0x008fe20008011407 */
[----:B------:R-:W-:Y:S02]  /*0130*/  SHF.R.S32.HI R54, RZ, 0x4, R4 ;  /* 0x00000004ff367819 */ /* 0x000fe40000011404 */
[----:B------:R-:W-:Y:S02]  /*0140*/  IADD3 R5, -R5, R0, RZ ;  /* 0x0000000005057210 */ /* 0x000fe40007ffe1ff */
[----:B------:R-:W-:Y:S02]  /*0150*/  ISETP.GE.AND P3, PT, R54, R3, PT ;  /* 0x000000033600720c */ /* 0x000fe40003f66270 */
[----:B------:R-:W-:-:S02]  /*0160*/  MOV R4, 0x7f800000 ;  /* 0x7f80000000047802 */ /* 0x000fc40000000f00 */
[----:B------:R-:W-:-:S03]  /*0170*/  SHF.L.U32 R22, R5, 0x3, RZ ;  /* 0x0000000305167819 */ /* 0x000fc600000006ff */
[----:B------:R-:W-:Y:S06]  /*0180*/  @P1 BRA `(.L_x_465) ;  /* 0x0000000000481947 */ /* 0x000fec0003800000 */
[----:B------:R-:W2:Y:S01]  /*0190*/  LDC.64 R12, c[0x0][0x290] ;  /* 0x0000a400ff0c7b82 */ /* 0x000ea20000000a00 */
[----:B------:R-:W-:Y:S01]  /*01a0*/  IMAD R11, R2, 0x50, RZ ;  /* 0x00000050020b7824 */ /* 0x000fe200078e02ff */
[----:B------:R-:W-:Y:S01]  /*01b0*/  SHF.R.S32.HI R4, RZ, 0x1f, R0 ;  /* 0x0000001fff047819 */ /* 0x000fe20000011400 */
[----:B------:R-:W-:-:S03]  /*01c0*/  ULDC.64 UR10, c[0x0][0x288] ;  /* 0x0000a200000a7ab9 */ /* 0x000fc60000000a00 */
[C---:B------:R-:W-:Y:S02]  /*01d0*/  IADD3 R10, P1, R11.reuse, R0, RZ ;  /* 0x000000000b0a7210 */ /* 0x040fe40007f3e0ff */
[----:B------:R-:W3:Y:S02]  /*01e0*/  LDC.64 R14, c[0x0][0x298] ;  /* 0x0000a600ff0e7b82 */ /* 0x000ee40000000a00 */
[----:B------:R-:W-:Y:S01]  /*01f0*/  LEA.HI.X.SX32 R11, R11, R4, 0x1, P1 ;  /* 0x000000040b0b7211 */ /* 0x000fe200008f0eff */
[C---:B--2---:R-:W-:Y:S02]  /*0200*/  IMAD R6, R12.reuse, UR8, RZ ;  /* 0x000000080c067c24 */ /* 0x044fe4000f8e02ff */
[----:B------:R-:W-:-:S04]  /*0210*/  IMAD.WIDE.U32 R10, R12, UR6, R10 ;  /* 0x000000060c0a7c25 */ /* 0x000fc8000f8e000a */
[----:B------:R-:W-:Y:S02]  /*0220*/  IMAD R13, R13, UR6, R6 ;  /* 0x000000060d0d7c24 */ /* 0x000fe4000f8e0206 */
[----:B---3--:R-:W-:-:S03]  /*0230*/  IMAD R4, R14, UR9, RZ ;  /* 0x000000090e047c24 */ /* 0x008fc6000f8e02ff */
[----:B------:R-:W-:Y:S01]  /*0240*/  IADD3 R11, R11, R13, RZ ;  /* 0x0000000d0b0b7210 */ /* 0x000fe20007ffe0ff */
[----:B------:R-:W-:Y:S02]  /*0250*/  IMAD R13, R15, UR7, R4 ;  /* 0x000000070f0d7c24 */ /* 0x000fe4000f8e0204 */
[----:B------:R-:W-:-:S05]  /*0260*/  IMAD.WIDE.U32 R10, R14, UR7, R10 ;  /* 0x000000070e0a7c25 */ /* 0x000fca000f8e000a */
[----:B------:R-:W-:Y:S02]  /*0270*/  IADD3 R11, R11, R13, RZ ;  /* 0x0000000d0b0b7210 */ /* 0x000fe40007ffe0ff */
[----:B------:R-:W-:-:S04]  /*0280*/  LEA R12, P1, R10, UR10, 0x2 ;  /* 0x0000000a0a0c7c11 */ /* 0x000fc8000f8210ff */
[----:B------:R-:W-:-:S05]  /*0290*/  LEA.HI.X R13, R10, UR11, R11, 0x2, P1 ;  /* 0x0000000b0a0d7c11 */ /* 0x000fca00088f140b */
[----:B------:R2:W5:Y:S04]  /*02a0*/  LDG.E R4, desc[UR4][R12.64] ;  /* 0x000000040c047981 */ /* 0x000568000c1e1900 */
.L_x_465:
[----:B------:R-:W-:Y:S05]  /*02b0*/  BSYNC B0 ;  /* 0x0000000000007941 */ /* 0x000fea0003800000 */
.L_x_464:
[----:B------:R-:W-:Y:S01]  /*02c0*/  ULDC UR10, c[0x0][0x21c] ;  /* 0x00008700000a7ab9 */ /* 0x000fe20000000800 */
[----:B------:R-:W3:Y:S01]  /*02d0*/  LDC.64 R18, c[0x0][0x258] ;  /* 0x00009600ff127b82 */ /* 0x000ee20000000a00 */
[----:B------:R-:W-:Y:S01]  /*02e0*/  ISETP.LT.AND P2, PT, R22, UR10, !P3 ;  /* 0x0000000a16007c0c */ /* 0x000fe2000df41270 */
[----:B----4-:R-:W-:Y:S01]  /*02f0*/  IMAD R6, R16, UR8, RZ ;  /* 0x0000000810067c24 */ /* 0x010fe2000f8e02ff */
[----:B------:R-:W-:Y:S02]  /*0300*/  SHF.R.S32.HI R23, RZ, 0x1f, R22 ;  /* 0x0000001fff177819 */ /* 0x000fe40000011416 */
[----:B------:R-:W-:Y:S01]  /*0310*/  SHF.R.S32.HI R55, RZ, 0x1f, R54 ;  /* 0x0000001fff377819 */ /* 0x000fe20000011436 */
[----:B------:R-:W-:Y:S01]  /*0320*/  IMAD R11, R17, UR6, R6 ;  /* 0x00000006110b7c24 */ /* 0x000fe2000f8e0206 */
[----:B------:R-:W-:Y:S01]  /*0330*/  ISETP.GE.AND P1, PT, R22, UR10, PT ;  /* 0x0000000a16007c0c */ /* 0x000fe2000bf26270 */
[----:B--2---:R-:W-:-:S04]  /*0340*/  IMAD.WIDE.U32 R12, R16, UR6, R22 ;  /* 0x00000006100c7c25 */ /* 0x004fc8000f8e0016 */
[----:B0-----:R-:W-:Y:S01]  /*0350*/  IMAD R6, R20, UR9, RZ ;  /* 0x0000000914067c24 */ /* 0x001fe2000f8e02ff */
[----:B------:R-:W-:Y:S01]  /*0360*/  IADD3 R13, R13, R11, RZ ;  /* 0x0000000b0d0d7210 */ /* 0x000fe20007ffe0ff */
[----:B------:R-:W0:Y:S01]  /*0370*/  @P2 LDC.64 R14, c[0x0][0x228] ;  /* 0x00008a00ff0e2b82 */ /* 0x000e220000000a00 */
[----:B-1----:R-:W-:Y:S02]  /*0380*/  IMAD R16, R8, UR8, RZ ;  /* 0x0000000808107c24 */ /* 0x002fe4000f8e02ff */
[----:B------:R-:W-:Y:S01]  /*0390*/  IMAD R17, R21, UR7, R6 ;  /* 0x0000000715117c24 */ /* 0x000fe2000f8e0206 */
[----:B------:R-:W-:Y:S01]  /*03a0*/  IADD3 R6, R54, 0x10, RZ ;  /* 0x0000001036067810 */ /* 0x000fe20007ffe0ff */
[----:B------:R-:W-:-:S03]  /*03b0*/  IMAD.WIDE.U32 R20, R20, UR7, R12 ;  /* 0x0000000714147c25 */ /* 0x000fc6000f8e000c */
[----:B------:R-:W1:Y:S01]  /*03c0*/  @P2 LDC.64 R10, c[0x0][0x248] ;  /* 0x00009200ff0a2b82 */ /* 0x000e620000000a00 */
[----:B------:R-:W-:Y:S01]  /*03d0*/  IMAD R13, R9, UR6, R16 ;  /* 0x00000006090d7c24 */ /* 0x000fe2000f8e0210 */
[----:B------:R-:W-:Y:S01]  /*03e0*/  ISETP.LT.AND P4, PT, R6, R3, !P1 ;  /* 0x000000030600720c */ /* 0x000fe20004f81270 */
[----:B------:R-:W-:-:S04]  /*03f0*/  IMAD.WIDE.U32 R8, R8, UR6, R22 ;  /* 0x0000000608087c25 */ /* 0x000fc8000f8e0016 */
[----:B---3--:R-:W-:Y:S01]  /*0400*/  IMAD R16, R18, UR9, RZ ;  /* 0x0000000912107c24 */ /* 0x008fe2000f8e02ff */
[----:B------:R-:W2:Y:S01]  /*0410*/  @P2 LDC.64 R30, c[0x0][0x210] ;  /* 0x00008400ff1e2b82 */ /* 0x000ea20000000a00 */
[----:B------:R-:W-:Y:S01]  /*0420*/  IADD3 R9, R9, R13, RZ ;  /* 0x0000000d09097210 */ /* 0x000fe20007ffe0ff */
[----:B------:R-:W-:-:S04]  /*0430*/  IMAD.WIDE R48, R2, 0x50, R54 ;  /* 0x0000005002307825 */ /* 0x000fc800078e0236 */
[----:B------:R-:W-:Y:S02]  /*0440*/  IMAD R19, R19, UR7, R16 ;  /* 0x0000000713137c24 */ /* 0x000fe4000f8e0210 */
[----:B------:R-:W3:Y:S01]  /*0450*/  @P2 LDC.64 R12, c[0x0][0x240] ;  /* 0x00009000ff0c2b82 */ /* 0x000ee20000000a00 */
[----:B------:R-:W-:Y:S01]  /*0460*/  IMAD.WIDE.U32 R40, R18, UR7, R8 ;  /* 0x0000000712287c25 */ /* 0x000fe2000f8e0008 */
[----:B------:R-:W-:Y:S02]  /*0470*/  IADD3 R9, R21, R17, RZ ;  /* 0x0000001115097210 */ /* 0x000fe40007ffe0ff */
[----:B------:R-:W-:Y:S01]  /*0480*/  @P2 MOV R8, R20 ;  /* 0x0000001400082202 */ /* 0x000fe20000000f00 */
[----:B0-----:R-:W-:Y:S01]  /*0490*/  @P2 IMAD R16, R49, R14, RZ ;  /* 0x0000000e31102224 */ /* 0x001fe200078e02ff */
[----:B------:R-:W-:Y:S02]  /*04a0*/  IADD3 R41, R41, R19, RZ ;  /* 0x0000001329297210 */ /* 0x000fe40007ffe0ff */
[----:B------:R-:W0:Y:S01]  /*04b0*/  @P4 LDC.64 R24, c[0x0][0x228] ;  /* 0x00008a00ff184b82 */ /* 0x000e220000000a00 */
[----:B------:R-:W-:-:S02]  /*04c0*/  @P2 IMAD R17, R48, R15, R16 ;  /* 0x0000000f30112224 */ /* 0x000fc400078e0210 */
[----:B------:R-:W-:Y:S01]  /*04d0*/  @P2 IMAD.WIDE.U32 R14, R48, R14, R8 ;  /* 0x0000000e300e2225 */ /* 0x000fe200078e0008 */
[----:B------:R-:W-:-:S03]  /*04e0*/  IADD3 R8, R54, 0x20, RZ ;  /* 0x0000002036087810 */ /* 0x000fc60007ffe0ff */
[----:B-1----:R-:W-:Y:S01]  /*04f0*/  @P2 IMAD R16, R49, R10, RZ ;  /* 0x0000000a31102224 */ /* 0x002fe200078e02ff */
[----:B------:R-:W-:Y:S01]  /*0500*/  @P2 IADD3 R15, R15, R17, RZ ;  /* 0x000000110f0f2210 */ /* 0x000fe20007ffe0ff */
[----:B------:R-:W1:Y:S01]  /*0510*/  @P4 LDC.64 R28, c[0x0][0x248] ;  /* 0x00009200ff1c4b82 */ /* 0x000e620000000a00 */
[----:B--2---:R-:W-:Y:S01]  /*0520*/  @P2 LEA R30, P5, R14, R30, 0x1 ;  /* 0x0000001e0e1e2211 */ /* 0x004fe200078a08ff */
[C---:B------:R-:W-:Y:S01]  /*0530*/  @P2 IMAD R19, R48.reuse, R11, R16 ;  /* 0x0000000b30132224 */ /* 0x040fe200078e0210 */
[----:B------:R-:W-:Y:S01]  /*0540*/  CS2R R16, SRZ ;  /* 0x0000000000107805 */ /* 0x000fe2000001ff00 */
[----:B------:R-:W-:Y:S01]  /*0550*/  @P2 IMAD.WIDE.U32 R10, R48, R10, R40 ;  /* 0x0000000a300a2225 */ /* 0x000fe200078e0028 */
[----:B------:R-:W-:Y:S02]  /*0560*/  @P2 LEA.HI.X R31, R14, R31, R15, 0x1, P5 ;  /* 0x0000001f0e1f2211 */ /* 0x000fe400028f0c0f */
[----:B------:R-:W-:Y:S02]  /*0570*/  CS2R R14, SRZ ;  /* 0x00000000000e7805 */ /* 0x000fe4000001ff00 */
[----:B------:R-:W-:Y:S01]  /*0580*/  ISETP.LT.AND P5, PT, R8, R3, !P1 ;  /* 0x000000030800720c */ /* 0x000fe20004fa1270 */
[----:B------:R-:W2:Y:S01]  /*0590*/  @P4 LDC.64 R32, c[0x0][0x210] ;  /* 0x00008400ff204b82 */ /* 0x000ea20000000a00 */
[----:B------:R-:W-:-:S02]  /*05a0*/  @P2 IADD3 R11, R11, R19, RZ ;  /* 0x000000130b0b2210 */ /* 0x000fc40007ffe0ff */
[----:B------:R-:W-:Y:S02]  /*05b0*/  CS2R R18, SRZ ;  /* 0x0000000000127805 */ /* 0x000fe4000001ff00 */
[----:B---3--:R-:W-:-:S04]  /*05c0*/  @P2 LEA R36, P6, R10, R12, 0x1 ;  /* 0x0000000c0a242211 */ /* 0x008fc800078c08ff */
[----:B------:R-:W-:Y:S02]  /*05d0*/  @P2 LEA.HI.X R37, R10, R13, R11, 0x1, P6 ;  /* 0x0000000d0a252211 */ /* 0x000fe400030f0c0b */
[----:B------:R-:W-:Y:S02]  /*05e0*/  CS2R R12, SRZ ;  /* 0x00000000000c7805 */ /* 0x000fe4000001ff00 */
[C---:B------:R-:W-:Y:S01]  /*05f0*/  @P4 IADD3 R23, P6, R48.reuse, 0x10, RZ ;  /* 0x0000001030174810 */ /* 0x040fe20007fde0ff */
[----:B------:R-:W3:Y:S01]  /*0600*/  @P4 LDC.64 R34, c[0x0][0x240] ;  /* 0x00009000ff224b82 */ /* 0x000ee20000000a00 */
[----:B------:R-:W4:Y:S02]  /*0610*/  @P2 LDG.E.128 R16, desc[UR4][R36.64] ;  /* 0x0000000424102981 */ /* 0x000f24000c1e1d00 */
[----:B------:R-:W-:Y:S02]  /*0620*/  @P4 IADD3.X R11, RZ, R49, RZ, P6, !PT ;  /* 0x00000031ff0b4210 */ /* 0x000fe400037fe4ff */
[----:B------:R1:W4:Y:S03]  /*0630*/  @P2 LDG.E.128 R12, desc[UR4][R30.64] ;  /* 0x000000041e0c2981 */ /* 0x000326000c1e1d00 */
[----:B------:R-:W2:Y:S01]  /*0640*/  @P5 LDC.64 R26, c[0x0][0x228] ;  /* 0x00008a00ff1a5b82 */ /* 0x000ea20000000a00 */
[----:B------:R-:W-:Y:S01]  /*0650*/  @P4 IADD3 R45, P2, R48, 0x10, RZ ;  /* 0x00000010302d4810 */ /* 0x000fe20007f5e0ff */
[----:B0-----:R-:W-:-:S03]  /*0660*/  @P4 IMAD R10, R11, R24, RZ ;  /* 0x000000180b0a4224 */ /* 0x001fc600078e02ff */
[----:B------:R-:W-:Y:S01]  /*0670*/  @P4 IADD3.X R21, RZ, R49, RZ, P2, !PT ;  /* 0x00000031ff154210 */ /* 0x000fe200017fe4ff */
[----:B------:R-:W-:Y:S01]  /*0680*/  @P4 IMAD R43, R23, R25, R10 ;  /* 0x00000019172b4224 */ /* 0x000fe200078e020a */
[----:B------:R-:W-:Y:S01]  /*0690*/  IADD3 R10, R54, 0x40, RZ ;  /* 0x00000040360a7810 */ /* 0x000fe20007ffe0ff */
[----:B------:R-:W0:Y:S02]  /*06a0*/  @P5 LDC.64 R64, c[0x0][0x210] ;  /* 0x00008400ff405b82 */ /* 0x000e240000000a00 */
[----:B-1----:R-:W-:Y:S01]  /*06b0*/  @P4 IMAD R30, R21, R28, RZ ;  /* 0x0000001c151e4224 */ /* 0x002fe200078e02ff */
[----:B------:R-:W-:Y:S02]  /*06c0*/  @P4 MOV R21, R9 ;  /* 0x0000000900154202 */ /* 0x000fe40000000f00 */
[----:B------:R-:W-:Y:S02]  /*06d0*/  @P5 IADD3 R39, P6, R48, 0x20, RZ ;  /* 0x0000002030275810 */ /* 0x000fe40007fde0ff */
[----:B------:R-:W-:Y:S01]  /*06e0*/  ISETP.GE.AND P2, PT, R10, R3, PT ;  /* 0x000000030a00720c */ /* 0x000fe20003f46270 */
[----:B------:R-:W-:Y:S01]  /*06f0*/  @P4 IMAD.WIDE.U32 R24, R23, R24, R20 ;  /* 0x0000001817184225 */ /* 0x000fe200078e0014 */
[----:B------:R-:W-:Y:S01]  /*0700*/  IADD3 R52, R54, 0x30, RZ ;  /* 0x0000003036347810 */ /* 0x000fe20007ffe0ff */
[----:B------:R-:W1:Y:S01]  /*0710*/  @P5 LDC.64 R50, c[0x0][0x240] ;  /* 0x00009000ff325b82 */ /* 0x000e620000000a00 */
[----:B------:R-:W-:-:S02]  /*0720*/  @P5 IADD3.X R11, RZ, R49, RZ, P6, !PT ;  /* 0x00000031ff0b5210 */ /* 0x000fc400037fe4ff */
[----:B------:R-:W-:Y:S02]  /*0730*/  ISETP.GE.OR P2, PT, R22, UR10, P2 ;  /* 0x0000000a16007c0c */ /* 0x000fe40009746670 */
[----:B------:R-:W-:Y:S02]  /*0740*/  @P4 MOV R22, R40 ;  /* 0x0000002800164202 */ /* 0x000fe40000000f00 */
[----:B------:R-:W-:Y:S01]  /*0750*/  @P4 MOV R23, R41 ;  /* 0x0000002900174202 */ /* 0x000fe20000000f00 */
[----:B------:R-:W-:Y:S01]  /*0760*/  @P4 IMAD R29, R45, R29, R30 ;  /* 0x0000001d2d1d4224 */ /* 0x000fe200078e021e */
[----:B------:R-:W-:Y:S01]  /*0770*/  ISETP.LT.AND P1, PT, R52, R3, !P1 ;  /* 0x000000033400720c */ /* 0x000fe20004f21270 */
[----:B--2---:R-:W-:Y:S01]  /*0780*/  @P5 IMAD R30, R11, R26, RZ ;  /* 0x0000001a0b1e5224 */ /* 0x004fe200078e02ff */
[----:B------:R-:W-:Y:S01]  /*0790*/  @P4 IADD3 R11, R25, R43, RZ ;  /* 0x0000002b190b4210 */ /* 0x000fe20007ffe0ff */
[----:B------:R-:W-:Y:S01]  /*07a0*/  @P4 IMAD.WIDE.U32 R22, R45, R28, R22 ;  /* 0x0000001c2d164225 */ /* 0x000fe200078e0016 */
[----:B------:R-:W-:-:S02]  /*07b0*/  @P4 LEA R32, P6, R24, R32, 0x1 ;  /* 0x0000002018204211 */ /* 0x000fc400078c08ff */
[----:B------:R-:W-:Y:S01]  /*07c0*/  @P5 MOV R21, R9 ;  /* 0x0000000900155202 */ /* 0x000fe20000000f00 */
[----:B------:R-:W-:Y:S01]  /*07d0*/  @P5 IMAD R25, R39, R27, R30 ;  /* 0x0000001b27195224 */ /* 0x000fe200078e021e */
[----:B------:R-:W-:Y:S01]  /*07e0*/  @P4 LEA.HI.X R33, R24, R33, R11, 0x1, P6 ;  /* 0x0000002118214211 */ /* 0x000fe200030f0c0b */
[----:B------:R-:W2:Y:S01]  /*07f0*/  @!P2 LDC.64 R66, c[0x0][0x228] ;  /* 0x00008a00ff42ab82 */ /* 0x000ea20000000a00 */
[----:B------:R-:W-:Y:S01]  /*0800*/  @P4 IADD3 R11, R23, R29, RZ ;  /* 0x0000001d170b4210 */ /* 0x000fe20007ffe0ff */
[----:B------:R-:W-:Y:S01]  /*0810*/  @P5 IMAD.WIDE.U32 R26, R39, R26, R20 ;  /* 0x0000001a271a5225 */ /* 0x000fe200078e0014 */
[----:B---3--:R-:W-:-:S05]  /*0820*/  @P4 LEA R34, P6, R22, R34, 0x1 ;  /* 0x0000002216224211 */ /* 0x008fca00078c08ff */
[----:B------:R-:W3:Y:S01]  /*0830*/  @P5 LDC.64 R28, c[0x0][0x248] ;  /* 0x00009200ff1c5b82 */ /* 0x000ee20000000a00 */
[----:B------:R-:W-:Y:S02]  /*0840*/  @P4 LEA.HI.X R35, R22, R35, R11, 0x1, P6 ;  /* 0x0000002316234211 */ /* 0x000fe400030f0c0b */
[----:B------:R-:W-:Y:S02]  /*0850*/  @P5 IADD3 R11, R27, R25, RZ ;  /* 0x000000191b0b5210 */ /* 0x000fe40007ffe0ff */
[----:B0-----:R-:W-:-:S03]  /*0860*/  @P5 LEA R64, P6, R26, R64, 0x1 ;  /* 0x000000401a405211 */ /* 0x001fc600078c08ff */
[----:B------:R-:W0:Y:S01]  /*0870*/  @P1 LDC.64 R38, c[0x0][0x228] ;  /* 0x00008a00ff261b82 */ /* 0x000e220000000a00 */
[----:B------:R-:W-:Y:S02]  /*0880*/  @P5 LEA.HI.X R65, R26, R65, R11, 0x1, P6 ;  /* 0x000000411a415211 */ /* 0x000fe400030f0c0b */
[----:B------:R-:W-:-:S04]  /*0890*/  @P5 IADD3 R31, P6, R48, 0x20, RZ ;  /* 0x00000020301f5810 */ /* 0x000fc80007fde0ff */
[----:B------:R-:W-:Y:S01]  /*08a0*/  @P5 IADD3.X R11, RZ, R49, RZ, P6, !PT ;  /* 0x00000031ff0b5210 */ /* 0x000fe200037fe4ff */
[----:B------:R-:W1:Y:S01]  /*08b0*/  @P1 LDC.64 R36, c[0x0][0x248] ;  /* 0x00009200ff241b82 */ /* 0x000e620000000a00 */
[----:B------:R-:W-:-:S04]  /*08c0*/  @P1 IADD3 R27, P6, R48, 0x30, RZ ;  /* 0x00000030301b1810 */ /* 0x000fc80007fde0ff */
[----:B------:R-:W-:Y:S02]  /*08d0*/  @P1 IADD3.X R23, RZ, R49, RZ, P6, !PT ;  /* 0x00000031ff171210 */ /* 0x000fe400037fe4ff */
[----:B------:R-:W-:Y:S01]  /*08e0*/  @!P2 IADD3 R25, P6, R48, 0x40, RZ ;  /* 0x000000403019a810 */ /* 0x000fe20007fde0ff */
[----:B---3--:R-:W-:Y:S01]  /*08f0*/  @P5 IMAD R22, R11, R28, RZ ;  /* 0x0000001c0b165224 */ /* 0x008fe200078e02ff */
[----:B------:R-:W-:Y:S01]  /*0900*/  @P1 MOV R21, R9 ;  /* 0x0000000900151202 */ /* 0x000fe20000000f00 */
[----:B------:R-:W3:Y:S01]  /*0910*/  @!P2 LDC.64 R56, c[0x0][0x210] ;  /* 0x00008400ff38ab82 */ /* 0x000ee20000000a00 */
[----:B------:R-:W-:Y:S02]  /*0920*/  @!P2 IADD3.X R11, RZ, R49, RZ, P6, !PT ;  /* 0x00000031ff0ba210 */ /* 0x000fe400037fe4ff */
[----:B------:R-:W-:Y:S01]  /*0930*/  @!P2 MOV R47, R9 ;  /* 0x00000009002fa202 */ /* 0x000fe20000000f00 */
[----:B------:R-:W-:Y:S01]  /*0940*/  @P5 IMAD R9, R31, R29, R22 ;  /* 0x0000001d1f095224 */ /* 0x000fe200078e0216 */
[----:B------:R-:W-:Y:S01]  /*0950*/  @!P2 MOV R46, R20 ;  /* 0x00000014002ea202 */ /* 0x000fe20000000f00 */
[----:B0-----:R-:W-:Y:S01]  /*0960*/  @P1 IMAD R24, R23, R38, RZ ;  /* 0x0000002617181224 */ /* 0x001fe200078e02ff */
[----:B------:R-:W-:Y:S01]  /*0970*/  @P5 MOV R22, R40 ;  /* 0x0000002800165202 */ /* 0x000fe20000000f00 */
[----:B--2---:R-:W-:Y:S01]  /*0980*/  @!P2 IMAD R26, R11, R66, RZ ;  /* 0x000000420b1aa224 */ /* 0x004fe200078e02ff */
[----:B------:R-:W-:Y:S01]  /*0990*/  @P5 MOV R23, R41 ;  /* 0x0000002900175202 */ /* 0x000fe20000000f00 */
[C---:B------:R-:W-:Y:S01]  /*09a0*/  @P1 IMAD R11, R27.reuse, R39, R24 ;  /* 0x000000271b0b1224 */ /* 0x040fe200078e0218 */
[----:B------:R-:W0:Y:S01]  /*09b0*/  @!P2 LDC.64 R42, c[0x0][0x248] ;  /* 0x00009200ff2aab82 */ /* 0x000e220000000a00 */
[----:B------:R-:W-:Y:S01]  /*09c0*/  @P1 IMAD.WIDE.U32 R38, R27, R38, R20 ;  /* 0x000000261b261225 */ /* 0x000fe200078e0014 */
[----:B------:R-:W-:-:S03]  /*09d0*/  CS2R R20, SRZ ;  /* 0x0000000000147805 */ /* 0x000fc6000001ff00 */
[----:B------:R-:W-:Y:S01]  /*09e0*/  @P5 IMAD.WIDE.U32 R28, R31, R28, R22 ;  /* 0x0000001c1f1c5225 */ /* 0x000fe200078e0016 */
[----:B------:R-:W-:Y:S02]  /*09f0*/  CS2R R22, SRZ ;  /* 0x0000000000167805 */ /* 0x000fe4000001ff00 */
[----:B------:R-:W2:Y:S01]  /*0a00*/  @P1 LDC.64 R58, c[0x0][0x210] ;  /* 0x00008400ff3a1b82 */ /* 0x000ea20000000a00 */
[C---:B------:R-:W-:Y:S01]  /*0a10*/  @!P2 IMAD R67, R25.reuse, R67, R26 ;  /* 0x000000431943a224 */ /* 0x040fe200078e021a */
[----:B------:R-:W-:Y:S01]  /*0a20*/  CS2R R26, SRZ ;  /* 0x00000000001a7805 */ /* 0x000fe2000001ff00 */
[----:B------:R-:W-:Y:S01]  /*0a30*/  @!P2 IMAD.WIDE.U32 R46, R25, R66, R46 ;  /* 0x00000042192ea225 */ /* 0x000fe200078e002e */
[----:B------:R-:W-:Y:S02]  /*0a40*/  CS2R R24, SRZ ;  /* 0x0000000000187805 */ /* 0x000fe4000001ff00 */
[----:B------:R-:W-:Y:S01]  /*0a50*/  @P5 IADD3 R9, R29, R9, RZ ;  /* 0x000000091d095210 */ /* 0x000fe20007ffe0ff */
[----:B------:R3:W4:Y:S01]  /*0a60*/  @P4 LDG.E.128 R20, desc[UR4][R32.64] ;  /* 0x0000000420144981 */ /* 0x000722000c1e1d00 */
[----:B-1----:R-:W-:Y:S01]  /*0a70*/  @P5 LEA R50, P6, R28, R50, 0x1 ;  /* 0x000000321c325211 */ /* 0x002fe200078c08ff */
[----:B------:R-:W1:Y:S02]  /*0a80*/  @P1 LDC.64 R60, c[0x0][0x240] ;  /* 0x00009000ff3c1b82 */ /* 0x000e640000000a00 */
[----:B------:R3:W4:Y:S01]  /*0a90*/  @P4 LDG.E.128 R24, desc[UR4][R34.64] ;  /* 0x0000000422184981 */ /* 0x000722000c1e1d00 */
[----:B------:R-:W-:-:S02]  /*0aa0*/  @P1 IADD3 R63, P4, R48, 0x30, RZ ;  /* 0x00000030303f1810 */ /* 0x000fc40007f9e0ff */
[----:B------:R-:W-:Y:S02]  /*0ab0*/  @P5 LEA.HI.X R51, R28, R51, R9, 0x1, P6 ;  /* 0x000000331c335211 */ /* 0x000fe400030f0c09 */
[----:B------:R-:W-:Y:S02]  /*0ac0*/  @P1 IADD3.X R9, RZ, R49, RZ, P4, !PT ;  /* 0x00000031ff091210 */ /* 0x000fe400027fe4ff */
[----:B------:R-:W-:Y:S02]  /*0ad0*/  CS2R R28, SRZ ;  /* 0x00000000001c7805 */ /* 0x000fe4000001ff00 */
[----:B------:R-:W-:Y:S02]  /*0ae0*/  CS2R R30, SRZ ;  /* 0x00000000001e7805 */ /* 0x000fe4000001ff00 */
[----:B---3--:R-:W-:Y:S01]  /*0af0*/  CS2R R32, SRZ ;  /* 0x0000000000207805 */ /* 0x008fe2000001ff00 */
[----:B------:R-:W-:Y:S01]  /*0b00*/  @P1 IMAD R44, R9, R36, RZ ;  /* 0x00000024092c1224 */ /* 0x000fe200078e02ff */
[----:B------:R-:W-:-:S02]  /*0b10*/  CS2R R34, SRZ ;  /* 0x0000000000227805 */ /* 0x000fc4000001ff00 */
[----:B------:R-:W3:Y:S01]  /*0b20*/  @P5 LDG.E.128 R28, desc[UR4][R64.64] ;  /* 0x00000004401c5981 */ /* 0x000ee2000c1e1d00 */
[----:B------:R-:W-:Y:S02]  /*0b30*/  @P1 IMAD R53, R63, R37, R44 ;  /* 0x000000253f351224 */ /* 0x000fe400078e022c */
[----:B------:R-:W1:Y:S01]  /*0b40*/  @!P2 LDC.64 R44, c[0x0][0x240] ;  /* 0x00009000ff2cab82 */ /* 0x000e620000000a00 */
[----:B------:R1:W3:Y:S01]  /*0b50*/  @P5 LDG.E.128 R32, desc[UR4][R50.64] ;  /* 0x0000000432205981 */ /* 0x0002e2000c1e1d00 */
[----:B------:R-:W-:Y:S02]  /*0b60*/  @!P2 IADD3 R9, P5, R48, 0x40, RZ ;  /* 0x000000403009a810 */ /* 0x000fe40007fbe0ff */
[----:B------:R-:W-:Y:S02]  /*0b70*/  @!P2 IADD3 R67, R47, R67, RZ ;  /* 0x000000432f43a210 */ /* 0x000fe40007ffe0ff */
[----:B------:R-:W-:Y:S02]  /*0b80*/  @!P2 LEA R56, P4, R46, R56, 0x1 ;  /* 0x000000382e38a211 */ /* 0x000fe400078808ff */
[----:B------:R-:W-:-:S02]  /*0b90*/  @!P2 IADD3.X R49, RZ, R49, RZ, P5, !PT ;  /* 0x00000031ff31a210 */ /* 0x000fc40002ffe4ff */
[----:B------:R-:W-:Y:S01]  /*0ba0*/  @!P2 LEA.HI.X R57, R46, R57, R67, 0x1, P4 ;  /* 0x000000392e39a211 */ /* 0x000fe200020f0c43 */
[----:B------:R-:W-:-:S04]  /*0bb0*/  @P1 IMAD.WIDE.U32 R36, R63, R36, R40 ;  /* 0x000000243f241225 */ /* 0x000fc800078e0028 */
[----:B0-----:R-:W-:Y:S01]  /*0bc0*/  @!P2 IMAD R46, R49, R42, RZ ;  /* 0x0000002a312ea224 */ /* 0x001fe200078e02ff */
[----:B------:R-:W-:Y:S02]  /*0bd0*/  @P1 IADD3 R11, R39, R11, RZ ;  /* 0x0000000b270b1210 */ /* 0x000fe40007ffe0ff */
[----:B--2---:R-:W-:Y:S01]  /*0be0*/  @P1 LEA R58, P4, R38, R58, 0x1 ;  /* 0x0000003a263a1211 */ /* 0x004fe200078808ff */
[C---:B------:R-:W-:Y:S02]  /*0bf0*/  @!P2 IMAD R43, R9.reuse, R43, R46 ;  /* 0x0000002b092ba224 */ /* 0x040fe400078e022e */
[----:B------:R-:W-:Y:S01]  /*0c00*/  @!P2 IMAD.WIDE.U32 R46, R9, R42, R40 ;  /* 0x0000002a092ea225 */ /* 0x000fe200078e0028 */
[----:B------:R-:W-:Y:S02]  /*0c10*/  @P1 IADD3 R53, R37, R53, RZ ;  /* 0x0000003525351210 */ /* 0x000fe40007ffe0ff */
[----:B-1----:R-:W-:Y:S02]  /*0c20*/  @P1 LEA R60, P5, R36, R60, 0x1 ;  /* 0x0000003c243c1211 */ /* 0x002fe400078a08ff */
[----:B------:R-:W-:-:S02]  /*0c30*/  @P1 LEA.HI.X R59, R38, R59, R11, 0x1, P4 ;  /* 0x0000003b263b1211 */ /* 0x000fc400020f0c0b */
[----:B------:R-:W-:Y:S02]  /*0c40*/  @!P2 IADD3 R9, R47, R43, RZ ;  /* 0x0000002b2f09a210 */ /* 0x000fe40007ffe0ff */
[----:B------:R-:W-:Y:S02]  /*0c50*/  @!P2 LEA R62, P4, R46, R44, 0x1 ;  /* 0x0000002c2e3ea211 */ /* 0x000fe400078808ff */
[----:B------:R-:W-:Y:S02]  /*0c60*/  CS2R R38, SRZ ;  /* 0x0000000000267805 */ /* 0x000fe4000001ff00 */
[----:B------:R-:W-:Y:S02]  /*0c70*/  @P1 LEA.HI.X R61, R36, R61, R53, 0x1, P5 ;  /* 0x0000003d243d1211 */ /* 0x000fe400028f0c35 */
[----:B------:R-:W-:Y:S02]  /*0c80*/  CS2R R36, SRZ ;  /* 0x0000000000247805 */ /* 0x000fe4000001ff00 */
[----:B------:R-:W-:-:S02]  /*0c90*/  CS2R R40, SRZ ;  /* 0x0000000000287805 */ /* 0x000fc4000001ff00 */
[----:B------:R-:W-:Y:S02]  /*0ca0*/  CS2R R42, SRZ ;  /* 0x00000000002a7805 */ /* 0x000fe4000001ff00 */
[----:B------:R-:W-:Y:S02]  /*0cb0*/  @!P2 LEA.HI.X R63, R46, R45, R9, 0x1, P4 ;  /* 0x0000002d2e3fa211 */ /* 0x000fe400020f0c09 */
[----:B------:R-:W-:Y:S02]  /*0cc0*/  CS2R R44, SRZ ;  /* 0x00000000002c7805 */ /* 0x000fe4000001ff00 */
[----:B------:R-:W-:Y:S02]  /*0cd0*/  CS2R R46, SRZ ;  /* 0x00000000002e7805 */ /* 0x000fe4000001ff00 */
[----:B------:R-:W-:Y:S02]  /*0ce0*/  CS2R R48, SRZ ;  /* 0x0000000000307805 */ /* 0x000fe4000001ff00 */
[----:B------:R-:W-:Y:S01]  /*0cf0*/  CS2R R50, SRZ ;  /* 0x0000000000327805 */ /* 0x000fe2000001ff00 */
[----:B------:R4:W2:Y:S04]  /*0d00*/  @P1 LDG.E.128 R36, desc[UR4][R58.64] ;  /* 0x000000043a241981 */ /* 0x0008a8000c1e1d00 */
[----:B------:R-:W2:Y:S04]  /*0d10*/  @P1 LDG.E.128 R40, desc[UR4][R60.64] ;  /* 0x000000043c281981 */ /* 0x000ea8000c1e1d00 */
[----:B------:R0:W2:Y:S04]  /*0d20*/  @!P2 LDG.E.128 R44, desc[UR4][R56.64] ;  /* 0x00000004382ca981 */ /* 0x0000a8000c1e1d00 */
[----:B------:R-:W2:Y:S01]  /*0d30*/  @!P2 LDG.E.128 R48, desc[UR4][R62.64] ;  /* 0x000000043e30a981 */ /* 0x000ea2000c1e1d00 */
[----:B----4-:R-:W-:-:S02]  /*0d40*/  HADD2.F32 R58, -RZ, R16.H1_H1 ;  /* 0x30000010ff3a7230 */ /* 0x010fc40000004100 */
[--C-:B------:R-:W-:Y:S02]  /*0d50*/  HADD2.F32 R9, -RZ, R12.reuse.H1_H1 ;  /* 0x3000000cff097230 */ /* 0x100fe40000004100 */
[----:B------:R-:W-:Y:S02]  /*0d60*/  HADD2.F32 R12, -RZ, R12.H0_H0 ;  /* 0x2000000cff0c7230 */ /* 0x000fe40000004100 */
[----:B------:R-:W-:Y:S02]  /*0d70*/  HADD2.F32 R11, -RZ, R16.H0_H0 ;  /* 0x20000010ff0b7230 */ /* 0x000fe40000004100 */
[----:B------:R-:W-:Y:S01]  /*0d80*/  FMUL.FTZ R53, R9, R58 ;  /* 0x0000003a09357220 */ /* 0x000fe20000410000 */
[----:B------:R-:W-:Y:S02]  /*0d90*/  HADD2.F32 R9, -RZ, R13.H0_H0 ;  /* 0x2000000dff097230 */ /* 0x000fe40000004100 */
[----:B------:R-:W-:Y:S02]  /*0da0*/  HADD2.F32 R16, -RZ, R17.H0_H0 ;  /* 0x20000011ff107230 */ /* 0x000fe40000004100 */
[----:B------:R-:W-:Y:S01]  /*0db0*/  FFMA.FTZ R58, R12, R11, R53 ;  /* 0x0000000b0c3a7223 */ /* 0x000fe20000010035 */
[----:B------:R-:W-:-:S02]  /*0dc0*/  HADD2.F32 R13, -RZ, R13.H1_H1 ;  /* 0x3000000dff0d7230 */ /* 0x000fc40000004100 */
[----:B------:R-:W-:Y:S02]  /*0dd0*/  HADD2.F32 R12, -RZ, R17.H1_H1 ;  /* 0x30000011ff0c7230 */ /* 0x000fe40000004100 */
[----:B------:R-:W-:Y:S01]  /*0de0*/  FFMA.FTZ R58, R9, R16, R58 ;  /* 0x00000010093a7223 */ /* 0x000fe2000001003a */
[----:B------:R-:W-:Y:S02]  /*0df0*/  HADD2.F32 R9, -RZ, R14.H0_H0 ;  /* 0x2000000eff097230 */ /* 0x000fe40000004100 */
[----:B------:R-:W-:Y:S02]  /*0e00*/  HADD2.F32 R16, -RZ, R18.H0_H0 ;  /* 0x20000012ff107230 */ /* 0x000fe40000004100 */
[----:B------:R-:W-:Y:S01]  /*0e10*/  FFMA.FTZ R12, R13, R12, R58 ;  /* 0x0000000c0d0c7223 */ /* 0x000fe2000001003a */
[----:B------:R-:W-:Y:S02]  /*0e20*/  HADD2.F32 R14, -RZ, R14.H1_H1 ;  /* 0x3000000eff0e7230 */ /* 0x000fe40000004100 */
[----:B------:R-:W-:-:S02]  /*0e30*/  HADD2.F32 R11, -RZ, R18.H1_H1 ;  /* 0x30000012ff0b7230 */ /* 0x000fc40000004100 */
[----:B------:R-:W-:Y:S01]  /*0e40*/  FFMA.FTZ R13, R9, R16, R12 ;  /* 0x00000010090d7223 */ /* 0x000fe2000001000c */
[----:B------:R-:W-:Y:S02]  /*0e50*/  HADD2.F32 R9, -RZ, R15.H0_H0 ;  /* 0x2000000fff097230 */ /* 0x000fe40000004100 */
[----:B------:R-:W-:Y:S02]  /*0e60*/  HADD2.F32 R12, -RZ, R19.H0_H0 ;  /* 0x20000013ff0c7230 */ /* 0x000fe40000004100 */
[----:B------:R-:W-:Y:S01]  /*0e70*/  FFMA.FTZ R16, R14, R11, R13 ;  /* 0x0000000b0e107223 */ /* 0x000fe2000001000d */
[----:B------:R-:W-:Y:S02]  /*0e80*/  HADD2.F32 R15, -RZ, R15.H1_H1 ;  /* 0x3000000fff0f7230 */ /* 0x000fe40000004100 */
[----:B------:R-:W-:Y:S02]  /*0e90*/  HADD2.F32 R14, -RZ, R19.H1_H1 ;  /* 0x30000013ff0e7230 */ /* 0x000fe40000004100 */
[----:B------:R-:W-:-:S04]  /*0ea0*/  FFMA.FTZ R12, R9, R12, R16 ;  /* 0x0000000c090c7223 */ /* 0x000fc80000010010 */
[----:B------:R-:W-:Y:S01]  /*0eb0*/  FFMA.FTZ R9, R15, R14, R12 ;  /* 0x0000000e0f097223 */ /* 0x000fe2000001000c */
[--C-:B------:R-:W-:Y:S02]  /*0ec0*/  HADD2.F32 R18, -RZ, R20.reuse.H0_H0 ;  /* 0x20000014ff127230 */ /* 0x100fe40000004100 */
[----:B------:R-:W-:Y:S02]  /*0ed0*/  HADD2.F32 R20, -RZ, R20.H1_H1 ;  /* 0x30000014ff147230 */ /* 0x000fe40000004100 */
[--C-:B0-----:R-:W-:Y:S02]  /*0ee0*/  HADD2.F32 R57, -RZ, R24.reuse.H1_H1 ;  /* 0x30000018ff397230 */ /* 0x101fe40000004100 */
[----:B------:R-:W-:Y:S02]  /*0ef0*/  HADD2.F32 R53, -RZ, R24.H0_H0 ;  /* 0x20000018ff357230 */ /* 0x000fe40000004100 */
[--C-:B------:R-:W-:Y:S02]  /*0f00*/  HADD2.F32 R56, -RZ, R25.reuse.H0_H0 ;  /* 0x20000019ff387230 */ /* 0x100fe40000004100 */
[----:B------:R-:W-:Y:S01]  /*0f10*/  FMUL.FTZ R57, R20, R57 ;  /* 0x0000003914397220 */ /* 0x000fe20000410000 */
[----:B------:R-:W-:-:S02]  /*0f20*/  HADD2.F32 R58, -RZ, R25.H1_H1 ;  /* 0x30000019ff3a7230 */ /* 0x000fc40000004100 */
[--C-:B------:R-:W-:Y:S02]  /*0f30*/  HADD2.F32 R14, -RZ, R27.reuse.H0_H0 ;  /* 0x2000001bff0e7230 */ /* 0x100fe40000004100 */
[----:B---3--:R-:W-:Y:S02]  /*0f40*/  HADD2.F32 R19, -RZ, R28.H1_H1 ;  /* 0x3000001cff137230 */ /* 0x008fe40000004100 */
[----:B------:R-:W-:Y:S02]  /*0f50*/  HADD2.F32 R24, -RZ, R32.H1_H1 ;  /* 0x30000020ff187230 */ /* 0x000fe40000004100 */
[----:B------:R-:W-:Y:S02]  /*0f60*/  HADD2.F32 R12, -RZ, R27.H1_H1 ;  /* 0x3000001bff0c7230 */ /* 0x000fe40000004100 */
[----:B------:R-:W-:Y:S02]  /*0f70*/  HADD2.F32 R28, -RZ, R28.H0_H0 ;  /* 0x2000001cff1c7230 */ /* 0x000fe40000004100 */
[----:B------:R-:W-:Y:S01]  /*0f80*/  FMUL.FTZ R27, R19, R24 ;  /* 0x00000018131b7220 */ /* 0x000fe20000410000 */
[----:B------:R-:W-:-:S02]  /*0f90*/  HADD2.F32 R25, -RZ, R32.H0_H0 ;  /* 0x20000020ff197230 */ /* 0x000fc40000004100 */
[----:B------:R-:W-:Y:S01]  /*0fa0*/  FFMA.FTZ R20, R18, R53, R57 ;  /* 0x0000003512147223 */ /* 0x000fe20000010039 */
[----:B------:R-:W-:Y:S02]  /*0fb0*/  HADD2.F32 R17, -RZ, R21.H0_H0 ;  /* 0x20000015ff117230 */ /* 0x000fe40000004100 */
[----:B------:R-:W-:Y:S02]  /*0fc0*/  HADD2.F32 R18, -RZ, R29.H0_H0 ;  /* 0x2000001dff127230 */ /* 0x000fe40000004100 */
[----:B------:R-:W-:Y:S01]  /*0fd0*/  FFMA.FTZ R25, R28, R25, R27 ;  /* 0x000000191c197223 */ /* 0x000fe2000001001b */
[----:B------:R-:W-:Y:S02]  /*0fe0*/  HADD2.F32 R19, -RZ, R33.H0_H0 ;  /* 0x20000021ff137230 */ /* 0x000fe40000004100 */
[----:B------:R-:W-:Y:S01]  /*0ff0*/  FFMA.FTZ R56, R17, R56, R20 ;  /* 0x0000003811387223 */ /* 0x000fe20000010014 */
[----:B------:R-:W-:Y:S02]  /*1000*/  HADD2.F32 R21, -RZ, R21.H1_H1 ;  /* 0x30000015ff157230 */ /* 0x000fe40000004100 */
[----:B------:R-:W-:-:S02]  /*1010*/  HADD2.F32 R29, -RZ, R29.H1_H1 ;  /* 0x3000001dff1d7230 */ /* 0x000fc40000004100 */
[----:B------:R-:W-:Y:S01]  /*1020*/  FFMA.FTZ R24, R18, R19, R25 ;  /* 0x0000001312187223 */ /* 0x000fe20000010019 */
[----:B------:R-:W-:Y:S02]  /*1030*/  HADD2.F32 R20, -RZ, R33.H1_H1 ;  /* 0x30000021ff147230 */ /* 0x000fe40000004100 */
[----:B------:R-:W-:Y:S01]  /*1040*/  FFMA.FTZ R56, R21, R58, R56 ;  /* 0x0000003a15387223 */ /* 0x000fe20000010038 */
[----:B------:R-:W-:Y:S02]  /*1050*/  HADD2.F32 R13, -RZ, R22.H0_H0 ;  /* 0x20000016ff0d7230 */ /* 0x000fe40000004100 */
[----:B------:R-:W-:Y:S02]  /*1060*/  HADD2.F32 R16, -RZ, R26.H0_H0 ;  /* 0x2000001aff107230 */ /* 0x000fe40000004100 */
[----:B------:R-:W-:Y:S01]  /*1070*/  FFMA.FTZ R20, R29, R20, R24 ;  /* 0x000000141d147223 */ /* 0x000fe20000010018 */
[----:B------:R-:W-:Y:S02]  /*1080*/  HADD2.F32 R17, -RZ, R30.H0_H0 ;  /* 0x2000001eff117230 */ /* 0x000fe40000004100 */
[----:B------:R-:W-:-:S02]  /*1090*/  HADD2.F32 R18, -RZ, R34.H0_H0 ;  /* 0x20000022ff127230 */ /* 0x000fc40000004100 */
[----:B------:R-:W-:Y:S01]  /*10a0*/  FFMA.FTZ R19, R13, R16, R56 ;  /* 0x000000100d137223 */ /* 0x000fe20000010038 */
[----:B------:R-:W-:Y:S02]  /*10b0*/  HADD2.F32 R22, -RZ, R22.H1_H1 ;  /* 0x30000016ff167230 */ /* 0x000fe40000004100 */
[----:B------:R-:W-:Y:S02]  /*10c0*/  HADD2.F32 R15, -RZ, R26.H1_H1 ;  /* 0x3000001aff0f7230 */ /* 0x000fe40000004100 */
[----:B------:R-:W-:Y:S01]  /*10d0*/  FFMA.FTZ R17, R17, R18, R20 ;  /* 0x0000001211117223 */ /* 0x000fe20000010014 */
[----:B------:R-:W-:Y:S02]  /*10e0*/  HADD2.F32 R30, -RZ, R30.H1_H1 ;  /* 0x3000001eff1e7230 */ /* 0x000fe40000004100 */
[----:B------:R-:W-:Y:S02]  /*10f0*/  HADD2.F32 R13, -RZ, R34.H1_H1 ;  /* 0x30000022ff0d7230 */ /* 0x000fe40000004100 */
[----:B------:R-:W-:Y:S01]  /*1100*/  FFMA.FTZ R22, R22, R15, R19 ;  /* 0x0000000f16167223 */ /* 0x000fe20000010013 */
[----:B------:R-:W-:-:S02]  /*1110*/  HADD2.F32 R18, -RZ, R31.H0_H0 ;  /* 0x2000001fff127230 */ /* 0x000fc40000004100 */
[----:B------:R-:W-:Y:S02]  /*1120*/  HADD2.F32 R15, -RZ, R35.H0_H0 ;  /* 0x20000023ff0f7230 */ /* 0x000fe40000004100 */
[----:B------:R-:W-:-:S04]  /*1130*/  FFMA.FTZ R13, R30, R13, R17 ;  /* 0x0000000d1e0d7223 */ /* 0x000fc80000010011 */
[----:B------:R-:W-:Y:S01]  /*1140*/  FFMA.FTZ R18, R18, R15, R13 ;  /* 0x0000000f12127223 */ /* 0x000fe2000001000d */
[--C-:B--2---:R-:W-:Y:S02]  /*1150*/  HADD2.F32 R13, -RZ, R36.reuse.H0_H0 ;  /* 0x20000024ff0d7230 */ /* 0x104fe40000004100 */
[----:B------:R-:W-:Y:S02]  /*1160*/  HADD2.F32 R36, -RZ, R36.H1_H1 ;  /* 0x30000024ff247230 */ /* 0x000fe40000004100 */
[----:B------:R-:W-:Y:S02]  /*1170*/  HADD2.F32 R21, -RZ, R40.H1_H1 ;  /* 0x30000028ff157230 */ /* 0x000fe40000004100 */
[----:B------:R-:W-:Y:S02]  /*1180*/  HADD2.F32 R15, -RZ, R44.H1_H1 ;  /* 0x3000002cff0f7230 */ /* 0x000fe40000004100 */
[----:B------:R-:W-:Y:S02]  /*1190*/  HADD2.F32 R26, -RZ, R48.H1_H1 ;  /* 0x30000030ff1a7230 */ /* 0x000fe40000004100 */
[----:B------:R-:W-:Y:S01]  /*11a0*/  FMUL.FTZ R36, R36, R21 ;  /* 0x0000001524247220 */ /* 0x000fe20000410000 */
[----:B------:R-:W-:-:S02]  /*11b0*/  HADD2.F32 R24, -RZ, R40.H0_H0 ;  /* 0x20000028ff187230 */ /* 0x000fc40000004100 */
[----:B------:R-:W-:Y:S02]  /*11c0*/  HADD2.F32 R44, -RZ, R44.H0_H0 ;  /* 0x2000002cff2c7230 */ /* 0x000fe40000004100 */
[----:B------:R-:W-:Y:S01]  /*11d0*/  FMUL.FTZ R15, R15, R26 ;  /* 0x0000001a0f0f7220 */ /* 0x000fe20000410000 */
[----:B------:R-:W-:Y:S02]  /*11e0*/  HADD2.F32 R21, -RZ, R48.H0_H0 ;  /* 0x20000030ff157230 */ /* 0x000fe40000004100 */
[----:B------:R-:W-:Y:S01]  /*11f0*/  FFMA.FTZ R36, R13, R24, R36 ;  /* 0x000000180d247223 */ /* 0x000fe20000010024 */
[----:B------:R-:W-:Y:S02]  /*1200*/  HADD2.F32 R17, -RZ, R37.H0_H0 ;  /* 0x20000025ff117230 */ /* 0x000fe40000004100 */
[----:B------:R-:W-:Y:S02]  /*1210*/  HADD2.F32 R28, -RZ, R41.H0_H0 ;  /* 0x20000029ff1c7230 */ /* 0x000fe40000004100 */
[----:B------:R-:W-:Y:S01]  /*1220*/  FFMA.FTZ R44, R44, R21, R15 ;  /* 0x000000152c2c7223 */ /* 0x000fe2000001000f */
[----:B------:R-:W-:-:S02]  /*1230*/  HADD2.F32 R13, -RZ, R45.H0_H0 ;  /* 0x2000002dff0d7230 */ /* 0x000fc40000004100 */
[----:B------:R-:W-:Y:S02]  /*1240*/  HADD2.F32 R24, -RZ, R49.H0_H0 ;  /* 0x20000031ff187230 */ /* 0x000fe40000004100 */
[----:B------:R-:W-:Y:S01]  /*1250*/  FFMA.FTZ R28, R17, R28, R36 ;  /* 0x0000001c111c7223 */ /* 0x000fe20000010024 */
[----:B------:R-:W-:Y:S02]  /*1260*/  HADD2.F32 R37, -RZ, R37.H1_H1 ;  /* 0x30000025ff257230 */ /* 0x000fe40000004100 */
[----:B------:R-:W-:Y:S02]  /*1270*/  HADD2.F32 R30, -RZ, R41.H1_H1 ;  /* 0x30000029ff1e7230 */ /* 0x000fe40000004100 */
[----:B------:R-:W-:Y:S01]  /*1280*/  FFMA.FTZ R44, R13, R24, R44 ;  /* 0x000000180d2c7223 */ /* 0x000fe2000001002c */
[----:B------:R-:W-:Y:S02]  /*1290*/  HADD2.F32 R45, -RZ, R45.H1_H1 ;  /* 0x3000002dff2d7230 */ /* 0x000fe40000004100 */
[----:B------:R-:W-:-:S02]  /*12a0*/  HADD2.F32 R26, -RZ, R49.H1_H1 ;  /* 0x30000031ff1a7230 */ /* 0x000fc40000004100 */
[----:B------:R-:W-:Y:S01]  /*12b0*/  FFMA.FTZ R28, R37, R30, R28 ;  /* 0x0000001e251c7223 */ /* 0x000fe2000001001c */
[----:B------:R-:W-:Y:S02]  /*12c0*/  HADD2.F32 R19, -RZ, R38.H0_H0 ;  /* 0x20000026ff137230 */ /* 0x000fe40000004100 */
[----:B------:R-:W-:Y:S02]  /*12d0*/  HADD2.F32 R32, -RZ, R42.H0_H0 ;  /* 0x2000002aff207230 */ /* 0x000fe40000004100 */
[----:B------:R-:W-:Y:S01]  /*12e0*/  FFMA.FTZ R26, R45, R26, R44 ;  /* 0x0000001a2d1a7223 */ /* 0x000fe2000001002c */
[----:B------:R-:W-:Y:S02]  /*12f0*/  HADD2.F32 R11, -RZ, R23.H0_H0 ;  /* 0x20000017ff0b7230 */ /* 0x000fe40000004100 */
[----:B------:R-:W-:Y:S02]  /*1300*/  HADD2.F32 R13, -RZ, R46.H0_H0 ;  /* 0x2000002eff0d7230 */ /* 0x000fe40000004100 */
[----:B------:R-:W-:-:S02]  /*1310*/  HADD2.F32 R24, -RZ, R50.H0_H0 ;  /* 0x20000032ff187230 */ /* 0x000fc40000004100 */
[----:B------:R-:W-:Y:S01]  /*1320*/  FFMA.FTZ R19, R19, R32, R28 ;  /* 0x0000002013137223 */ /* 0x000fe2000001001c */
[----:B------:R-:W-:Y:S02]  /*1330*/  HADD2.F32 R38, -RZ, R38.H1_H1 ;  /* 0x30000026ff267230 */ /* 0x000fe40000004100 */
[----:B------:R-:W-:Y:S02]  /*1340*/  HADD2.F32 R25, -RZ, R42.H1_H1 ;  /* 0x3000002aff197230 */ /* 0x000fe40000004100 */
[----:B------:R-:W-:Y:S01]  /*1350*/  FFMA.FTZ R14, R11, R14, R22 ;  /* 0x0000000e0b0e7223 */ /* 0x000fe20000010016 */
[----:B------:R-:W-:Y:S02]  /*1360*/  HADD2.F32 R46, -RZ, R46.H1_H1 ;  /* 0x3000002eff2e7230 */ /* 0x000fe40000004100 */
[----:B------:R-:W-:Y:S01]  /*1370*/  FFMA.FTZ R17, R13, R24, R26 ;  /* 0x000000180d117223 */ /* 0x000fe2000001001a */
[----:B------:R-:W-:Y:S02]  /*1380*/  HADD2.F32 R15, -RZ, R50.H1_H1 ;  /* 0x30000032ff0f7230 */ /* 0x000fe40000004100 */
[----:B------:R-:W-:Y:S01]  /*1390*/  FFMA.FTZ R38, R38, R25, R19 ;  /* 0x0000001926267223 */ /* 0x000fe20000010013 */
[----:B------:R-:W-:-:S02]  /*13a0*/  HADD2.F32 R23, -RZ, R23.H1_H1 ;  /* 0x30000017ff177230 */ /* 0x000fc40000004100 */
[----:B------:R-:W-:Y:S02]  /*13b0*/  HADD2.F32 R31, -RZ, R31.H1_H1 ;  /* 0x3000001fff1f7230 */ /* 0x000fe40000004100 */
[----:B------:R-:W-:Y:S02]  /*13c0*/  HADD2.F32 R16, -RZ, R35.H1_H1 ;  /* 0x30000023ff107230 */ /* 0x000fe40000004100 */
[----:B------:R-:W-:Y:S02]  /*13d0*/  HADD2.F32 R11, -RZ, R39.H0_H0 ;  /* 0x20000027ff0b7230 */ /* 0x000fe40000004100 */
[----:B------:R-:W-:Y:S02]  /*13e0*/  HADD2.F32 R22, -RZ, R43.H0_H0 ;  /* 0x2000002bff167230 */ /* 0x000fe40000004100 */
[----:B------:R-:W-:Y:S01]  /*13f0*/  FFMA.FTZ R46, R46, R15, R17 ;  /* 0x0000000f2e2e7223 */ /* 0x000fe20000010011 */
[----:B------:R-:W-:Y:S02]  /*1400*/  HADD2.F32 R13, -RZ, R47.H0_H0 ;  /* 0x2000002fff0d7230 */ /* 0x000fe40000004100 */
[----:B------:R-:W-:-:S02]  /*1410*/  HADD2.F32 R24, -RZ, R51.H0_H0 ;  /* 0x20000033ff187230 */ /* 0x000fc40000004100 */
[----:B------:R-:W-:Y:S01]  /*1420*/  FFMA.FTZ R38, R11, R22, R38 ;  /* 0x000000160b267223 */ /* 0x000fe20000010026 */
[----:B------:R-:W-:Y:S02]  /*1430*/  HADD2.F32 R39, -RZ, R39.H1_H1 ;  /* 0x30000027ff277230 */ /* 0x000fe40000004100 */
[----:B------:R-:W-:Y:S01]  /*1440*/  FFMA.FTZ R14, R23, R12, R14 ;  /* 0x0000000c170e7223 */ /* 0x000fe2000001000e */
[----:B------:R-:W-:Y:S02]  /*1450*/  HADD2.F32 R20, -RZ, R43.H1_H1 ;  /* 0x3000002bff147230 */ /* 0x000fe40000004100 */
[----:B------:R-:W-:Y:S01]  /*1460*/  FFMA.FTZ R18, R31, R16, R18 ;  /* 0x000000101f127223 */ /* 0x000fe20000010012 */
[----:B------:R-:W-:Y:S02]  /*1470*/  HADD2.F32 R47, -RZ, R47.H1_H1 ;  /* 0x3000002fff2f7230 */ /* 0x000fe40000004100 */
[----:B------:R-:W-:Y:S01]  /*1480*/  FFMA.FTZ R24, R13, R24, R46 ;  /* 0x000000180d187223 */ /* 0x000fe2000001002e */
[----:B------:R-:W-:-:S02]  /*1490*/  HADD2.F32 R22, -RZ, R51.H1_H1 ;  /* 0x30000033ff167230 */ /* 0x000fc40000004100 */
[----:B------:R-:W-:Y:S01]  /*14a0*/  FFMA.FTZ R20, R39, R20, R38 ;  /* 0x0000001427147223 */ /* 0x000fe20000010026 */
[----:B------:R-:W0:Y:S02]  /*14b0*/  SHFL.BFLY PT, R12, R9, 0x8, 0x1f ;  /* 0x0d001f00090c7f89 */ /* 0x000e2400000e0000 */
[----:B------:R-:W-:Y:S02]  /*14c0*/  FFMA.FTZ R22, R47, R22, R24 ;  /* 0x000000162f167223 */ /* 0x000fe40000010018 */
[----:B------:R-:W1:Y:S04]  /*14d0*/  SHFL.BFLY PT, R11, R14, 0x8, 0x1f ;  /* 0x0d001f000e0b7f89 */ /* 0x000e6800000e0000 */
[----:B------:R-:W2:Y:S04]  /*14e0*/  SHFL.BFLY PT, R15, R18, 0x8, 0x1f ;  /* 0x0d001f00120f7f89 */ /* 0x000ea800000e0000 */
[----:B------:R-:W3:Y:S04]  /*14f0*/  SHFL.BFLY PT, R17, R20, 0x8, 0x1f ;  /* 0x0d001f0014117f89 */ /* 0x000ee800000e0000 */
[----:B------:R-:W4:Y:S01]  /*1500*/  SHFL.BFLY PT, R21, R22, 0x8, 0x1f ;  /* 0x0d001f0016157f89 */ /* 0x000f2200000e0000 */
[----:B0-----:R-:W-:Y:S01]  /*1510*/  FADD.FTZ R12, R9, R12 ;  /* 0x0000000c090c7221 */ /* 0x001fe20000010000 */
[----:B-1----:R-:W-:Y:S01]  /*1520*/  FADD.FTZ R13, R14, R11 ;  /* 0x0000000b0e0d7221 */ /* 0x002fe20000010000 */
[----:B--2---:R-:W-:-:S03]  /*1530*/  FADD.FTZ R15, R18, R15 ;  /* 0x0000000f120f7221 */ /* 0x004fc60000010000 */
[----:B------:R-:W0:Y:S01]  /*1540*/  SHFL.BFLY PT, R11, R12, 0x4, 0x1f ;  /* 0x0c801f000c0b7f89 */ /* 0x000e2200000e0000 */
[----:B---3--:R-:W-:-:S03]  /*1550*/  FADD.FTZ R19, R20, R17 ;  /* 0x0000001114137221 */ /* 0x008fc60000010000 */
[----:B------:R-:W1:Y:S01]  /*1560*/  SHFL.BFLY PT, R16, R13, 0x4, 0x1f ;  /* 0x0c801f000d107f89 */ /* 0x000e6200000e0000 */
[----:B----4-:R-:W-:-:S03]  /*1570*/  FADD.FTZ R23, R22, R21 ;  /* 0x0000001516177221 */ /* 0x010fc60000010000 */
[----:B------:R-:W2:Y:S04]  /*1580*/  SHFL.BFLY PT, R14, R15, 0x4, 0x1f ;  /* 0x0c801f000f0e7f89 */ /* 0x000ea800000e0000 */
[----:B------:R-:W3:Y:S04]  /*1590*/  SHFL.BFLY PT, R18, R19, 0x4, 0x1f ;  /* 0x0c801f0013127f89 */ /* 0x000ee800000e0000 */
[----:B------:R-:W4:Y:S01]  /*15a0*/  SHFL.BFLY PT, R24, R23, 0x4, 0x1f ;  /* 0x0c801f0017187f89 */ /* 0x000f2200000e0000 */
[----:B0-----:R-:W-:Y:S01]  /*15b0*/  FADD.FTZ R11, R12, R11 ;  /* 0x0000000b0c0b7221 */ /* 0x001fe20000010000 */
[----:B-1----:R-:W-:-:S02]  /*15c0*/  FADD.FTZ R16, R13, R16 ;  /* 0x000000100d107221 */ /* 0x002fc40000010000 */
[----:B------:R-:W0:Y:S01]  /*15d0*/  LDC.64 R12, c[0x0][0x2d0] ;  /* 0x0000b400ff0c7b82 */ /* 0x000e220000000a00 */
[----:B--2---:R-:W-:Y:S02]  /*15e0*/  FADD.FTZ R17, R15, R14 ;  /* 0x0000000e0f117221 */ /* 0x004fe40000010000 */
[----:B------:R-:W1:Y:S01]  /*15f0*/  SHFL.BFLY PT, R9, R16, 0x2, 0x1f ;  /* 0x0c401f0010097f89 */ /* 0x000e6200000e0000 */
[----:B---3--:R-:W-:-:S03]  /*1600*/  FADD.FTZ R20, R19, R18 ;  /* 0x0000001213147221 */ /* 0x008fc60000010000 */
[----:B------:R-:W2:Y:S01]  /*1610*/  SHFL.BFLY PT, R14, R11, 0x2, 0x1f ;  /* 0x0c401f000b0e7f89 */ /* 0x000ea200000e0000 */
[----:B----4-:R-:W-:-:S03]  /*1620*/  FADD.FTZ R24, R23, R24 ;  /* 0x0000001817187221 */ /* 0x010fc60000010000 */
[----:B------:R-:W3:Y:S01]  /*1630*/  SHFL.BFLY PT, R18, R17, 0x2, 0x1f ;  /* 0x0c401f0011127f89 */ /* 0x000ee200000e0000 */
[----:B------:R-:W-:-:S03]  /*1640*/  IADD3 R23, R7, 0x4f, RZ ;  /* 0x0000004f07177810 */ /* 0x000fc60007ffe0ff */
[----:B------:R-:W4:Y:S04]  /*1650*/  SHFL.BFLY PT, R21, R20, 0x2, 0x1f ;  /* 0x0c401f0014157f89 */ /* 0x000f2800000e0000 */
[----:B------:R-:W0:Y:S01]  /*1660*/  SHFL.BFLY PT, R19, R24, 0x2, 0x1f ;  /* 0x0c401f0018137f89 */ /* 0x000e2200000e0000 */
[----:B------:R-:W-:-:S05]  /*1670*/  IMAD.HI R7, R23, 0x66666667, RZ ;  /* 0x6666666717077827 */ /* 0x000fca00078e02ff */
[----:B------:R-:W-:Y:S01]  /*1680*/  SHF.R.U32.HI R22, RZ, 0x1f, R7 ;  /* 0x0000001fff167819 */ /* 0x000fe20000011607 */
[----:B-1----:R-:W-:-:S03]  /*1690*/  FADD.FTZ R9, R16, R9 ;  /* 0x0000000910097221 */ /* 0x002fc60000010000 */
[----:B------:R-:W-:Y:S01]  /*16a0*/  LEA.HI.SX32 R28, R7, R22, 0x1b ;  /* 0x00000016071c7211 */ /* 0x000fe200078fdaff */
[----:B--2---:R-:W-:Y:S01]  /*16b0*/  FADD.FTZ R7, R11, R14 ;  /* 0x0000000e0b077221 */ /* 0x004fe20000010000 */
[----:B------:R-:W-:Y:S01]  /*16c0*/  SHF.L.U32 R16, R0, 0x2, RZ ;  /* 0x0000000200107819 */ /* 0x000fe200000006ff */
[----:B------:R-:W1:Y:S01]  /*16d0*/  LDC.64 R14, c[0x0][0x2d8] ;  /* 0x0000b600ff0e7b82 */ /* 0x000e620000000a00 */
[----:B---3--:R-:W-:Y:S01]  /*16e0*/  FADD.FTZ R11, R17, R18 ;  /* 0x00000012110b7221 */ /* 0x008fe20000010000 */
[----:B------:R-:W-:Y:S01]  /*16f0*/  IMAD R17, R2, 0x2800, RZ ;  /* 0x0000280002117824 */ /* 0x000fe200078e02ff */
[----:B------:R-:W-:Y:S01]  /*1700*/  SHF.R.S32.HI R26, RZ, 0x1f, R16 ;  /* 0x0000001fff1a7819 */ /* 0x000fe20000011410 */
[----:B----4-:R-:W-:-:S03]  /*1710*/  FADD.FTZ R21, R20, R21 ;  /* 0x0000001514157221 */ /* 0x010fc60000010000 */
[C---:B------:R-:W-:Y:S01]  /*1720*/  IADD3 R16, P1, R17.reuse, R16, RZ ;  /* 0x0000001011107210 */ /* 0x040fe20007f3e0ff */
[----:B0-----:R-:W-:Y:S01]  /*1730*/  FADD.FTZ R19, R24, R19 ;  /* 0x0000001318137221 */ /* 0x001fe20000010000 */
[----:B------:R-:W0:Y:S02]  /*1740*/  SHFL.BFLY PT, R18, R7, 0x1, 0x1f ;  /* 0x0c201f0007127f89 */ /* 0x000e2400000e0000 */
[----:B------:R-:W-:Y:S02]  /*1750*/  LEA.HI.X.SX32 R17, R17, R26, 0x1, P1 ;  /* 0x0000001a11117211 */ /* 0x000fe400008f0eff */
[----:B------:R-:W2:Y:S04]  /*1760*/  SHFL.BFLY PT, R20, R9, 0x1, 0x1f ;  /* 0x0c201f0009147f89 */ /* 0x000ea800000e0000 */
[----:B------:R-:W3:Y:S04]  /*1770*/  SHFL.BFLY PT, R22, R11, 0x1, 0x1f ;  /* 0x0c201f000b167f89 */ /* 0x000ee800000e0000 */
[----:B------:R-:W4:Y:S04]  /*1780*/  SHFL.BFLY PT, R24, R21, 0x1, 0x1f ;  /* 0x0c201f0015187f89 */ /* 0x000f2800000e0000 */
[----:B------:R-:W4:Y:S01]  /*1790*/  SHFL.BFLY PT, R26, R19, 0x1, 0x1f ;  /* 0x0c201f00131a7f89 */ /* 0x000f2200000e0000 */
[----:B------:R-:W-:Y:S01]  /*17a0*/  IMAD R30, R12, UR8, RZ ;  /* 0x000000080c1e7c24 */ /* 0x000fe2000f8e02ff */
[----:B------:R-:W-:-:S03]  /*17b0*/  ISETP.NE.AND P1, PT, R5, RZ, PT ;  /* 0x000000ff0500720c */ /* 0x000fc60003f25270 */
[----:B------:R-:W-:Y:S02]  /*17c0*/  IMAD R25, R13, UR6, R30 ;  /* 0x000000060d197c24 */ /* 0x000fe4000f8e021e */
[----:B------:R-:W-:-:S04]  /*17d0*/  IMAD.WIDE.U32 R12, R12, UR6, R16 ;  /* 0x000000060c0c7c25 */ /* 0x000fc8000f8e0010 */
[--C-:B------:R-:W-:Y:S01]  /*17e0*/  IMAD R28, R28, 0x50, -R23.reuse ;  /* 0x000000501c1c7824 */ /* 0x100fe200078e0a17 */
[----:B------:R-:W-:Y:S01]  /*17f0*/  IADD3 R13, R13, R25, RZ ;  /* 0x000000190d0d7210 */ /* 0x000fe20007ffe0ff */
[----:B------:R-:W-:Y:S02]  /*1800*/  IMAD R23, R2, -0x50, R23 ;  /* 0xffffffb002177824 */ /* 0x000fe400078e0217 */
[C---:B-1----:R-:W-:Y:S02]  /*1810*/  IMAD R16, R14.reuse, UR9, RZ ;  /* 0x000000090e107c24 */ /* 0x042fe4000f8e02ff */
[----:B------:R-:W-:Y:S01]  /*1820*/  IMAD.WIDE.U32 R12, R14, UR7, R12 ;  /* 0x000000070e0c7c25 */ /* 0x000fe2000f8e000c */
[----:B------:R-:W-:Y:S01]  /*1830*/  IADD3 R23, R23, R28, RZ ;  /* 0x0000001c17177210 */ /* 0x000fe20007ffe0ff */
[----:B------:R-:W-:Y:S02]  /*1840*/  BSSY B0, `(.L_x_466) ;  /* 0x0000028000007945 */ /* 0x000fe40003800000 */
[----:B------:R-:W-:Y:S01]  /*1850*/  IMAD R5, R15, UR7, R16 ;  /* 0x000000070f057c24 */ /* 0x000fe2000f8e0210 */
[----:B------:R-:W-:Y:S01]  /*1860*/  ISETP.GE.OR P0, PT, R0, R23, P0 ;  /* 0x000000170000720c */ /* 0x000fe20000706670 */
[----:B0-----:R-:W-:Y:S01]  /*1870*/  FADD.FTZ R17, R7, R18 ;  /* 0x0000001207117221 */ /* 0x001fe20000010000 */
[----:B--2---:R-:W-:Y:S01]  /*1880*/  FADD.FTZ R23, R9, R20 ;  /* 0x0000001409177221 */ /* 0x004fe20000010000 */
[----:B---3--:R-:W-:Y:S01]  /*1890*/  FADD.FTZ R22, R11, R22 ;  /* 0x000000160b167221 */ /* 0x008fe20000010000 */
[----:B----4-:R-:W-:Y:S01]  /*18a0*/  FADD.FTZ R24, R21, R24 ;  /* 0x0000001815187221 */ /* 0x010fe20000010000 */
[----:B------:R-:W-:Y:S01]  /*18b0*/  IADD3 R5, R13, R5, RZ ;  /* 0x000000050d057210 */ /* 0x000fe20007ffe0ff */
[----:B------:R-:W-:Y:S01]  /*18c0*/  FADD.FTZ R26, R19, R26 ;  /* 0x0000001a131a7221 */ /* 0x000fe20000010000 */
[----:B------:R-:W-:Y:S06]  /*18d0*/  @P1 BRA `(.L_x_467) ;  /* 0x0000000000781947 */ /* 0x000fec0003800000 */
[----:B------:R-:W0:Y:S01]  /*18e0*/  LDC.64 R18, c[0x0][0x278] ;  /* 0x00009e00ff127b82 */ /* 0x000e220000000a00 */
[----:B------:R-:W-:Y:S01]  /*18f0*/  IMAD R14, R2, 0x50, RZ ;  /* 0x00000050020e7824 */ /* 0x000fe200078e02ff */
[----:B------:R-:W-:Y:S01]  /*1900*/  ULDC.64 UR10, c[0x0][0x260] ;  /* 0x00009800000a7ab9 */ /* 0x000fe20000000a00 */
[-C--:B------:R-:W-:Y:S02]  /*1910*/  ISETP.GE.AND P1, PT, R10, R3.reuse, PT ;  /* 0x000000030a00720c */ /* 0x080fe40003f26270 */
[-C--:B------:R-:W-:Y:S02]  /*1920*/  ISETP.GE.AND P5, PT, R6, R3.reuse, PT ;  /* 0x000000030600720c */ /* 0x080fe40003fa6270 */
[----:B------:R-:W-:Y:S01]  /*1930*/  SHF.R.S32.HI R15, RZ, 0x1f, R14 ;  /* 0x0000001fff0f7819 */ /* 0x000fe2000001140e */
[----:B------:R-:W1:Y:S01]  /*1940*/  LDC.64 R20, c[0x0][0x280] ;  /* 0x0000a000ff147b82 */ /* 0x000e620000000a00 */
[----:B------:R-:W-:Y:S01]  /*1950*/  ISETP.GE.AND P4, PT, R8, R3, PT ;  /* 0x000000030800720c */ /* 0x000fe20003f86270 */
[----:B0-----:R-:W-:-:S02]  /*1960*/  IMAD R16, R18, UR8, RZ ;  /* 0x0000000812107c24 */ /* 0x001fc4000f8e02ff */
[----:B------:R-:W-:-:S04]  /*1970*/  IMAD.WIDE.U32 R14, R18, UR6, R14 ;  /* 0x00000006120e7c25 */ /* 0x000fc8000f8e000e */
[----:B------:R-:W-:Y:S02]  /*1980*/  IMAD R7, R19, UR6, R16 ;  /* 0x0000000613077c24 */ /* 0x000fe4000f8e0210 */
[----:B-1----:R-:W-:-:S03]  /*1990*/  IMAD R16, R20, UR9, RZ ;  /* 0x0000000914107c24 */ /* 0x002fc6000f8e02ff */
[----:B------:R-:W-:Y:S01]  /*19a0*/  IADD3 R15, R15, R7, RZ ;  /* 0x000000070f0f7210 */ /* 0x000fe20007ffe0ff */
[----:B------:R-:W-:Y:S02]  /*19b0*/  IMAD R9, R21, UR7, R16 ;  /* 0x0000000715097c24 */ /* 0x000fe4000f8e0210 */
[----:B------:R-:W-:-:S03]  /*19c0*/  IMAD.WIDE.U32 R14, R20, UR7, R14 ;  /* 0x00000007140e7c25 */ /* 0x000fc6000f8e000e */
[----:B------:R-:W-:-:S04]  /*19d0*/  IADD3 R7, P2, R54, R14, RZ ;  /* 0x0000000e36077210 */ /* 0x000fc80007f5e0ff */
[----:B------:R-:W-:Y:S02]  /*19e0*/  IADD3.X R14, R55, R15, R9, P2, !PT ;  /* 0x0000000f370e7210 */ /* 0x000fe400017fe409 */
[C---:B------:R-:W-:Y:S02]  /*19f0*/  LEA R10, P6, R7.reuse, UR10, 0x2 ;  /* 0x0000000a070a7c11 */ /* 0x040fe4000f8c10ff */
[----:B------:R-:W-:Y:S02]  /*1a00*/  ISETP.GE.AND P2, PT, R52, R3, PT ;  /* 0x000000033400720c */ /* 0x000fe40003f46270 */
[----:B------:R-:W-:Y:S02]  /*1a10*/  LEA.HI.X R11, R7, UR11, R14, 0x2, P6 ;  /* 0x0000000b070b7c11 */ /* 0x000fe4000b0f140e */
[----:B------:R-:W-:Y:S02]  /*1a20*/  FSEL R3, R17, RZ, !P3 ;  /* 0x000000ff11037208 */ /* 0x000fe40005800000 */
[----:B------:R-:W-:-:S02]  /*1a30*/  FSEL R7, R23, RZ, !P5 ;  /* 0x000000ff17077208 */ /* 0x000fc40006800000 */
[----:B------:R-:W-:Y:S01]  /*1a40*/  FSEL R9, R22, RZ, !P4 ;  /* 0x000000ff16097208 */ /* 0x000fe20006000000 */
[----:B------:R0:W-:Y:S01]  /*1a50*/  STG.E desc[UR4][R10.64], R3 ;  /* 0x000000030a007986 */ /* 0x0001e2000c101904 */
[----:B------:R-:W-:Y:S02]  /*1a60*/  FSEL R15, R24, RZ, !P2 ;  /* 0x000000ff180f7208 */ /* 0x000fe40005000000 */
[----:B------:R-:W-:Y:S01]  /*1a70*/  FSEL R17, R26, RZ, !P1 ;  /* 0x000000ff1a117208 */ /* 0x000fe20004800000 */
[----:B------:R0:W-:Y:S04]  /*1a80*/  STG.E desc[UR4][R10.64+0x40], R7 ;  /* 0x000040070a007986 */ /* 0x0001e8000c101904 */
[----:B------:R0:W-:Y:S04]  /*1a90*/  STG.E desc[UR4][R10.64+0x80], R9 ;  /* 0x000080090a007986 */ /* 0x0001e8000c101904 */
[----:B------:R0:W-:Y:S04]  /*1aa0*/  STG.E desc[UR4][R10.64+0xc0], R15 ;  /* 0x0000c00f0a007986 */ /* 0x0001e8000c101904 */
[----:B------:R0:W-:Y:S02]  /*1ab0*/  STG.E desc[UR4][R10.64+0x100], R17 ;  /* 0x000100110a007986 */ /* 0x0001e4000c101904 */
.L_x_467:
[----:B------:R-:W-:Y:S05]  /*1ac0*/  BSYNC B0 ;  /* 0x0000000000007941 */ /* 0x000fea0003800000 */
.L_x_466:
[----:B------:R-:W-:Y:S04]  /*1ad0*/  BSSY B0, `(.L_x_468) ;  /* 0x0000017000007945 */ /* 0x000fe80003800000 */
[----:B------:R-:W-:Y:S05]  /*1ae0*/  @P0 BRA `(.L_x_469) ;  /* 0x0000000000540947 */ /* 0x000fea0003800000 */
[----:B0-----:R-:W0:Y:S01]  /*1af0*/  LDC.64 R10, c[0x0][0x2a8] ;  /* 0x0000aa00ff0a7b82 */ /* 0x001e220000000a00 */
[----:B------:R-:W-:Y:S01]  /*1b00*/  IMAD R3, R2, 0x50, RZ ;  /* 0x0000005002037824 */ /* 0x000fe200078e02ff */
[----:B------:R-:W-:Y:S01]  /*1b10*/  SHF.R.S32.HI R16, RZ, 0x1f, R0 ;  /* 0x0000001fff107819 */ /* 0x000fe20000011400 */
[----:B------:R-:W-:-:S03]  /*1b20*/  ULDC.64 UR10, c[0x0][0x2a0] ;  /* 0x0000a800000a7ab9 */ /* 0x000fc60000000a00 */
[C---:B------:R-:W-:Y:S02]  /*1b30*/  IADD3 R6, P0, R3.reuse, R0, RZ ;  /* 0x0000000003067210 */ /* 0x040fe40007f1e0ff */
[----:B------:R-:W1:Y:S02]  /*1b40*/  LDC.64 R14, c[0x0][0x2b0] ;  /* 0x0000ac00ff0e7b82 */ /* 0x000e640000000a00 */
[----:B------:R-:W-:Y:S02]  /*1b50*/  LEA.HI.X.SX32 R7, R3, R16, 0x1, P0 ;  /* 0x0000001003077211 */ /* 0x000fe400000f0eff */
[----:B-----5:R-:W-:Y:S01]  /*1b60*/  FSETP.NEU.FTZ.AND P0, PT, R4, -INF , PT ;  /* 0xff8000000400780b */ /* 0x020fe20003f1d000 */
[C---:B0-----:R-:W-:Y:S02]  /*1b70*/  IMAD R8, R10.reuse, UR8, RZ ;  /* 0x000000080a087c24 */ /* 0x041fe4000f8e02ff */
[----:B------:R-:W-:-:S04]  /*1b80*/  IMAD.WIDE.U32 R6, R10, UR6, R6 ;  /* 0x000000060a067c25 */ /* 0x000fc8000f8e0006 */
[----:B------:R-:W-:Y:S02]  /*1b90*/  IMAD R3, R11, UR6, R8 ;  /* 0x000000060b037c24 */ /* 0x000fe4000f8e0208 */
[----:B-1----:R-:W-:-:S03]  /*1ba0*/  IMAD R8, R14, UR9, RZ ;  /* 0x000000090e087c24 */ /* 0x002fc6000f8e02ff */
[----:B------:R-:W-:Y:S01]  /*1bb0*/  IADD3 R7, R7, R3, RZ ;  /* 0x0000000307077210 */ /* 0x000fe20007ffe0ff */
[----:B------:R-:W-:Y:S02]  /*1bc0*/  IMAD R9, R15, UR7, R8 ;  /* 0x000000070f097c24 */ /* 0x000fe4000f8e0208 */
[----:B------:R-:W-:Y:S01]  /*1bd0*/  FMUL.FTZ R3, R4, 1.4426950216293334961 ;  /* 0x3fb8aa3b04037820 */ /* 0x000fe20000410000 */
[----:B------:R-:W-:-:S04]  /*1be0*/  IMAD.WIDE.U32 R6, R14, UR7, R6 ;  /* 0x000000070e067c25 */ /* 0x000fc8000f8e0006 */
[----:B------:R-:W-:Y:S02]  /*1bf0*/  FSEL R3, R3, RZ, P0 ;  /* 0x000000ff03037208 */ /* 0x000fe40000000000 */
[----:B------:R-:W-:Y:S02]  /*1c00*/  IADD3 R7, R7, R9, RZ ;  /* 0x0000000907077210 */ /* 0x000fe40007ffe0ff */
[----:B------:R-:W-:-:S04]  /*1c10*/  LEA R8, P1, R6, UR10, 0x2 ;  /* 0x0000000a06087c11 */ /* 0x000fc8000f8210ff */
[----:B------:R-:W-:-:S05]  /*1c20*/  LEA.HI.X R9, R6, UR11, R7, 0x2, P1 ;  /* 0x0000000b06097c11 */ /* 0x000fca00088f1407 */
[----:B------:R1:W-:Y:S04]  /*1c30*/  STG.E desc[UR4][R8.64], R3 ;  /* 0x0000000308007986 */ /* 0x0003e8000c101904 */
.L_x_469:
[----:B------:R-:W-:Y:S05]  /*1c40*/  BSYNC B0 ;  /* 0x0000000000007941 */ /* 0x000fea0003800000 */
.L_x_468:
[----:B------:R-:W-:Y:S01]  /*1c50*/  ULDC.64 UR12, c[0x0][0x2e8] ;  /* 0x0000ba00000c7ab9 */ /* 0x000fe20000000a00 */
[----:B------:R-:W-:Y:S01]  /*1c60*/  ULDC.64 UR10, c[0x0][0x2b8] ;  /* 0x0000ae00000a7ab9 */ /* 0x000fe20000000a00 */
[----:B------:R-:W-:Y:S02]  /*1c70*/  ISETP.NE.U32.AND P0, PT, RZ, UR12, PT ;  /* 0x0000000cff007c0c */ /* 0x000fe4000bf05070 */
[C---:B-----5:R-:W-:Y:S02]  /*1c80*/  LEA R4, P1, R12.reuse, UR10, 0x2 ;  /* 0x0000000a0c047c11 */ /* 0x060fe4000f8210ff */
[----:B------:R-:W-:Y:S02]  /*1c90*/  ISETP.NE.AND.EX P0, PT, RZ, UR13, PT, P0 ;  /* 0x0000000dff007c0c */ /* 0x000fe4000bf05300 */
[----:B------:R-:W-:Y:S02]  /*1ca0*/  LEA.HI.X R5, R12, UR11, R5, 0x2, P1 ;  /* 0x0000000b0c057c11 */ /* 0x000fe400088f1405 */
[----:B------:R-:W-:-:S03]  /*1cb0*/  ISETP.NE.OR P0, PT, R0, RZ, !P0 ;  /* 0x000000ff0000720c */ /* 0x000fc60004705670 */
[----:B------:R2:W-:Y:S04]  /*1cc0*/  STG.E.128 desc[UR4][R4.64], RZ ;  /* 0x000000ff04007986 */ /* 0x0005e8000c101d04 */
        /* <DEDUP_REMOVED lines=8> */
[----:B------:R2:W-:Y:S01]  /*1d50*/  STG.E.128 desc[UR4][R4.64+0x9000], RZ ;  /* 0x009000ff04007986 */ /* 0x0005e2000c101d04 */
[----:B------:R-:W-:Y:S05]  /*1d60*/  @P0 EXIT ;  /* 0x000000000000094d */ /* 0x000fea0003800000 */
[----:B01----:R-:W0:Y:S08]  /*1d70*/  LDC R3, c[0x0][0x2e0] ;  /* 0x0000b800ff037b82 */ /* 0x003e300000000800 */
[----:B------:R-:W1:Y:S08]  /*1d80*/  LDC R7, c[0x0][0x220] ;  /* 0x00008800ff077b82 */ /* 0x000e700000000800 */
[----:B--2---:R-:W2:Y:S01]  /*1d90*/  LDC.64 R4, c[0x0][0x2e8] ;  /* 0x0000ba00ff047b82 */ /* 0x004ea20000000a00 */
[----:B0-----:R-:W-:-:S04]  /*1da0*/  IMAD R2, R2, R3, UR7 ;  /* 0x0000000702027e24 */ /* 0x001fc8000f8e0203 */
[----:B-1----:R-:W-:-:S04]  /*1db0*/  IMAD R3, R2, R7, UR6 ;  /* 0x0000000602037e24 */ /* 0x002fc8000f8e0207 */
[----:B--2---:R-:W-:-:S05]  /*1dc0*/  IMAD.WIDE R2, R3, 0x4, R4 ;  /* 0x0000000403027825 */ /* 0x004fca00078e0204 */
[----:B------:R-:W-:Y:S01]  /*1dd0*/  STG.E desc[UR4][R2.64], RZ ;  /* 0x000000ff02007986 */ /* 0x000fe2000c101904 */
[----:B------:R-:W-:Y:S05]  /*1de0*/  EXIT ;  /* 0x000000000000794d */ /* 0x000fea0003800000 */
.L_x_470:
        /* <DEDUP_REMOVED lines=9> */
.L_x_3686:


//--------------------- .text._ZN7cutlass13device_kernelIN5flash11enable_sm90INS1_16FlashAttnBwdSm90INS1_25CollectiveMainloopBwdSm90ILi2ELi2ELi2EN4cute5tupleIJNS5_1CILi1EEES8_S8_EEENS6_IJNS7_ILi80EEENS7_ILi128EEESB_EEENS_6half_tEfNS_4arch4Sm90ELb0ELb0ELb0ELb1ELb0ELb1ELb0ELb1ELi2ELi1ELi2ELi1ELb0EEENS1_21CollectiveEpilogueBwdISC_SD_SF_Li256ELb1ELb0ELi1EEENS1_19SingleTileSchedulerILb1ELb0ELb0ELi128EEEEEEEEEvNT_6ParamsE --------------------------
	.section	.text._ZN7cutlass13device_kernelIN5flash11enable_sm90INS1_16FlashAttnBwdSm90INS1_25CollectiveMainloopBwdSm90ILi2ELi2ELi2EN4cute5tupleIJNS5_1CILi1EEES8_S8_EEENS6_IJNS7_ILi80EEENS7_ILi128EEESB_EEENS_6half_tEfNS_4arch4Sm90ELb0ELb0ELb0ELb1ELb0ELb1ELb0ELb1ELi2ELi1ELi2ELi1ELb0EEENS1_21CollectiveEpilogueBwdISC_SD_SF_Li256ELb1ELb0ELi1EEENS1_19SingleTileSchedulerILb1ELb0ELb0ELi128EEEEEEEEEvNT_6ParamsE,"ax",@progbits
	.align	128
.text._ZN7cutlass13device_kernelIN5flash11enable_sm90INS1_16FlashAttnBwdSm90INS1_25CollectiveMainloopBwdSm90ILi2ELi2ELi2EN4cute5tupleIJNS5_1CILi1EEES8_S8_EEENS6_IJNS7_ILi80EEENS7_ILi128EEESB_EEENS_6half_tEfNS_4arch4Sm90ELb0ELb0ELb0ELb1ELb0ELb1ELb0ELb1ELi2ELi1ELi2ELi1ELb0EEENS1_21CollectiveEpilogueBwdISC_SD_SF_Li256ELb1ELb0ELi1EEENS1_19SingleTileSchedulerILb1ELb0ELb0ELi128EEEEEEEEEvNT_6ParamsE:
        .type           _ZN7cutlass13device_kernelIN5flash11enable_sm90INS1_16FlashAttnBwdSm90INS1_25CollectiveMainloopBwdSm90ILi2ELi2ELi2EN4cute5tupleIJNS5_1CILi1EEES8_S8_EEENS6_IJNS7_ILi80EEENS7_ILi128EEESB_EEENS_6half_tEfNS_4arch4Sm90ELb0ELb0ELb0ELb1ELb0ELb1ELb0ELb1ELi2ELi1ELi2ELi1ELb0EEENS1_21CollectiveEpilogueBwdISC_SD_SF_Li256ELb1ELb0ELi1EEENS1_19SingleTileSchedulerILb1ELb0ELb0ELi128EEEEEEEEEvNT_6ParamsE,@function
        .size           _ZN7cutlass13device_kernelIN5flash11enable_sm90INS1_16FlashAttnBwdSm90INS1_25CollectiveMainloopBwdSm90ILi2ELi2ELi2EN4cute5tupleIJNS5_1CILi1EEES8_S8_EEENS6_IJNS7_ILi80EEENS7_ILi128EEESB_EEENS_6half_tEfNS_4arch4Sm90ELb0ELb0ELb0ELb1ELb0ELb1ELb0ELb1ELi2ELi1ELi2ELi1ELb0EEENS1_21CollectiveEpilogueBwdISC_SD_SF_Li256ELb1ELb0ELi1EEENS1_19SingleTileSchedulerILb1ELb0ELb0ELi128EEEEEEEEEvNT_6ParamsE,(.L_x_3687 - _ZN7cutlass13device_kernelIN5flash11enable_sm90INS1_16FlashAttnBwdSm90INS1_25CollectiveMainloopBwdSm90ILi2ELi2ELi2EN4cute5tupleIJNS5_1CILi1EEES8_S8_EEENS6_IJNS7_ILi80EEENS7_ILi128EEESB_EEENS_6half_tEfNS_4arch4Sm90ELb0ELb0ELb0ELb1ELb0ELb1ELb0ELb1ELi2ELi1ELi2ELi1ELb0EEENS1_21CollectiveEpilogueBwdISC_SD_SF_Li256ELb1ELb0ELi1EEENS1_19SingleTileSchedulerILb1ELb0ELb0ELi128EEEEEEEEEvNT_6ParamsE)
        .other          _ZN7cutlass13device_kernelIN5flash11enable_sm90INS1_16FlashAttnBwdSm90INS1_25CollectiveMainloopBwdSm90ILi2ELi2ELi2EN4cute5tupleIJNS5_1CILi1EEES8_S8_EEENS6_IJNS7_ILi80EEENS7_ILi128EEESB_EEENS_6half_tEfNS_4arch4Sm90ELb0ELb0ELb0ELb1ELb0ELb1ELb0ELb1ELi2ELi1ELi2ELi1ELb0EEENS1_21CollectiveEpilogueBwdISC_SD_SF_Li256ELb1ELb0ELi1EEENS1_19SingleTileSchedulerILb1ELb0ELb0ELi128EEEEEEEEEvNT_6ParamsE,@"STO_CUDA_ENTRY STV_DEFAULT"
_ZN7cutlass13device_kernelIN5flash11enable_sm90INS1_16FlashAttnBwdSm90INS1_25CollectiveMainloopBwdSm90ILi2ELi2ELi2EN4cute5tupleIJNS5_1CILi1EEES8_S8_EEENS6_IJNS7_ILi80EEENS7_ILi128EEESB_EEENS_6half_tEfNS_4arch4Sm90ELb0ELb0ELb0ELb1ELb0ELb1ELb0ELb1ELi2ELi1ELi2ELi1ELb0EEENS1_21CollectiveEpilogueBwdISC_SD_SF_Li256ELb1ELb0ELi1EEENS1_19SingleTileSchedulerILb1ELb0ELb0ELi128EEEEEEEEEvNT_6ParamsE:
        /* <DEDUP_REMOVED lines=23> */
.L_x_472:
[----:B------:R-:W-:Y:S05]  /*0170*/  BSYNC B0 ;  /* 0x0000000000007941 */ /* 0x000fea0003800000 */
.L_x_471:
        /* <DEDUP_REMOVED lines=34> */
.L_x_473:
        /* <DEDUP_REMOVED lines=22> */
.L_x_474:
        /* <DEDUP_REMOVED lines=9> */
.L_x_477:
[----:B------:R-:W-:-:S08]  /*0590*/  NOP ;  /* 0x0000000000007918 */ /* 0x000fd00000000000 */
[----:B------:R-:W1:Y:S02]  /*05a0*/  USETMAXREG.TRY_ALLOC.CTAPOOL UP0, 0xf0 ;  /* 0x000000f0000079c8 */ /* 0x000e640008000600 */
[----:B-1----:R-:W-:-:S13]  /*05b0*/  PLOP3.LUT P0, PT, PT, PT, UP0, 0x80, 0x0 ;  /* 0x000000000000781c */ /* 0x002fda0003f0f008 */
[----:B------:R-:W-:Y:S05]  /*05c0*/  @!P0 BRA `(.L_x_477) ;  /* 0xfffffffc00f08947 */ /* 0x000fea000383ffff */
[----:B------:R-:W-:Y:S01]  /*05d0*/  LOP3.LUT R0, R0, 0x3, RZ, 0xc0, !PT ;  /* 0x0000000300007812 */ /* 0x000fe200078ec0ff */
[----:B---3--:R-:W1:Y:S01]  /*05e0*/  S2R R2, SR_TID.X ;  /* 0x0000000000027919 */ /* 0x008e620000002100 */
[----:B------:R-:W-:Y:S01]  /*05f0*/  ULDC.64 UR4, c[0x0][0x8d8] ;  /* 0x0002360000047ab9 */ /* 0x000fe20000000a00 */
[----:B------:R-:W2:Y:S03]  /*0600*/  S2R R7, SR_CTAID.Z ;  /* 0x0000000000077919 */ /* 0x000ea60000002700 */
[----:B------:R-:W3:Y:S02]  /*0610*/  SHFL.IDX PT, R0, R0, RZ, 0x1f ;  /* 0x00001fff00007589 */ /* 0x000ee400000e0000 */
[----:B---3--:R-:W-:Y:S02]  /*0620*/  ISETP.NE.AND P0, PT, R0, RZ, PT ;  /* 0x000000ff0000720c */ /* 0x008fe40003f05270 */
[----:B-1----:R-:W-:-:S11]  /*0630*/  SHF.R.U32.HI R2, RZ, 0x7, R2 ;  /* 0x00000007ff027819 */ /* 0x002fd60000011602 */
[----:B------:R-:W-:-:S05]  /*0640*/  @!P0 VIADD R2, R2, 0x9 ;  /* 0x0000000902028836 */ /* 0x000fca0000000000 */
[----:B------:R1:W-:Y:S06]  /*0650*/  @!P0 BAR.ARV R2, 0xa0 ;  /* 0x000280020000851d */ /* 0x0003ec0000002000 */
[----:B------:R-:W-:-:S04]  /*0660*/  ISETP.NE.U32.AND P0, PT, RZ, UR4, PT ;  /* 0x00000004ff007c0c */ /* 0x000fc8000bf05070 */
[----:B------:R-:W-:-:S13]  /*0670*/  ISETP.NE.AND.EX P0, PT, RZ, UR5, PT, P0 ;  /* 0x00000005ff007c0c */ /* 0x000fda000bf05300 */
[----:B-12---:R-:W-:Y:S05]  /*0680*/  @!P0 BRA `(.L_x_478) ;  /* 0x0000000000108947 */ /* 0x006fea0003800000 */
[----:B------:R-:W1:Y:S02]  /*0690*/  LDC.64 R2, c[0x0][0x8d8] ;  /* 0x00023600ff027b82 */ /* 0x000e640000000a00 */
[----:B-1----:R-:W-:-:S05]  /*06a0*/  IMAD.WIDE R2, R7, 0x4, R2 ;  /* 0x0000000407027825 */ /* 0x002fca00078e0202 */
[----:B------:R1:W5:Y:S01]  /*06b0*/  LDG.E R0, desc[UR38][R2.64] ;  /* 0x0000002602007981 */ /* 0x000362000c1e1900 */
[----:B------:R-:W-:Y:S05]  /*06c0*/  BRA `(.L_x_479) ;  /* 0x00000000002c7947 */ /* 0x000fea0003800000 */
.L_x_478:
[----:B------:R-:W-:Y:S02]  /*06d0*/  ULDC.64 UR4, c[0x0][0x8d0] ;  /* 0x0002340000047ab9 */ /* 0x000fe40000000a00 */
[----:B------:R-:W-:-:S04]  /*06e0*/  ISETP.NE.U32.AND P0, PT, RZ, UR4, PT ;  /* 0x00000004ff007c0c */ /* 0x000fc8000bf05070 */
[----:B------:R-:W-:-:S13]  /*06f0*/  ISETP.NE.AND.EX P0, PT, RZ, UR5, PT, P0 ;  /* 0x00000005ff007c0c */ /* 0x000fda000bf05300 */
[----:B------:R-:W-:Y:S05]  /*0700*/  @!P0 BRA `(.L_x_480) ;  /* 0x0000000000188947 */ /* 0x000fea0003800000 */
[----:B------:R-:W1:Y:S02]  /*0710*/  LDC.64 R2, c[0x0][0x8d0] ;  /* 0x00023400ff027b82 */ /* 0x000e640000000a00 */
[----:B-1----:R-:W-:-:S05]  /*0720*/  IMAD.WIDE R2, R7, 0x4, R2 ;  /* 0x0000000407027825 */ /* 0x002fca00078e0202 */
[----:B------:R-:W2:Y:S04]  /*0730*/  LDG.E R0, desc[UR38][R2.64] ;  /* 0x0000002602007981 */ /* 0x000ea8000c1e1900 */
[----:B------:R-:W2:Y:S02]  /*0740*/  LDG.E R5, desc[UR38][R2.64+0x4] ;  /* 0x0000042602057981 */ /* 0x000ea4000c1e1900 */
[----:B--2---:R-:W-:Y:S01]  /*0750*/  IMAD.IADD R0, R5, 0x1, -R0 ;  /* 0x0000000105007824 */ /* 0x004fe200078e0a00 */
[----:B------:R-:W-:Y:S06]  /*0760*/  BRA `(.L_x_479) ;  /* 0x0000000000047947 */ /* 0x000fec0003800000 */
.L_x_480:
[----:B------:R-:W2:Y:S02]  /*0770*/  LDC R0, c[0x0][0x8bc] ;  /* 0x00022f00ff007b82 */ /* 0x000ea40000000800 */
.L_x_479:
[----:B------:R-:W3:Y:S02]  /*0780*/  S2R R17, SR_CTAID.X ;  /* 0x0000000000117919 */ /* 0x000ee40000002500 */
[----:B---3--:R-:W-:-:S05]  /*0790*/  IMAD.SHL.U32 R17, R17, 0x80, RZ ;  /* 0x0000008011117824 */ /* 0x008fca00078e00ff */
[----:B--2--5:R-:W-:-:S04]  /*07a0*/  ISETP.GE.AND P0, PT, R17, R0, PT ;  /* 0x000000001100720c */ /* 0x024fc80003f06270 */
[----:B------:R-:W-:-:S04]  /*07b0*/  SEL R4, R7, 0xffffffff, !P0 ;  /* 0xffffffff07047807 */ /* 0x000fc80004000000 */
[----:B------:R-:W-:Y:S01]  /*07c0*/  ISETP.GE.AND P0, PT, R4, RZ, PT ;  /* 0x000000ff0400720c */ /* 0x000fe20003f06270 */
[----:B------:R2:W-:-:S12]  /*07d0*/  STL [R1+0x1c], R4 ;  /* 0x00001c0401007387 */ /* 0x0005d80000100800 */
[----:B--2---:R-:W-:Y:S05]  /*07e0*/  @!P0 BRA `(.L_x_481) ;  /* 0x000000c800a48947 */ /* 0x004fea0003800000 */
[----:B------:R-:W-:Y:S02]  /*07f0*/  ULDC.64 UR4, c[0x0][0x780] ;  /* 0x0001e00000047ab9 */ /* 0x000fe40000000a00 */
[----:B------:R-:W-:Y:S01]  /*0800*/  ISETP.NE.U32.AND P0, PT, RZ, UR4, PT ;  /* 0x00000004ff007c0c */ /* 0x000fe2000bf05070 */
[----:B------:R-:W-:Y:S02]  /*0810*/  ULDC UR4, c[0x0][0x290] ;  /* 0x0000a40000047ab9 */ /* 0x000fe40000000800 */
[----:B------:R-:W-:Y:S01]  /*0820*/  IMAD.U32 R16, RZ, RZ, UR4 ;  /* 0x00000004ff107e24 */ /* 0x000fe2000f8e00ff */
[----:B------:R-:W-:-:S13]  /*0830*/  ISETP.NE.AND.EX P0, PT, RZ, UR5, PT, P0 ;  /* 0x00000005ff007c0c */ /* 0x000fda000bf05300 */
[----:B------:R-:W-:Y:S05]  /*0840*/  @!P0 BRA `(.L_x_482) ;  /* 0x0000000000108947 */ /* 0x000fea0003800000 */
[----:B-1----:R-:W1:Y:S02]  /*0850*/  LDC.64 R2, c[0x0][0x780] ;  /* 0x0001e000ff027b82 */ /* 0x002e640000000a00 */
[----:B-1----:R-:W-:-:S05]  /*0860*/  IMAD.WIDE R2, R4, 0x4, R2 ;  /* 0x0000000404027825 */ /* 0x002fca00078e0202 */
[----:B------:R1:W5:Y:S01]  /*0870*/  LDG.E R18, desc[UR38][R2.64] ;  /* 0x0000002602127981 */ /* 0x000362000c1e1900 */
[----:B------:R-:W-:Y:S05]  /*0880*/  BRA `(.L_x_483) ;  /* 0x0000000000287947 */ /* 0x000fea0003800000 */
.L_x_482:
[----:B------:R-:W-:Y:S01]  /*0890*/  ULDC.64 UR4, c[0x0][0x770] ;  /* 0x0001dc0000047ab9 */ /* 0x000fe20000000a00 */
[----:B------:R-:W2:Y:S01]  /*08a0*/  LDC R18, c[0x0][0x280] ;  /* 0x0000a000ff127b82 */ /* 0x000ea20000000800 */
[----:B------:R-:W-:-:S04]  /*08b0*/  ISETP.NE.U32.AND P0, PT, RZ, UR4, PT ;  /* 0x00000004ff007c0c */ /* 0x000fc8000bf05070 */
[----:B------:R-:W-:-:S13]  /*08c0*/  ISETP.NE.AND.EX P0, PT, RZ, UR5, PT, P0 ;  /* 0x00000005ff007c0c */ /* 0x000fda000bf05300 */
[----:B------:R-:W-:Y:S05]  /*08d0*/  @!P0 BRA `(.L_x_483) ;  /* 0x0000000000148947 */ /* 0x000fea0003800000 */
[----:B-1----:R-:W1:Y:S02]  /*08e0*/  LDC.64 R2, c[0x0][0x770] ;  /* 0x0001dc00ff027b82 */ /* 0x002e640000000a00 */
[----:B-1----:R-:W-:-:S05]  /*08f0*/  IMAD.WIDE R2, R4, 0x4, R2 ;  /* 0x0000000404027825 */ /* 0x002fca00078e0202 */
[----:B--2---:R-:W2:Y:S04]  /*0900*/  LDG.E R18, desc[UR38][R2.64] ;  /* 0x0000002602127981 */ /* 0x004ea8000c1e1900 */
[----:B------:R-:W2:Y:S02]  /*0910*/  LDG.E R5, desc[UR38][R2.64+0x4] ;  /* 0x0000042602057981 */ /* 0x000ea4000c1e1900 */
[----:B--2---:R-:W-:-:S07]  /*0920*/  IMAD.IADD R18, R5, 0x1, -R18 ;  /* 0x0000000105127824 */ /* 0x004fce00078e0a12 */
.L_x_483:
[----:B------:R-:W-:Y:S02]  /*0930*/  ULDC.64 UR4, c[0x0][0x788] ;  /* 0x0001e20000047ab9 */ /* 0x000fe40000000a00 */
[----:B------:R-:W-:-:S04]  /*0940*/  ISETP.NE.U32.AND P0, PT, RZ, UR4, PT ;  /* 0x00000004ff007c0c */ /* 0x000fc8000bf05070 */
[----:B------:R-:W-:-:S13]  /*0950*/  ISETP.NE.AND.EX P0, PT, RZ, UR5, PT, P0 ;  /* 0x00000005ff007c0c */ /* 0x000fda000bf05300 */
[----:B------:R-:W-:Y:S05]  /*0960*/  @!P0 BRA `(.L_x_484) ;  /* 0x0000000000108947 */ /* 0x000fea0003800000 */
[----:B-1----:R-:W1:Y:S02]  /*0970*/  LDC.64 R2, c[0x0][0x788] ;  /* 0x0001e200ff027b82 */ /* 0x002e640000000a00 */
[----:B-1----:R-:W-:-:S05]  /*0980*/  IMAD.WIDE R2, R4, 0x4, R2 ;  /* 0x0000000404027825 */ /* 0x002fca00078e0202 */
[----:B------:R1:W5:Y:S01]  /*0990*/  LDG.E R16, desc[UR38][R2.64] ;  /* 0x0000002602107981 */ /* 0x000362000c1e1900 */
[----:B------:R-:W-:Y:S05]  /*09a0*/  BRA `(.L_x_485) ;  /* 0x0000000000247947 */ /* 0x000fea0003800000 */
.L_x_484:
[----:B------:R-:W-:Y:S02]  /*09b0*/  ULDC.64 UR4, c[0x0][0x778] ;  /* 0x0001de0000047ab9 */ /* 0x000fe40000000a00 */
[----:B------:R-:W-:-:S04]  /*09c0*/  ISETP.NE.U32.AND P0, PT, RZ, UR4, PT ;  /* 0x00000004ff007c0c */ /* 0x000fc8000bf05070 */
[----:B------:R-:W-:-:S13]  /*09d0*/  ISETP.NE.AND.EX P0, PT, RZ, UR5, PT, P0 ;  /* 0x00000005ff007c0c */ /* 0x000fda000bf05300 */
[----:B------:R-:W-:Y:S05]  /*09e0*/  @!P0 BRA `(.L_x_485) ;  /* 0x0000000000148947 */ /* 0x000fea0003800000 */
[----:B-1----:R-:W1:Y:S02]  /*09f0*/  LDC.64 R2, c[0x0][0x778] ;  /* 0x0001de00ff027b82 */ /* 0x002e640000000a00 */
[----:B-1----:R-:W-:-:S05]  /*0a00*/  IMAD.WIDE R2, R4, 0x4, R2 ;  /* 0x0000000404027825 */ /* 0x002fca00078e0202 */
[----:B------:R-:W3:Y:S04]  /*0a10*/  LDG.E R16, desc[UR38][R2.64] ;  /* 0x0000002602107981 */ /* 0x000ee8000c1e1900 */
[----:B------:R-:W3:Y:S02]  /*0a20*/  LDG.E R5, desc[UR38][R2.64+0x4] ;  /* 0x0000042602057981 */ /* 0x000ee4000c1e1900 */
[----:B---3--:R-:W-:-:S07]  /*0a30*/  IMAD.IADD R16, R5, 0x1, -R16 ;  /* 0x0000000105107824 */ /* 0x008fce00078e0a10 */
.L_x_485:
[----:B--2--5:R-:W-:Y:S02]  /*0a40*/  ISETP.GE.AND P1, PT, R18, 0x1, PT ;  /* 0x000000011200780c */ /* 0x024fe40003f26270 */
[----:B------:R-:W-:Y:S02]  /*0a50*/  CS2R R86, SRZ ;  /* 0x0000000000567805 */ /* 0x000fe4000001ff00 */
[----:B------:R-:W-:Y:S02]  /*0a60*/  PLOP3.LUT P0, PT, PT, PT, PT, 0x80, 0x0 ;  /* 0x000000000000781c */ /* 0x000fe40003f0f070 */
        /* <DEDUP_REMOVED lines=22> */
[----:B------:R-:W-:Y:S01]  /*0bd0*/  CS2R R40, SRZ ;  /* 0x0000000000287805 */ /* 0x000fe2000001ff00 */
[----:B------:R-:W-:Y:S01]  /*0be0*/  IMAD.MOV.U32 R14, RZ, RZ, RZ ;  /* 0x000000ffff0e7224 */ /* 0x000fe200078e00ff */
[----:B------:R-:W-:Y:S02]  /*0bf0*/  CS2R R10, SRZ ;  /* 0x00000000000a7805 */ /* 0x000fe4000001ff00 */
[----:B------:R-:W-:Y:S01]  /*0c00*/  CS2R R36, SRZ ;  /* 0x0000000000247805 */ /* 0x000fe2000001ff00 */
[----:B------:R-:W-:Y:S01]  /*0c10*/  IMAD.MOV.U32 R12, RZ, RZ, RZ ;  /* 0x000000ffff0c7224 */ /* 0x000fe200078e00ff */
[----:B------:R-:W-:Y:S02]  /*0c20*/  CS2R R8, SRZ ;  /* 0x0000000000087805 */ /* 0x000fe4000001ff00 */
[----:B------:R-:W-:-:S02]  /*0c30*/  CS2R R32, SRZ ;  /* 0x0000000000207805 */ /* 0x000fc4000001ff00 */
[----:B------:R-:W-:Y:S01]  /*0c40*/  CS2R R6, SRZ ;  /* 0x0000000000067805 */ /* 0x000fe2000001ff00 */
[----:B------:R-:W-:Y:S01]  /*0c50*/  IMAD.MOV.U32 R29, RZ, RZ, RZ ;  /* 0x000000ffff1d7224 */ /* 0x000fe200078e00ff */
[----:B------:R-:W-:Y:S01]  /*0c60*/  CS2R R4, SRZ ;  /* 0x0000000000047805 */ /* 0x000fe2000001ff00 */
[----:B------:R-:W-:Y:S01]  /*0c70*/  IMAD.MOV.U32 R25, RZ, RZ, RZ ;  /* 0x000000ffff197224 */ /* 0x000fe200078e00ff */
        /* <DEDUP_REMOVED lines=31> */
[----:B------:R-:W-:Y:S01]  /*0e70*/  CS2R R88, SRZ ;  /* 0x0000000000587805 */ /* 0x000fe2000001ff00 */
[----:B------:R-:W-:Y:S06]  /*0e80*/  @!P1 BRA `(.L_x_486) ;  /* 0x0000005c00349947 */ /* 0x000fec0003800000 */
[----:B------:R-:W-:Y:S01]  /*0e90*/  MOV R0, RZ ;  /* 0x000000ff00007202 */ /* 0x000fe20000000f00 */
[----:B------:R-:W-:-:S03]  /*0ea0*/  ULDC UR36, c[0x0][0x744] ;  /* 0x0001d10000247ab9 */ /* 0x000fc60000000800 */
[----:B------:R-:W-:-:S13]  /*0eb0*/  LOP3.LUT P0, RZ, R0, 0x3ff, RZ, 0xc0, !PT ;  /* 0x000003ff00ff7812 */ /* 0x000fda000780c0ff */
[----:B------:R-:W-:Y:S05]  /*0ec0*/  @!P0 BRA `(.L_x_487) ;  /* 0x00000000007c8947 */ /* 0x000fea0003800000 */
[----:B-1----:R-:W-:Y:S01]  /*0ed0*/  MOV R2, 0x0 ;  /* 0x0000000000027802 */ /* 0x002fe20000000f00 */
        /* <DEDUP_REMOVED lines=15> */
.L_x_488:
        /* <DEDUP_REMOVED lines=15> */
.L_x_487:
[----:B-1----:R-:W1:Y:S01]  /*10c0*/  S2R R3, SR_CgaCtaId ;  /* 0x0000000000037919 */ /* 0x002e620000008800 */
        /* <DEDUP_REMOVED lines=22> */
.L_x_490:
        /* <DEDUP_REMOVED lines=15> */
.L_x_489:
        /* <DEDUP_REMOVED lines=8> */
.L_x_626:
[----:B------:R-:W-:Y:S01]  /*13a0*/  SHF.L.U32 R12, RZ, 0x1f, RZ ;  /* 0x0000001fff0c7819 */ /* 0x000fe200000006ff */
[----:B------:R-:W-:Y:S01]  /*13b0*/  VIADD R18, R18, 0x4f ;  /* 0x0000004f12127836 */ /* 0x000fe20000000000 */
[----:B------:R-:W-:Y:S01]  /*13c0*/  LOP3.LUT R5, R2, 0xffffff80, RZ, 0xc0, !PT ;  /* 0xffffff8002057812 */ /* 0x000fe200078ec0ff */
[----:B------:R-:W-:Y:S01]  /*13d0*/  IMAD.IADD R16, R16, 0x1, -R17 ;  /* 0x0000000110107824 */ /* 0x000fe200078e0a11 */
[----:B------:R-:W3:Y:S01]  /*13e0*/  SYNCS.PHASECHK.TRANS64.TRYWAIT P0, [R19+URZ+0x38800], R12 ;  /* 0x0388000c130075a7 */ /* 0x000ee2000800017f */
[CC--:B------:R-:W-:Y:S01]  /*13f0*/  LEA.HI R2, R3.reuse, R0.reuse, RZ, 0x5 ;  /* 0x0000000003027211 */ /* 0x0c0fe200078f28ff */
[----:B------:R-:W-:Y:S01]  /*1400*/  IMAD.HI R18, R18, 0x66666667, RZ ;  /* 0x6666666712127827 */ /* 0x000fe200078e02ff */
[CC--:B------:R-:W-:Y:S02]  /*1410*/  LEA.HI R8, R3.reuse, R0.reuse, RZ, 0x3 ;  /* 0x0000000003087211 */ /* 0x0c0fe400078f18ff */
[----:B------:R-:W-:Y:S01]  /*1420*/  LEA.HI R10, R3, R0, RZ, 0x4 ;  /* 0x00000000030a7211 */ /* 0x000fe200078f20ff */
[C---:B------:R-:W-:Y:S01]  /*1430*/  IMAD.SHL.U32 R3, R0.reuse, 0x40, RZ ;  /* 0x0000004000037824 */ /* 0x040fe200078e00ff */
[----:B------:R-:W-:Y:S01]  /*1440*/  SHF.R.S32.HI R6, RZ, 0x5, R2 ;  /* 0x00000005ff067819 */ /* 0x000fe20000011402 */
[----:B------:R-:W-:Y:S01]  /*1450*/  IMAD.IADD R5, R0, 0x1, -R5 ;  /* 0x0000000100057824 */ /* 0x000fe200078e0a05 */
[----:B--2---:R-:W-:-:S02]  /*1460*/  LEA.HI R2, R14, R14, RZ, 0x1 ;  /* 0x0000000e0e027211 */ /* 0x004fc400078f08ff */
[----:B------:R-:W-:Y:S01]  /*1470*/  LOP3.LUT R4, R3, 0x1c0, RZ, 0xc0, !PT ;  /* 0x000001c003047812 */ /* 0x000fe200078ec0ff */
[----:B------:R-:W-:Y:S01]  /*1480*/  IMAD.SHL.U32 R9, R6, 0x10, RZ ;  /* 0x0000001006097824 */ /* 0x000fe200078e00ff */
[----:B------:R-:W-:Y:S02]  /*1490*/  LOP3.LUT R3, R2, 0xfffffffe, RZ, 0xc0, !PT ;  /* 0xfffffffe02037812 */ /* 0x000fe400078ec0ff */
[----:B------:R-:W-:Y:S02]  /*14a0*/  SHF.R.U32.HI R7, RZ, 0x1f, R18 ;  /* 0x0000001fff077819 */ /* 0x000fe40000011612 */
[----:B------:R-:W-:Y:S01]  /*14b0*/  SHF.R.S32.HI R0, RZ, 0x1f, R5 ;  /* 0x0000001fff007819 */ /* 0x000fe20000011405 */
[----:B------:R-:W-:Y:S01]  /*14c0*/  IMAD.IADD R2, R14, 0x1, -R3 ;  /* 0x000000010e027824 */ /* 0x000fe200078e0a03 */
[----:B------:R-:W-:Y:S02]  /*14d0*/  LEA.HI.SX32 R3, R18, R7, 0x1b ;  /* 0x0000000712037211 */ /* 0x000fe400078fdaff */
[----:B------:R-:W-:-:S02]  /*14e0*/  SHF.R.S32.HI R11, RZ, 0x4, R10 ;  /* 0x00000004ff0b7819 */ /* 0x000fc4000001140a */
[----:B------:R2:W-:Y:S01]  /*14f0*/  STL [R1+0x4], R2 ;  /* 0x0000040201007387 */ /* 0x0005e20000100800 */
[----:B------:R-:W-:Y:S02]  /*1500*/  LOP3.LUT R9, R4, 0x30, R9, 0xf8, !PT ;  /* 0x0000003004097812 */ /* 0x000fe400078ef809 */
[----:B------:R-:W-:Y:S01]  /*1510*/  LEA.HI R10, R10, R11, RZ, 0x1 ;  /* 0x0000000b0a0a7211 */ /* 0x000fe200078f08ff */
[----:B------:R4:W-:Y:S01]  /*1520*/  STL [R1+0x10], R3 ;  /* 0x0000100301007387 */ /* 0x0009e20000100800 */
[----:B------:R-:W-:Y:S02]  /*1530*/  LEA.HI R6, R13, R13, RZ, 0x1 ;  /* 0x0000000d0d067211 */ /* 0x000fe400078f08ff */
[----:B------:R-:W-:Y:S02]  /*1540*/  LOP3.LUT R10, R10, 0x7ffffe, RZ, 0xc0, !PT ;  /* 0x007ffffe0a0a7812 */ /* 0x000fe400078ec0ff */
[----:B------:R-:W-:Y:S02]  /*1550*/  LOP3.LUT R9, R9, 0x8, R8, 0xf8, !PT ;  /* 0x0000000809097812 */ /* 0x000fe400078ef808 */
[CC--:B--2---:R-:W-:Y:S01]  /*1560*/  LEA.HI R2, R0.reuse, R5.reuse, RZ, 0x5 ;  /* 0x0000000500027211 */ /* 0x0c4fe200078f28ff */
[----:B------:R-:W-:Y:S01]  /*1570*/  IMAD.IADD R11, R11, 0x1, -R10 ;  /* 0x000000010b0b7824 */ /* 0x000fe200078e0a0a */
[----:B------:R-:W-:-:S02]  /*1580*/  LEA.HI R0, R0, R5, RZ, 0x2 ;  /* 0x0000000500007211 */ /* 0x000fc400078f10ff */
[----:B------:R-:W-:Y:S02]  /*1590*/  SHF.R.S32.HI R7, RZ, 0x5, R2 ;  /* 0x00000005ff077819 */ /* 0x000fe40000011402 */
[--C-:B----4-:R-:W-:Y:S02]  /*15a0*/  SHF.R.S32.HI R3, RZ, 0x2, R0.reuse ;  /* 0x00000002ff037819 */ /* 0x110fe40000011400 */
[----:B------:R-:W-:Y:S01]  /*15b0*/  SHF.R.S32.HI R2, RZ, 0x1f, R0 ;  /* 0x0000001fff027819 */ /* 0x000fe20000011400 */
[----:B------:R-:W-:Y:S01]  /*15c0*/  IMAD R7, R7, -0x10, R16 ;  /* 0xfffffff007077824 */ /* 0x000fe200078e0210 */
[----:B------:R-:W-:Y:S02]  /*15d0*/  SHF.R.U32.HI R8, RZ, 0x3, R4 ;  /* 0x00000003ff087819 */ /* 0x000fe40000011604 */
[----:B------:R-:W-:Y:S02]  /*15e0*/  LEA.HI R2, R2, R3, RZ, 0x3 ;  /* 0x0000000302027211 */ /* 0x000fe400078f18ff */
[----:B------:R-:W-:-:S02]  /*15f0*/  LOP3.LUT R6, R6, 0xfffffffe, RZ, 0xc0, !PT ;  /* 0xfffffffe06067812 */ /* 0x000fc400078ec0ff */
[----:B------:R-:W-:Y:S01]  /*1600*/  LOP3.LUT R4, R2, 0xfffffff8, RZ, 0xc0, !PT ;  /* 0xfffffff802047812 */ /* 0x000fe200078ec0ff */
[----:B------:R-:W-:Y:S01]  /*1610*/  IMAD R2, R13, 0x1400, RZ ;  /* 0x000014000d027824 */ /* 0x000fe200078e02ff */
[----:B------:R-:W-:Y:S01]  /*1620*/  LOP3.LUT R8, R9, R8, RZ, 0x3c, !PT ;  /* 0x0000000809087212 */ /* 0x000fe200078e3cff */
[----:B------:R-:W-:Y:S01]  /*1630*/  IMAD.IADD R6, R13, 0x1, -R6 ;  /* 0x000000010d067824 */ /* 0x000fe200078e0a06 */
[----:B------:R-:W-:Y:S01]  /*1640*/  IADD3 R7, R7, R4, -R3 ;  /* 0x0000000407077210 */ /* 0x000fe20007ffe803 */
[----:B------:R-:W-:Y:S01]  /*1650*/  IMAD R11, R11, 0x200, R2 ;  /* 0x000002000b0b7824 */ /* 0x000fe200078e0202 */
[----:B------:R-:W-:Y:S01]  /*1660*/  LOP3.LUT R0, R0, 0x7ffffffc, RZ, 0xc0, !PT ;  /* 0x7ffffffc00007812 */ /* 0x000fe200078ec0ff */
[----:B---3--:R-:W-:Y:S06]  /*1670*/  @P0 BRA `(.L_x_492) ;  /* 0x0000000000080947 */ /* 0x008fec0003800000 */
[----:B------:R-:W2:Y:S02]  /*1680*/  SYNCS.PHASECHK.TRANS64.TRYWAIT P0, [R19+URZ+0x38800], R12 ;  /* 0x0388000c130075a7 */ /* 0x000ea4000800017f */
[----:B--2---:R-:W-:Y:S05]  /*1690*/  @!P0 BRA `(.L_x_493) ;  /* 0x000000bc001c8947 */ /* 0x004fea0003800000 */
.L_x_492:
[----:B--2---:R-:W2:Y:S01]  /*16a0*/  LDL.LU R3, [R1+0x8] ;  /* 0x0000080001037983 */ /* 0x004ea20000300800 */
[C---:B------:R-:W-:Y:S01]  /*16b0*/  IMAD.IADD R0, R5.reuse, 0x1, -R0 ;  /* 0x0000000105007824 */ /* 0x040fe200078e0a00 */
[----:B------:R-:W-:Y:S01]  /*16c0*/  CS2R R234, SRZ ;  /* 0x0000000000ea7805 */ /* 0x000fe2000001ff00 */
[----:B------:R-:W-:Y:S01]  /*16d0*/  IMAD R2, R5, 0x4, R2 ;  /* 0x0000000405027824 */ /* 0x000fe200078e0202 */
[----:B------:R-:W3:Y:S01]  /*16e0*/  S2R R9, SR_CgaCtaId ;  /* 0x0000000000097919 */ /* 0x000ee20000008800 */
[----:B------:R-:W-:Y:S01]  /*16f0*/  IMAD.IADD R5, R8, 0x1, R11 ;  /* 0x0000000108057824 */ /* 0x000fe200078e020b */
[----:B------:R-:W-:Y:S01]  /*1700*/  CS2R R86, SRZ ;  /* 0x0000000000567805 */ /* 0x000fe2000001ff00 */
[----:B------:R-:W-:Y:S01]  /*1710*/  IMAD R4, R6, -0x40, R7 ;  /* 0xffffffc006047824 */ /* 0x000fe200078e0207 */
[----:B------:R2:W-:Y:S01]  /*1720*/  STL [R1+0x18], R0 ;  /* 0x0000180001007387 */ /* 0x0005e20000100800 */
[----:B------:R-:W-:Y:S02]  /*1730*/  CS2R R84, SRZ ;  /* 0x0000000000547805 */ /* 0x000fe4000001ff00 */
[----:B------:R-:W-:-:S02]  /*1740*/  CS2R R82, SRZ ;  /* 0x0000000000527805 */ /* 0x000fc4000001ff00 */
[----:B------:R-:W-:Y:S01]  /*1750*/  CS2R R80, SRZ ;  /* 0x0000000000507805 */ /* 0x000fe2000001ff00 */
[----:B------:R-:W-:Y:S01]  /*1760*/  STL [R1+0x14], R5 ;  /* 0x0000140501007387 */ /* 0x000fe20000100800 */
        /* <DEDUP_REMOVED lines=60> */
[----:B--2---:R-:W-:Y:S02]  /*1b30*/  LOP3.LUT R0, R3, 0x1, RZ, 0xfc, !PT ;  /* 0x0000000103007812 */ /* 0x004fe400078efcff */
[----:B------:R-:W-:-:S03]  /*1b40*/  MOV R3, 0x400 ;  /* 0x0000040000037802 */ /* 0x000fc60000000f00 */
[----:B------:R2:W-:Y:S01]  /*1b50*/  STL [R1], R0 ;  /* 0x0000000001007387 */ /* 0x0005e20000100800 */
[----:B---3--:R-:W-:-:S05]  /*1b60*/  LEA R3, R9, R3, 0x18 ;  /* 0x0000000309037211 */ /* 0x008fca00078ec0ff */
[----:B------:R-:W-:Y:S02]  /*1b70*/  IMAD R2, R2, 0x4, R3 ;  /* 0x0000000402027824 */ /* 0x000fe400078e0203 */
[----:B--2---:R-:W-:-:S07]  /*1b80*/  IMAD.MOV.U32 R0, RZ, RZ, RZ ;  /* 0x000000ffff007224 */ /* 0x004fce00078e00ff */
.L_x_504:
[----:B------:R-:W2:Y:S02]  /*1b90*/  LDL R3, [R1] ;  /* 0x0000000001037983 */ /* 0x000ea40000100800 */
[----:B--2---:R-:W-:-:S13]  /*1ba0*/  ISETP.NE.AND P0, PT, R3, 0x3, PT ;  /* 0x000000030300780c */ /* 0x004fda0003f05270 */
[----:B------:R-:W-:Y:S05]  /*1bb0*/  @!P0 BRA `(.L_x_494) ;  /* 0x0000000000048947 */ /* 0x000fea0003800000 */
[----:B------:R-:W-:Y:S01]  /*1bc0*/  BPT.TRAP 0x1 ;  /* 0x000000040000795c */ /* 0x000fe20000300000 */
.L_x_494:
        /* <DEDUP_REMOVED lines=8> */
.L_x_495:
[----:B---3--:R-:W-:Y:S05]  /*1c50*/  @P1 BRA `(.L_x_496) ;  /* 0x0000000000081947 */ /* 0x008fea0003800000 */
[----:B------:R-:W3:Y:S02]  /*1c60*/  SYNCS.PHASECHK.TRANS64.TRYWAIT P1, [R3+URZ+0x38810], R154 ;  /* 0x0388109a030075a7 */ /* 0x000ee4000802017f */
[----:B---3--:R-:W-:Y:S05]  /*1c70*/  @!P1 BRA `(.L_x_497) ;  /* 0x000000b400c49947 */ /* 0x008fea0003800000 */
.L_x_496:
        /* <DEDUP_REMOVED lines=286> */
.L_x_498:
[----:B------:R1:W1:Y:S01]  /*2e60*/  SYNCS.PHASECHK.TRANS64.TRYWAIT P1, [R3+URZ+0x38830], R154 ;  /* 0x0388309a030075a7 */ /* 0x000262000802017f */
[----:B------:R-:W-:Y:S05]  /*2e70*/  @!P0 BRA `(.L_x_499) ;  /* 0x0000000000048947 */ /* 0x000fea0003800000 */
[----:B------:R-:W-:Y:S01]  /*2e80*/  BPT.TRAP 0x1 ;  /* 0x000000040000795c */ /* 0x000fe20000300000 */
.L_x_499:
[----:B------:R-:W-:-:S05]  /*2e90*/  VIADD R152, R152, 0x24000 ;  /* 0x0002400098987836 */ /* 0x000fca0000000000 */
[----:B------:R-:W-:-:S04]  /*2ea0*/  SHF.R.U32.HI R152, RZ, 0x4, R152 ;  /* 0x00000004ff987819 */ /* 0x000fc80000011698 */
[----:B------:R-:W-:-:S04]  /*2eb0*/  LOP3.LUT R236, R152, 0x3fff, RZ, 0xc0, !PT ;  /* 0x00003fff98ec7812 */ /* 0x000fc800078ec0ff */
[----:B------:R-:W-:Y:S01]  /*2ec0*/  LOP3.LUT R153, R236, 0x10000, RZ, 0xfc, !PT ;  /* 0x00010000ec997812 */ /* 0x000fe200078efcff */
[----:B-1----:R-:W-:Y:S06]  /*2ed0*/  @P1 BRA `(.L_x_500) ;  /* 0x0000000000081947 */ /* 0x002fec0003800000 */
[----:B------:R-:W1:Y:S02]  /*2ee0*/  SYNCS.PHASECHK.TRANS64.TRYWAIT P1, [R3+URZ+0x38830], R154 ;  /* 0x0388309a030075a7 */ /* 0x000e64000802017f */
[----:B-1----:R-:W-:Y:S05]  /*2ef0*/  @!P1 BRA `(.L_x_501) ;  /* 0x000000a400389947 */ /* 0x002fea0003800000 */
.L_x_500:
[----:B------:R-:W-:Y:S01]  /*2f00*/  UIADD3 UR4, UR4, 0x8000, URZ ;  /* 0x0000800004047890 */ /* 0x000fe2000fffe03f */
[----:B------:R-:W-:Y:S01]  /*2f10*/  IMAD R153, R0, 0x500, R153 ;  /* 0x0000050000997824 */ /* 0x000fe200078e0299 */
[----:B------:R-:W-:Y:S01]  /*2f20*/  WARPGROUP.ARRIVE ;  /* 0x00000000000079c5 */ /* 0x000fe20000000000 */
[----:B------:R-:W-:Y:S01]  /*2f30*/  UMOV UR11, 0x40000040 ;  /* 0x40000040000b7882 */ /* 0x000fe20000000000 */
[----:B------:R-:W-:Y:S01]  /*2f40*/  USHF.R.U32.HI UR5, URZ, 0x4, UR4 ;  /* 0x000000043f057899 */ /* 0x000fe20008011604 */
[C---:B------:R-:W-:Y:S01]  /*2f50*/  ISETP.GT.AND P2, PT, R4.reuse, RZ, PT ;  /* 0x000000ff0400720c */ /* 0x040fe20003f44270 */
[----:B------:R-:W-:Y:S01]  /*2f60*/  UMOV UR9, 0x40000040 ;  /* 0x4000004000097882 */ /* 0x000fe20000000000 */
[----:B------:R-:W-:Y:S01]  /*2f70*/  R2UR UR4, R153 ;  /* 0x00000000990472ca */ /* 0x000fe200000e0000 */
[----:B------:R-:W-:Y:S01]  /*2f80*/  ULOP3.LUT UR5, UR5, 0x3fff, URZ, 0xc0, !UPT ;  /* 0x00003fff05057892 */ /* 0x000fe2000f8ec03f */
[----:B------:R-:W-:Y:S01]  /*2f90*/  ISETP.GT.AND P1, PT, R4, 0x8, PT ;  /* 0x000000080400780c */ /* 0x000fe20003f24270 */
[----:B------:R-:W-:Y:S01]  /*2fa0*/  UMOV UR15, 0x40000040 ;  /* 0x40000040000f7882 */ /* 0x000fe20000000000 */
[----:B------:R-:W-:Y:S01]  /*2fb0*/  UMOV UR13, UR9 ;  /* 0x00000009000d7c82 */ /* 0x000fe20008000000 */
[----:B------:R-:W-:Y:S01]  /*2fc0*/  ULOP3.LUT UR6, UR5, 0x10000, URZ, 0xfc, !UPT ;  /* 0x0001000005067892 */ /* 0x000fe2000f8efc3f */
[----:B------:R-:W-:Y:S01]  /*2fd0*/  FSEL R224, R224, -INF , P2 ;  /* 0xff800000e0e07808 */ /* 0x000fe20001000000 */
        /* <DEDUP_REMOVED lines=11> */
[----:B------:R-:W-:Y:S01]  /*3090*/  FSEL R226, R226, -INF , P1 ;  /* 0xff800000e2e27808 */ /* 0x000fe20000800000 */
[----:B------:R-:W-:Y:S01]  /*30a0*/  UMOV UR16, UR8 ;  /* 0x0000000800107c82 */ /* 0x000fe20008000000 */
[----:B------:R-:W-:Y:S01]  /*30b0*/  UIADD3 UR22, UR4, 0x180, URZ ;  /* 0x0000018004167890 */ /* 0x000fe2000fffe03f */
[--C-:B----4-:R-:W-:Y:S01]  /*30c0*/  FFMA.FTZ R224, R224, UR36, -R6.reuse ;  /* 0x00000024e0e07c23 */ /* 0x110fe20008010806 */
[----:B------:R-:W-:Y:S01]  /*30d0*/  UMOV UR20, UR8 ;  /* 0x0000000800147c82 */ /* 0x000fe20008000000 */
[----:B------:R-:W-:Y:S01]  /*30e0*/  UIADD3 UR26, UR4, 0x200, URZ ;  /* 0x00000200041a7890 */ /* 0x000fe2000fffe03f */
[----:B------:R-:W-:Y:S01]  /*30f0*/  FFMA.FTZ R226, R226, UR36, -R6 ;  /* 0x00000024e2e27c23 */ /* 0x000fe20008010806 */
[----:B------:R-:W-:Y:S01]  /*3100*/  UMOV UR24, UR8 ;  /* 0x0000000800187c82 */ /* 0x000fe20008000000 */
[----:B------:R-:W-:Y:S01]  /*3110*/  UMOV UR25, UR9 ;  /* 0x0000000900197c82 */ /* 0x000fe20008000000 */
[----:B------:R-:W-:Y:S01]  /*3120*/  UIADD3 UR10, UR4, 0x2, URZ ;  /* 0x00000002040a7890 */ /* 0x000fe2000fffe03f */
[----:B------:R-:W-:Y:S01]  /*3130*/  FSEL R6, R225, -INF , P2 ;  /* 0xff800000e1067808 */ /* 0x000fe20001000000 */
[----:B------:R-:W-:Y:S01]  /*3140*/  UIADD3 UR5, UR6, 0x2, URZ ;  /* 0x0000000206057890 */ /* 0x000fe2000fffe03f */
[----:B------:R-:W-:Y:S01]  /*3150*/  FSEL R228, R228, -INF , P2 ;  /* 0xff800000e4e47808 */ /* 0x000fe20001000000 */
[----:B------:R-:W-:Y:S01]  /*3160*/  UMOV UR11, 0x40000040 ;  /* 0x40000040000b7882 */ /* 0x000fe20000000000 */
[----:B------:R-:W-:Y:S01]  /*3170*/  UMOV UR9, 0x40000040 ;  /* 0x4000004000097882 */ /* 0x000fe20000000000 */
[----:B------:R-:W-:Y:S01]  /*3180*/  UIADD3 UR7, UR4, 0x182, URZ ;  /* 0x0000018204077890 */ /* 0x000fe2000fffe03f */
[----:B------:R-:W-:Y:S01]  /*3190*/  FSEL R227, R227, -INF , P1 ;  /* 0xff800000e3e37808 */ /* 0x000fe20000800000 */
[--C-:B------:R-:W-:Y:S01]  /*31a0*/  FFMA.FTZ R6, R6, UR36, -R7.reuse ;  /* 0x0000002406067c23 */ /* 0x100fe20008010807 */
[----:B------:R-:W-:Y:S01]  /*31b0*/  UMOV UR8, UR5 ;  /* 0x0000000500087c82 */ /* 0x000fe20008000000 */
[----:B------:R-:W-:Y:S01]  /*31c0*/  UIADD3 UR5, UR4, 0x102, URZ ;  /* 0x0000010204057890 */ /* 0x000fe2000fffe03f */
[----:B--2---:R-:W-:Y:S01]  /*31d0*/  FFMA.FTZ R228, R228, UR36, -R8 ;  /* 0x00000024e4e47c23 */ /* 0x004fe20008010808 */
[----:B------:R-:W-:Y:S01]  /*31e0*/  FFMA.FTZ R225, R227, UR36, -R7 ;  /* 0x00000024e3e17c23 */ /* 0x000fe20008010807 */
[----:B------:R-:W-:Y:S01]  /*31f0*/  FSEL R216, R216, -INF , P2 ;  /* 0xff800000d8d87808 */ /* 0x000fe20001000000 */
[----:B------:R-:W-:Y:S01]  /*3200*/  MUFU.EX2 R7, R6 ;  /* 0x0000000600077308 */ /* 0x000fe20000000800 */
[----:B------:R-:W-:-:S02]  /*3210*/  FSEL R230, R230, -INF , P1 ;  /* 0xff800000e6e67808 */ /* 0x000fc40000800000 */
[----:B------:R-:W-:Y:S01]  /*3220*/  FSEL R229, R229, -INF , P2 ;  /* 0xff800000e5e57808 */ /* 0x000fe20001000000 */
[----:B------:R-:W-:Y:S01]  /*3230*/  FFMA.FTZ R216, R216, UR36, -R10 ;  /* 0x00000024d8d87c23 */ /* 0x000fe2000801080a */
[----:B------:R-:W-:Y:S02]  /*3240*/  WARPGROUP.DEPBAR.LE gsb0, 0x0 ;  /* 0x00008000000079c5 */ /* 0x000fe40000010000 */
[----:B------:R-:W-:Y:S01]  /*3250*/  WARPGROUP.ARRIVE ;  /* 0x00000000000079c5 */ /* 0x000fe20000000000 */
[----:B------:R-:W1:Y:S01]  /*3260*/  MUFU.EX2 R6, R228 ;  /* 0x000000e400067308 */ /* 0x000e620000000800 */
[----:B------:R-:W-:Y:S01]  /*3270*/  FSEL R227, R231, -INF , P1 ;  /* 0xff800000e7e37808 */ /* 0x000fe20000800000 */
[----:B------:R-:W-:Y:S01]  /*3280*/  FFMA.FTZ R8, R230, UR36, -R8 ;  /* 0x00000024e6087c23 */ /* 0x000fe20008010808 */
[----:B------:R-:W-:Y:S01]  /*3290*/  FSEL R218, R218, -INF , P1 ;  /* 0xff800000dada7808 */ /* 0x000fe20000800000 */
[----:B------:R-:W-:Y:S01]  /*32a0*/  FFMA.FTZ R229, R229, UR36, -R9 ;  /* 0x00000024e5e57c23 */ /* 0x000fe20008010809 */
[----:B------:R-:W-:Y:S01]  /*32b0*/  HGMMA.64x16x16.F32 R176, gdesc[UR12], RZ, !UPT, gsb0 ;  /* 0x002000000cb079f0 */ /* 0x000fe2000c0008ff */
[----:B------:R-:W-:-:S02]  /*32c0*/  UIADD3 UR12, UR4, 0x202, URZ ;  /* 0x00000202040c7890 */ /* 0x000fc4000fffe03f */
[----:B------:R2:W-:Y:S01]  /*32d0*/  MUFU.EX2 R228, R216 ;  /* 0x000000d800e47308 */ /* 0x0005e20000000800 */
[----:B------:R-:W-:Y:S01]  /*32e0*/  FFMA.FTZ R227, R227, UR36, -R9 ;  /* 0x00000024e3e37c23 */ /* 0x000fe20008010809 */
[----:B------:R-:W-:Y:S01]  /*32f0*/  FFMA.FTZ R10, R218, UR36, -R10 ;  /* 0x00000024da0a7c23 */ /* 0x000fe2000801080a */
[----:B------:R-:W-:Y:S02]  /*3300*/  FSEL R222, R222, -INF , P1 ;  /* 0xff800000dede7808 */ /* 0x000fe40000800000 */
[----:B------:R-:W-:Y:S02]  /*3310*/  FSEL R212, R212, -INF , P2 ;  /* 0xff800000d4d47808 */ /* 0x000fe40001000000 */
[----:B------:R-:W-:Y:S01]  /*3320*/  FSEL R211, R211, -INF , P1 ;  /* 0xff800000d3d37808 */ /* 0x000fe20000800000 */
[----:B------:R-:W-:Y:S01]  /*3330*/  MUFU.EX2 R224, R224 ;  /* 0x000000e000e07308 */ /* 0x000fe20000000800 */
[----:B-1----:R1:W-:Y:S07]  /*3340*/  STL [R1+0x8], R6 ;  /* 0x0000080601007387 */ /* 0x0023ee0000100800 */
[----:B------:R-:W-:Y:S01]  /*3350*/  MUFU.EX2 R229, R229 ;  /* 0x000000e500e57308 */ /* 0x000fe20000000800 */
[----:B------:R-:W-:-:S02]  /*3360*/  WARPGROUP.DEPBAR.LE gsb0, 0x0 ;  /* 0x00008000000079c5 */ /* 0x000fc40000010000 */
[----:B------:R-:W-:Y:S01]  /*3370*/  WARPGROUP.ARRIVE ;  /* 0x00000000000079c5 */ /* 0x000fe20000000000 */
[----:B--2---:R-:W-:Y:S01]  /*3380*/  FSEL R216, R217, -INF , P2 ;  /* 0xff800000d9d87808 */ /* 0x004fe20001000000 */
[----:B------:R-:W2:Y:S04]  /*3390*/  LDL R230, [R1+0xc] ;  /* 0x00000c0001e67983 */ /* 0x000ea80000100800 */
[----:B------:R-:W-:Y:S01]  /*33a0*/  HGMMA.64x16x16.F32 R168, gdesc[UR16], RZ, !UPT, gsb0 ;  /* 0x0020000010a879f0 */ /* 0x000fe2000c0008ff */
[----:B-1----:R-:W-:Y:S01]  /*33b0*/  FSEL R6, R219, -INF , P1 ;  /* 0xff800000db067808 */ /* 0x002fe20000800000 */
[----:B------:R-:W-:Y:S01]  /*33c0*/  FFMA.FTZ R216, R216, UR36, -R11 ;  /* 0x00000024d8d87c23 */ /* 0x000fe2000801080b */
[----:B------:R-:W-:Y:S02]  /*33d0*/  FSEL R9, R221, -INF , P2 ;  /* 0xff800000dd097808 */ /* 0x000fe40001000000 */
[----:B------:R-:W-:Y:S01]  /*33e0*/  FSEL R218, R214, -INF , P1 ;  /* 0xff800000d6da7808 */ /* 0x000fe20000800000 */
[----:B------:R1:W4:Y:S01]  /*33f0*/  MUFU.EX2 R217, R10 ;  /* 0x0000000a00d97308 */ /* 0x0003220000000800 */
[----:B------:R-:W5:Y:S01]  /*3400*/  LDL.LU R231, [R1+0x8] ;  /* 0x0000080001e77983 */ /* 0x000f620000300800 */
[----:B------:R-:W-:-:S02]  /*3410*/  WARPGROUP.DEPBAR.LE gsb0, 0x0 ;  /* 0x00008000000079c5 */ /* 0x000fc40000010000 */
[----:B------:R-:W-:-:S06]  /*3420*/  WARPGROUP.ARRIVE ;  /* 0x00000000000079c5 */ /* 0x000fcc0000000000 */
[----:B------:R-:W-:Y:S03]  /*3430*/  HGMMA.64x16x16.F32 R160, gdesc[UR20], RZ, !UPT, gsb0 ;  /* 0x0020000014a079f0 */ /* 0x000fe6000c0008ff */
[----:B------:R-:W-:Y:S02]  /*3440*/  WARPGROUP.DEPBAR.LE gsb0, 0x0 ;  /* 0x00008000000079c5 */ /* 0x000fe40000010000 */
[----:B---3--:R-:W-:-:S06]  /*3450*/  WARPGROUP.ARRIVE ;  /* 0x00000000000079c5 */ /* 0x008fcc0000000000 */
[----:B------:R-:W-:Y:S03]  /*3460*/  HGMMA.64x16x16.F32 R152, gdesc[UR24], RZ, !UPT, gsb0 ;  /* 0x00200000189879f0 */ /* 0x000fe6000c0008ff */
        /* <DEDUP_REMOVED lines=189> */
[----:B------:R-:W-:Y:S01]  /*4040*/  FFMA.FTZ R6, R6, UR36, -R11 ;  /* 0x0000002406067c23 */ /* 0x000fe2000801080b */
[----:B------:R3:W-:Y:S01]  /*4050*/  MUFU.EX2 R219, R8 ;  /* 0x0000000800db7308 */ /* 0x0007e20000000800 */
[----:B------:R-:W-:Y:S01]  /*4060*/  FSEL R11, R223, -INF , P1 ;  /* 0xff800000df0b7808 */ /* 0x000fe20000800000 */
[----:B-1----:R-:W-:Y:S01]  /*4070*/  FFMA.FTZ R10, R222, UR36, -R12 ;  /* 0x00000024de0a7c23 */ /* 0x002fe2000801080c */
[----:B------:R-:W-:Y:S01]  /*4080*/  FFMA.FTZ R9, R9, UR36, -R13 ;  /* 0x0000002409097c23 */ /* 0x000fe2000801080d */
[----:B------:R-:W-:Y:S01]  /*4090*/  FFMA.FTZ R214, R212, UR36, -R16 ;  /* 0x00000024d4d67c23 */ /* 0x000fe20008010810 */
[----:B---3--:R-:W-:Y:S01]  /*40a0*/  FSEL R8, R220, -INF , P2 ;  /* 0xff800000dc087808 */ /* 0x008fe20001000000 */
[----:B------:R-:W-:-:S02]  /*40b0*/  WARPGROUP.DEPBAR.LE gsb0, 0x0 ;  /* 0x00008000000079c5 */ /* 0x000fc40000010000 */
[----:B------:R-:W-:Y:S01]  /*40c0*/  WARPGROUP.ARRIVE ;  /* 0x00000000000079c5 */ /* 0x000fe20000000000 */
[----:B------:R-:W-:Y:S01]  /*40d0*/  FFMA.FTZ R11, R11, UR36, -R13 ;  /* 0x000000240b0b7c23 */ /* 0x000fe2000801080d */
[----:B------:R-:W-:Y:S01]  /*40e0*/  FFMA.FTZ R218, R218, UR36, -R16 ;  /* 0x00000024dada7c23 */ /* 0x000fe20008010810 */
[----:B------:R-:W3:Y:S03]  /*40f0*/  LDL R222, [R1+0x14] ;  /* 0x0000140001de7983 */ /* 0x000ee60000100800 */
[----:B------:R-:W-:Y:S01]  /*4100*/  HGMMA.64x16x16.F32 R184, gdesc[UR8], R184, gsb0 ;  /* 0x0020000008b879f0 */ /* 0x000fe200080008b8 */
[----:B------:R-:W-:Y:S01]  /*4110*/  FFMA.FTZ R8, R8, UR36, -R12 ;  /* 0x0000002408087c23 */ /* 0x000fe2000801080c */
[----:B------:R-:W-:Y:S02]  /*4120*/  FSEL R12, R208, -INF , P2 ;  /* 0xff800000d00c7808 */ /* 0x000fe40001000000 */
[----:B------:R-:W-:-:S02]  /*4130*/  FSEL R13, R210, -INF , P1 ;  /* 0xff800000d20d7808 */ /* 0x000fc40000800000 */
[----:B------:R-:W-:Y:S02]  /*4140*/  FSEL R16, R213, -INF , P2 ;  /* 0xff800000d5107808 */ /* 0x000fe40001000000 */
[----:B------:R-:W-:Y:S01]  /*4150*/  FSEL R212, R215, -INF , P1 ;  /* 0xff800000d7d47808 */ /* 0x000fe20000800000 */
[--C-:B------:R-:W-:Y:S01]  /*4160*/  FFMA.FTZ R12, R12, UR36, -R14.reuse ;  /* 0x000000240c0c7c23 */ /* 0x100fe2000801080e */
[----:B------:R-:W-:Y:S01]  /*4170*/  FFMA.FTZ R13, R13, UR36, -R14 ;  /* 0x000000240d0d7c23 */ /* 0x000fe2000801080e */
[----:B------:R-:W-:Y:S01]  /*4180*/  FSEL R14, R209, -INF , P2 ;  /* 0xff800000d10e7808 */ /* 0x000fe20001000000 */
[--C-:B------:R-:W-:Y:S01]  /*4190*/  FFMA.FTZ R215, R16, UR36, -R17.reuse ;  /* 0x0000002410d77c23 */ /* 0x100fe20008010811 */
[----:B------:R-:W-:Y:S01]  /*41a0*/  FFMA.FTZ R212, R212, UR36, -R17 ;  /* 0x00000024d4d47c23 */ /* 0x000fe20008010811 */
[----:B------:R-:W-:Y:S02]  /*41b0*/  FSEL R17, R200, -INF , P2 ;  /* 0xff800000c8117808 */ /* 0x000fe40001000000 */
[----:B------:R-:W-:-:S02]  /*41c0*/  FSEL R209, R202, -INF , P1 ;  /* 0xff800000cad17808 */ /* 0x000fc40000800000 */
[----:B------:R-:W-:Y:S01]  /*41d0*/  FSEL R16, R201, -INF , P2 ;  /* 0xff800000c9107808 */ /* 0x000fe20001000000 */
[--C-:B------:R-:W-:Y:S02]  /*41e0*/  FFMA.FTZ R210, R17, UR36, -R18.reuse ;  /* 0x0000002411d27c23 */ /* 0x100fe40008010812 */
[----:B------:R-:W-:Y:S01]  /*41f0*/  FFMA.FTZ R208, R209, UR36, -R18 ;  /* 0x00000024d1d07c23 */ /* 0x000fe20008010812 */
[----:B------:R-:W-:Y:S01]  /*4200*/  FSEL R18, R203, -INF , P1 ;  /* 0xff800000cb127808 */ /* 0x000fe20000800000 */
[--C-:B------:R-:W-:Y:S01]  /*4210*/  FFMA.FTZ R14, R14, UR36, -R15.reuse ;  /* 0x000000240e0e7c23 */ /* 0x100fe2000801080f */
[----:B------:R-:W-:Y:S01]  /*4220*/  FFMA.FTZ R15, R211, UR36, -R15 ;  /* 0x00000024d30f7c23 */ /* 0x000fe2000801080f */
[--C-:B------:R-:W-:Y:S02]  /*4230*/  FFMA.FTZ R209, R16, UR36, -R19.reuse ;  /* 0x0000002410d17c23 */ /* 0x100fe40008010813 */
[----:B------:R-:W-:Y:S01]  /*4240*/  FFMA.FTZ R211, R18, UR36, -R19 ;  /* 0x0000002412d37c23 */ /* 0x000fe20008010813 */
[----:B------:R-:W-:Y:S01]  /*4250*/  FSEL R19, R204, -INF , P2 ;  /* 0xff800000cc137808 */ /* 0x000fe20001000000 */
[----:B------:R1:W-:Y:S01]  /*4260*/  MUFU.EX2 R16, R214 ;  /* 0x000000d600107308 */ /* 0x0003e20000000800 */
[----:B------:R-:W-:Y:S01]  /*4270*/  UIADD3 UR10, UR4, 0x306, URZ ;  /* 0x00000306040a7890 */ /* 0x000fe2000fffe03f */
[----:B------:R-:W-:-:S02]  /*4280*/  FSEL R204, R193, -INF , P2 ;  /* 0xff800000c1cc7808 */ /* 0x000fc40001000000 */
[----:B-1----:R-:W-:Y:S01]  /*4290*/  FFMA.FTZ R214, R19, UR36, -R20 ;  /* 0x0000002413d67c23 */ /* 0x002fe20008010814 */
[----:B------:R-:W-:Y:S01]  /*42a0*/  FSEL R19, R192, -INF , P2 ;  /* 0xff800000c0137808 */ /* 0x000fe20001000000 */
[----:B------:R-:W-:Y:S01]  /*42b0*/  UMOV UR11, 0x40000040 ;  /* 0x40000040000b7882 */ /* 0x000fe20000000000 */
[----:B------:R-:W-:Y:S02]  /*42c0*/  WARPGROUP.DEPBAR.LE gsb0, 0x0 ;  /* 0x00008000000079c5 */ /* 0x000fe40000010000 */
[----:B------:R-:W1:Y:S04]  /*42d0*/  LDS.64 R200, [R237+0x2e380] ;  /* 0x02e38000edc87984 */ /* 0x000e680000000a00 */
[----:B------:R-:W4:Y:S01]  /*42e0*/  LDS.64 R192, [R237+0x2e3a0] ;  /* 0x02e3a000edc07984 */ /* 0x000f220000000a00 */
        /* <DEDUP_REMOVED lines=8> */
[----:B------:R-:W-:-:S05]  /*4370*/  FSEL R213, R206, -INF , P1 ;  /* 0xff800000ced57808 */ /* 0x000fca0000800000 */
[----:B------:R-:W-:Y:S01]  /*4380*/  FFMA.FTZ R213, R213, UR36, -R20 ;  /* 0x00000024d5d57c23 */ /* 0x000fe20008010814 */
[----:B------:R-:W-:Y:S02]  /*4390*/  FSEL R20, R205, -INF , P2 ;  /* 0xff800000cd147808 */ /* 0x000fe40001000000 */
[----:B------:R-:W-:-:S03]  /*43a0*/  FSEL R203, R194, -INF , P1 ;  /* 0xff800000c2cb7808 */ /* 0x000fc60000800000 */
[----:B------:R-:W-:Y:S02]  /*43b0*/  FFMA.FTZ R194, R20, UR36, -R21 ;  /* 0x0000002414c27c23 */ /* 0x000fe40008010815 */
        /* <DEDUP_REMOVED lines=13> */
[--C-:B------:R-:W-:Y:S01]  /*4490*/  FFMA.FTZ R202, R19, UR36, -R22.reuse ;  /* 0x0000002413ca7c23 */ /* 0x100fe20008010816 */
[----:B------:R-:W-:Y:S01]  /*44a0*/  FFMA.FTZ R203, R203, UR36, -R22 ;  /* 0x00000024cbcb7c23 */ /* 0x000fe20008010816 */
[----:B------:R-:W-:Y:S01]  /*44b0*/  FSEL R22, R195, -INF , P1 ;  /* 0xff800000c3167808 */ /* 0x000fe20000800000 */
[----:B------:R-:W-:Y:S01]  /*44c0*/  FFMA.FTZ R204, R204, UR36, -R23 ;  /* 0x00000024cccc7c23 */ /* 0x000fe20008010817 */
[----:B------:R-:W-:-:S03]  /*44d0*/  FSEL R206, R207, -INF , P1 ;  /* 0xff800000cfce7808 */ /* 0x000fc60000800000 */
[----:B------:R-:W-:Y:S01]  /*44e0*/  FFMA.FTZ R207, R22, UR36, -R23 ;  /* 0x0000002416cf7c23 */ /* 0x000fe20008010817 */
[----:B------:R-:W-:Y:S01]  /*44f0*/  FSEL R23, R196, -INF , P2 ;  /* 0xff800000c4177808 */ /* 0x000fe20001000000 */
[----:B------:R-:W-:Y:S02]  /*4500*/  FFMA.FTZ R206, R206, UR36, -R21 ;  /* 0x00000024cece7c23 */ /* 0x000fe40008010815 */
[----:B------:R4:W-:Y:S02]  /*4510*/  MUFU.EX2 R21, R208 ;  /* 0x000000d000157308 */ /* 0x0009e40000000800 */
[----:B----4-:R-:W-:Y:S01]  /*4520*/  FFMA.FTZ R208, R23, UR36, -R232 ;  /* 0x0000002417d07c23 */ /* 0x010fe200080108e8 */
[----:B------:R-:W-:-:S05]  /*4530*/  LOP3.LUT R23, R236, 0x2800000, RZ, 0xfc, !PT ;  /* 0x02800000ec177812 */ /* 0x000fca00078efcff */
[----:B------:R-:W-:Y:S01]  /*4540*/  IMAD R23, R0, 0x500, R23 ;  /* 0x0000050000177824 */ /* 0x000fe200078e0217 */
[----:B------:R-:W-:Y:S01]  /*4550*/  UIADD3 UR4, UR4, 0x486, URZ ;  /* 0x0000048604047890 */ /* 0x000fe2000fffe03f */
[----:B------:R4:W-:Y:S01]  /*4560*/  MUFU.EX2 R18, R215 ;  /* 0x000000d700127308 */ /* 0x0009e20000000800 */
[----:B------:R-:W-:Y:S02]  /*4570*/  FADD.FTZ R220, R191, -R193 ;  /* 0x800000c1bfdc7221 */ /* 0x000fe40000010000 */
[----:B------:R-:W-:-:S05]  /*4580*/  R2UR UR12, R23 ;  /* 0x00000000170c72ca */ /* 0x000fca00000e0000 */
[----:B------:R2:W-:Y:S01]  /*4590*/  MUFU.EX2 R19, R212 ;  /* 0x000000d400137308 */ /* 0x0005e20000000800 */
[----:B----4-:R-:W-:Y:S01]  /*45a0*/  FADD.FTZ R215, R190, -R192 ;  /* 0x800000c0bed77221 */ /* 0x010fe20000010000 */
[----:B------:R-:W-:-:S06]  /*45b0*/  UMOV UR6, UR4 ;  /* 0x0000000400067c82 */ /* 0x000fcc0008000000 */
[----:B------:R4:W-:Y:S01]  /*45c0*/  MUFU.EX2 R22, R209 ;  /* 0x000000d100167308 */ /* 0x0009e20000000800 */
[----:B--2---:R-:W-:Y:S01]  /*45d0*/  FADD.FTZ R212, R187, -R201 ;  /* 0x800000c9bbd47221 */ /* 0x004fe20000010000 */
[----:B------:R-:W-:-:S06]  /*45e0*/  WARPGROUP.DEPBAR.LE gsb0, 0x0 ;  /* 0x00008000000079c5 */ /* 0x000fcc0000010000 */
[----:B------:R2:W-:Y:S01]  /*45f0*/  MUFU.EX2 R23, R211 ;  /* 0x000000d300177308 */ /* 0x0005e20000000800 */
[----:B----4-:R-:W-:Y:S01]  /*4600*/  FADD.FTZ R209, R186, -R200 ;  /* 0x800000c8bad17221 */ /* 0x010fe20000010000 */
[----:B------:R-:W4:Y:S01]  /*4610*/  LDS.64 R190, [R237+0x2e400] ;  /* 0x02e40000edbe7984 */ /* 0x000f220000000a00 */
[----:B------:R-:W-:Y:S01]  /*4620*/  UMOV UR7, 0x40000040 ;  /* 0x4000004000077882 */ /* 0x000fe20000000000 */
[----:B--2---:R-:W-:Y:S02]  /*4630*/  FADD.FTZ R211, R185, -R201 ;  /* 0x800000c9b9d37221 */ /* 0x004fe40000010000 */
[----:B------:R-:W-:Y:S01]  /*4640*/  LDS.64 R200, [R237+0x2e3e0] ;  /* 0x02e3e000edc87984 */ /* 0x000fe20000000a00 */
[----:B------:R-:W-:Y:S01]  /*4650*/  WARPGROUP.ARRIVE ;  /* 0x00000000000079c5 */ /* 0x000fe20000000000 */
[----:B------:R-:W-:Y:S01]  /*4660*/  UMOV UR4, UR8 ;  /* 0x0000000800047c82 */ /* 0x000fe20008000000 */
[----:B------:R-:W-:-:S04]  /*4670*/  UMOV UR5, UR9 ;  /* 0x0000000900057c82 */ /* 0x000fc80008000000 */
[----:B------:R-:W-:Y:S01]  /*4680*/  HGMMA.64x16x16.F32 R152, gdesc[UR4], R152, gsb0 ;  /* 0x00200000049879f0 */ /* 0x000fe20008000898 */
[----:B------:R-:W-:Y:S01]  /*4690*/  FSEL R195, R198, -INF , P1 ;  /* 0xff800000c6c37808 */ /* 0x000fe20000800000 */
[----:B------:R2:W-:Y:S01]  /*46a0*/  MUFU.EX2 R185, R194 ;  /* 0x000000c200b97308 */ /* 0x0005e20000000800 */
[----:B------:R-:W-:-:S03]  /*46b0*/  FSEL R196, R197, -INF , P2 ;  /* 0xff800000c5c47808 */ /* 0x000fc60001000000 */
[----:B------:R-:W-:Y:S02]  /*46c0*/  FFMA.FTZ R232, R195, UR36, -R232 ;  /* 0x00000024c3e87c23 */ /* 0x000fe400080108e8 */
[----:B------:R-:W-:Y:S01]  /*46d0*/  FFMA.FTZ R205, R196, UR36, -R233 ;  /* 0x00000024c4cd7c23 */ /* 0x000fe200080108e9 */
[----:B------:R-:W-:-:S05]  /*46e0*/  FSEL R198, R199, -INF , P1 ;  /* 0xff800000c7c67808 */ /* 0x000fca0000800000 */
[----:B------:R-:W-:Y:S01]  /*46f0*/  FFMA.FTZ R233, R198, UR36, -R233 ;  /* 0x00000024c6e97c23 */ /* 0x000fe200080108e9 */
[----:B------:R-:W5:Y:S01]  /*4700*/  MUFU.EX2 R6, R6 ;  /* 0x0000000600067308 */ /* 0x000f620000000800 */
[----:B------:R-:W-:Y:S02]  /*4710*/  WARPGROUP.DEPBAR.LE gsb0, 0x0 ;  /* 0x00008000000079c5 */ /* 0x000fe40000010000 */
[----:B------:R-:W4:Y:S04]  /*4720*/  LDS.64 R192, [R237+0x2e420] ;  /* 0x02e42000edc07984 */ /* 0x000f280000000a00 */
[----:B--2---:R-:W2:Y:S04]  /*4730*/  LDS.64 R194, [R237+0x2e460] ;  /* 0x02e46000edc27984 */ /* 0x004ea80000000a00 */
[----:B------:R-:W2:Y:S04]  /*4740*/  LDS.64 R196, [R237+0x2e440] ;  /* 0x02e44000edc47984 */ /* 0x000ea80000000a00 */
[----:B------:R-:W3:Y:S04]  /*4750*/  LDS.64 R198, [R237+0x2e480] ;  /* 0x02e48000edc67984 */ /* 0x000ee80000000a00 */
[----:B------:R-:W3:Y:S01]  /*4760*/  LDS.64 R236, [R237+0x2e4a0] ;  /* 0x02e4a000edec7984 */ /* 0x000ee20000000a00 */
[----:B-1----:R-:W-:Y:S01]  /*4770*/  FADD.FTZ R178, R178, -R188 ;  /* 0x800000bcb2b27221 */ /* 0x002fe20000010000 */
[--C-:B------:R-:W-:Y:S01]  /*4780*/  FADD.FTZ R179, R179, -R189.reuse ;  /* 0x800000bdb3b37221 */ /* 0x100fe20000010000 */
[----:B------:R-:W1:Y:S01]  /*4790*/  MUFU.EX2 R216, R216 ;  /* 0x000000d800d87308 */ /* 0x000e620000000800 */
[----:B------:R-:W-:Y:S01]  /*47a0*/  FMUL.FTZ R211, R7, R211 ;  /* 0x000000d307d37220 */ /* 0x000fe20000410000 */
[----:B------:R-:W-:Y:S01]  /*47b0*/  FMUL.FTZ R178, R217, R178 ;  /* 0x000000b2d9b27220 */ /* 0x000fe20000410000 */
[----:B-----5:R-:W-:Y:S01]  /*47c0*/  FMUL.FTZ R179, R6, R179 ;  /* 0x000000b306b37220 */ /* 0x020fe20000410000 */
[----:B------:R-:W-:Y:S01]  /*47d0*/  FADD.FTZ R177, R177, -R189 ;  /* 0x800000bdb1b17221 */ /* 0x000fe20000010000 */
[----:B----4-:R-:W-:Y:S01]  /*47e0*/  FADD.FTZ R170, R170, -R190 ;  /* 0x800000beaaaa7221 */ /* 0x010fe20000010000 */
[----:B------:R-:W-:-:S02]  /*47f0*/  FADD.FTZ R189, R169, -R191 ;  /* 0x800000bfa9bd7221 */ /* 0x000fc40000010000 */
[----:B------:R4:W-:Y:S01]  /*4800*/  MUFU.EX2 R186, R206 ;  /* 0x000000ce00ba7308 */ /* 0x0009e20000000800 */
[----:B------:R-:W-:-:S07]  /*4810*/  FADD.FTZ R171, R171, -R191 ;  /* 0x800000bfabab7221 */ /* 0x000fce0000010000 */
[----:B------:R-:W5:Y:S01]  /*4820*/  MUFU.EX2 R226, R226 ;  /* 0x000000e200e27308 */ /* 0x000f620000000800 */
[--C-:B------:R-:W-:Y:S01]  /*4830*/  FADD.FTZ R172, R172, -R192.reuse ;  /* 0x800000c0acac7221 */ /* 0x100fe20000010000 */
[----:B------:R-:W-:Y:S01]  /*4840*/  FADD.FTZ R174, R174, -R192 ;  /* 0x800000c0aeae7221 */ /* 0x000fe20000010000 */
[----:B------:R-:W-:Y:S01]  /*4850*/  FMUL.FTZ R192, R224, R210 ;  /* 0x000000d2e0c07220 */ /* 0x000fe20000410000 */
[----:B------:R-:W-:Y:S01]  /*4860*/  F2FP.F16.F32.PACK_AB R224, R7, R224 ;  /* 0x000000e007e0723e */ /* 0x000fe200000000ff */
[--C-:B--2---:R-:W-:Y:S01]  /*4870*/  FADD.FTZ R164, R164, -R194.reuse ;  /* 0x800000c2a4a47221 */ /* 0x104fe20000010000 */
[----:B------:R-:W-:Y:S01]  /*4880*/  FADD.FTZ R166, R166, -R194 ;  /* 0x800000c2a6a67221 */ /* 0x000fe20000010000 */
[----:B------:R-:W-:Y:S01]  /*4890*/  FMUL.FTZ R194, R231, R214 ;  /* 0x000000d6e7c27220 */ /* 0x000fe20000410000 */
[----:B------:R-:W-:Y:S01]  /*48a0*/  FMUL.FTZ R7, R229, R218 ;  /* 0x000000dae5077220 */ /* 0x000fe20000410000 */
[----:B------:R-:W2:Y:S01]  /*48b0*/  MUFU.EX2 R225, R225 ;  /* 0x000000e100e17308 */ /* 0x000ea20000000800 */
[----:B----4-:R-:W-:Y:S01]  /*48c0*/  FADD.FTZ R206, R176, -R188 ;  /* 0x800000bcb0ce7221 */ /* 0x010fe20000010000 */
[----:B------:R-:W-:Y:S01]  /*48d0*/  FADD.FTZ R188, R168, -R190 ;  /* 0x800000bea8bc7221 */ /* 0x000fe20000010000 */
[----:B------:R-:W-:Y:S01]  /*48e0*/  FADD.FTZ R190, R173, -R193 ;  /* 0x800000c1adbe7221 */ /* 0x000fe20000010000 */
[--C-:B------:R-:W-:Y:S01]  /*48f0*/  FADD.FTZ R191, R161, -R197.reuse ;  /* 0x800000c5a1bf7221 */ /* 0x100fe20000010000 */
[----:B------:R-:W-:-:S03]  /*4900*/  FADD.FTZ R163, R163, -R197 ;  /* 0x800000c5a3a37221 */ /* 0x000fc60000010000 */
[----:B------:R-:W4:Y:S01]  /*4910*/  MUFU.EX2 R227, R227 ;  /* 0x000000e300e37308 */ /* 0x000f220000000800 */
[----:B------:R-:W-:Y:S01]  /*4920*/  FADD.FTZ R173, R160, -R196 ;  /* 0x800000c4a0ad7221 */ /* 0x000fe20000010000 */
[----:B------:R-:W-:Y:S02]  /*4930*/  F2FP.F16.F32.PACK_AB R194, R7, R194 ;  /* 0x000000c207c2723e */ /* 0x000fe400000000ff */
[----:B------:R-:W-:-:S04]  /*4940*/  F2FP.F16.F32.PACK_AB R197, R179, R178 ;  /* 0x000000b2b3c5723e */ /* 0x000fc800000000ff */
[----:B------:R-:W4:Y:S01]  /*4950*/  MUFU.EX2 R8, R8 ;  /* 0x0000000800087308 */ /* 0x000f220000000800 */
[----:B------:R-:W-:-:S07]  /*4960*/  FADD.FTZ R162, R162, -R196 ;  /* 0x800000c4a2a27221 */ /* 0x000fce0000010000 */
[----:B------:R-:W4:Y:S08]  /*4970*/  MUFU.EX2 R10, R10 ;  /* 0x0000000a000a7308 */ /* 0x000f300000000800 */
        /* <DEDUP_REMOVED lines=13> */
[----:B------:R4:W4:Y:S08]  /*4a50*/  MUFU.EX2 R7, R205 ;  /* 0x000000cd00077308 */ /* 0x0009300000000800 */
[----:B------:R-:W4:Y:S01]  /*4a60*/  MUFU.EX2 R179, R233 ;  /* 0x000000e900b37308 */ /* 0x000f220000000800 */
        /* <DEDUP_REMOVED lines=8> */
[----:B------:R-:W-:Y:S01]  /*4af0*/  FADD.FTZ R175, R175, -R193 ;  /* 0x800000c1afaf7221 */ /* 0x000fe20000010000 */
[--C-:B------:R-:W-:Y:S01]  /*4b00*/  FADD.FTZ R165, R165, -R195.reuse ;  /* 0x800000c3a5a57221 */ /* 0x100fe20000010000 */
[----:B------:R-:W-:Y:S01]  /*4b10*/  FADD.FTZ R167, R167, -R195 ;  /* 0x800000c3a7a77221 */ /* 0x000fe20000010000 */
[--C-:B---3--:R-:W-:Y:S01]  /*4b20*/  FADD.FTZ R152, R152, -R198.reuse ;  /* 0x800000c698987221 */ /* 0x108fe20000010000 */
[----:B------:R-:W-:Y:S01]  /*4b30*/  FADD.FTZ R154, R154, -R198 ;  /* 0x800000c69a9a7221 */ /* 0x000fe20000010000 */
[--C-:B------:R-:W-:Y:S01]  /*4b40*/  FADD.FTZ R153, R153, -R199.reuse ;  /* 0x800000c799997221 */ /* 0x100fe20000010000 */
[----:B------:R-:W-:Y:S01]  /*4b50*/  FADD.FTZ R155, R155, -R199 ;  /* 0x800000c79b9b7221 */ /* 0x000fe20000010000 */
[--C-:B------:R-:W-:Y:S01]  /*4b60*/  FADD.FTZ R156, R156, -R236.reuse ;  /* 0x800000ec9c9c7221 */ /* 0x100fe20000010000 */
[----:B------:R-:W-:Y:S01]  /*4b70*/  FADD.FTZ R158, R158, -R236 ;  /* 0x800000ec9e9e7221 */ /* 0x000fe20000010000 */
[--C-:B------:R-:W-:Y:S01]  /*4b80*/  FADD.FTZ R157, R157, -R237.reuse ;  /* 0x800000ed9d9d7221 */ /* 0x100fe20000010000 */
[----:B------:R-:W-:Y:S01]  /*4b90*/  FADD.FTZ R159, R159, -R237 ;  /* 0x800000ed9f9f7221 */ /* 0x000fe20000010000 */
[----:B-----5:R-:W-:Y:S01]  /*4ba0*/  FMUL.FTZ R193, R226, R209 ;  /* 0x000000d1e2c17220 */ /* 0x020fe20000410000 */
[----:B--2---:R-:W-:Y:S01]  /*4bb0*/  FMUL.FTZ R212, R225, R212 ;  /* 0x000000d4e1d47220 */ /* 0x004fe20000410000 */
[----:B------:R-:W-:Y:S01]  /*4bc0*/  FMUL.FTZ R195, R219, R215 ;  /* 0x000000d7dbc37220 */ /* 0x000fe20000410000 */
[----:B----4-:R-:W-:Y:S01]  /*4bd0*/  FMUL.FTZ R220, R227, R220 ;  /* 0x000000dce3dc7220 */ /* 0x010fe20000410000 */
[----:B------:R-:W-:Y:S01]  /*4be0*/  F2FP.F16.F32.PACK_AB R205, R163, R162 ;  /* 0x000000a2a3cd723e */ /* 0x000fe200000000ff */
[----:B------:R-:W-:Y:S01]  /*4bf0*/  FMUL.FTZ R180, R8, R180 ;  /* 0x000000b408b47220 */ /* 0x000fe20000410000 */
[----:B------:R-:W-:Y:S01]  /*4c00*/  F2FP.F16.F32.PACK_AB R196, R177, R196 ;  /* 0x000000c4b1c4723e */ /* 0x000fe200000000ff */
        /* <DEDUP_REMOVED lines=52> */
[----:B------:R-:W-:-:S03]  /*4f50*/  F2FP.F16.F32.PACK_AB R227, R227, R219 ;  /* 0x000000dbe3e3723e */ /* 0x000fc600000000ff */
        /* <DEDUP_REMOVED lines=31> */
[----:B------:R-:W-:Y:S01]  /*5150*/  UMOV UR11, 0x40000040 ;  /* 0x40000040000b7882 */ /* 0x000fe20000000000 */
[----:B------:R-:W-:Y:S01]  /*5160*/  UMOV UR10, UR12 ;  /* 0x0000000c000a7c82 */ /* 0x000fe20008000000 */
[----:B------:R-:W-:-:S02]  /*5170*/  WARPGROUP.DEPBAR.LE gsb0, 0x0 ;  /* 0x00008000000079c5 */ /* 0x000fc40000010000 */
        /* <DEDUP_REMOVED lines=8> */
[----:B--2---:R-:W-:-:S05]  /*5200*/  IMAD R8, R163, 0x4000, R230 ;  /* 0x00004000a3087824 */ /* 0x004fca00078e02e6 */
[----:B------:R-:W-:Y:S01]  /*5210*/  R2UR UR5, R8 ;  /* 0x00000000080572ca */ /* 0x000fe200000e0000 */
[----:B------:R-:W-:Y:S02]  /*5220*/  WARPGROUP.DEPBAR.LE gsb0, 0x0 ;  /* 0x00008000000079c5 */ /* 0x000fe40000010000 */
[----:B------:R-:W-:-:S06]  /*5230*/  WARPGROUP.ARRIVE ;  /* 0x00000000000079c5 */ /* 0x000fcc0000000000 */
[----:B------:R-:W-:Y:S01]  /*5240*/  HGMMA.64x128x16.F32 R88, R176, gdesc[UR8].tnspB, R88, gsb0 ;  /* 0x41e00008b0587df0 */ /* 0x000fe20008000858 */
[----:B---3--:R-:W-:-:S05]  /*5250*/  LEA R164, R165, R164, 0x18 ;  /* 0x000000a4a5a47211 */ /* 0x008fca00078ec0ff */
[----:B------:R-:W-:-:S05]  /*5260*/  VIADD R164, R164, 0x2e800 ;  /* 0x0002e800a4a47836 */ /* 0x000fca0000000000 */
[----:B------:R-:W-:-:S04]  /*5270*/  SHF.R.U32.HI R6, RZ, 0x4, R164 ;  /* 0x00000004ff067819 */ /* 0x000fc800000116a4 */
[----:B------:R-:W-:-:S04]  /*5280*/  LOP3.LUT R6, R6, 0x3fff, RZ, 0xc0, !PT ;  /* 0x00003fff06067812 */ /* 0x000fc800078ec0ff */
[----:B------:R-:W-:-:S05]  /*5290*/  LOP3.LUT R9, R6, 0x10000, RZ, 0xfc, !PT ;  /* 0x0001000006097812 */ /* 0x000fca00078efcff */
[----:B------:R-:W-:Y:S01]  /*52a0*/  IMAD R9, R0, 0x500, R9 ;  /* 0x0000050000097824 */ /* 0x000fe200078e0209 */
[----:B------:R-:W-:-:S04]  /*52b0*/  USHF.R.U32.HI UR5, URZ, 0x4, UR5 ;  /* 0x000000043f057899 */ /* 0x000fc80008011605 */
[----:B------:R-:W-:Y:S01]  /*52c0*/  R2UR UR4, R9 ;  /* 0x00000000090472ca */ /* 0x000fe200000e0000 */
[----:B------:R-:W-:Y:S01]  /*52d0*/  ULOP3.LUT UR6, UR5, 0x3fff, URZ, 0xc0, !UPT ;  /* 0x00003fff05067892 */ /* 0x000fe2000f8ec03f */
[----:B------:R-:W-:Y:S01]  /*52e0*/  UMOV UR11, 0x40000040 ;  /* 0x40000040000b7882 */ /* 0x000fe20000000000 */
[----:B------:R-:W-:-:S05]  /*52f0*/  UMOV UR9, 0x40000040 ;  /* 0x4000004000097882 */ /* 0x000fca0000000000 */
[----:B------:R-:W-:-:S05]  /*5300*/  UMOV UR8, UR6 ;  /* 0x0000000600087c82 */ /* 0x000fca0008000000 */
        /* <DEDUP_REMOVED lines=255> */
.L_x_502:
[----:B------:R-:W-:Y:S01]  /*6300*/  LOP3.LUT R5, R5, 0x2800000, RZ, 0xfc, !PT ;  /* 0x0280000005057812 */ /* 0x000fe200078efcff */
[----:B------:R-:W-:Y:S01]  /*6310*/  UMOV UR7, 0x40000040 ;  /* 0x4000004000077882 */ /* 0x000fe20000000000 */
[----:B------:R-:W1:Y:S03]  /*6320*/  S2R R6, SR_TID.X ;  /* 0x0000000000067919 */ /* 0x000e660000002100 */
[----:B------:R-:W-:-:S05]  /*6330*/  IMAD R5, R0, 0x500, R5 ;  /* 0x0000050000057824 */ /* 0x000fca00078e0205 */
        /* <DEDUP_REMOVED lines=52> */
.L_x_503:
        /* <DEDUP_REMOVED lines=12> */
[----:B------:R-:W-:Y:S01]  /*6740*/  ULDC UR4, c[0x0][0x740] ;  /* 0x0001d00000047ab9 */ /* 0x000fe20000000800 */
[----:B------:R-:W-:Y:S01]  /*6750*/  PLOP3.LUT P0, PT, PT, PT, PT, 0x8, 0x0 ;  /* 0x000000000000781c */ /* 0x000fe20003f0e170 */
        /* <DEDUP_REMOVED lines=63> */
[----:B------:R-:W-:-:S07]  /*6b50*/  FMUL.FTZ R87, R87, UR4 ;  /* 0x0000000457577c20 */ /* 0x000fce0008410000 */
.L_x_486:
[----:B------:R-:W-:Y:S05]  /*6b60*/  @P0 BRA `(.L_x_505) ;  /* 0x0000001c00b00947 */ /* 0x000fea0003800000 */
[----:B------:R-:W2:Y:S01]  /*6b70*/  LDL R152, [R1+0x1c] ;  /* 0x00001c0001987983 */ /* 0x000ea20000100800 */
[----:B------:R-:W3:Y:S01]  /*6b80*/  S2UR UR5, SR_CgaCtaId ;  /* 0x00000000000579c3 */ /* 0x000ee20000008800 */
[----:B------:R-:W-:Y:S01]  /*6b90*/  UMOV UR4, 0x400 ;  /* 0x0000040000047882 */ /* 0x000fe20000000000 */
[----:B------:R-:W-:Y:S01]  /*6ba0*/  F2FP.F16.F32.PACK_AB R88, R89, R88 ;  /* 0x000000585958723e */ /* 0x000fe200000000ff */
[----:B------:R-:W4:Y:S01]  /*6bb0*/  S2R R16, SR_TID.X ;  /* 0x0000000000107919 */ /* 0x000f220000002100 */
[----:B------:R-:W-:Y:S02]  /*6bc0*/  F2FP.F16.F32.PACK_AB R89, R91, R90 ;  /* 0x0000005a5b59723e */ /* 0x000fe400000000ff */
[----:B------:R-:W-:Y:S02]  /*6bd0*/  F2FP.F16.F32.PACK_AB R96, R97, R96 ;  /* 0x000000606160723e */ /* 0x000fe400000000ff */
[----:B------:R-:W-:Y:S01]  /*6be0*/  F2FP.F16.F32.PACK_AB R90, R93, R92 ;  /* 0x0000005c5d5a723e */ /* 0x000fe200000000ff */
[----:B------:R-:W1:Y:S01]  /*6bf0*/  LDC.64 R26, c[0x0][0x870] ;  /* 0x00021c00ff1a7b82 */ /* 0x000e620000000a00 */
[----:B------:R-:W-:-:S02]  /*6c00*/  F2FP.F16.F32.PACK_AB R91, R95, R94 ;  /* 0x0000005e5f5b723e */ /* 0x000fc400000000ff */
[----:B------:R-:W-:Y:S02]  /*6c10*/  F2FP.F16.F32.PACK_AB R97, R99, R98 ;  /* 0x000000626361723e */ /* 0x000fe400000000ff */
[----:B------:R-:W-:Y:S02]  /*6c20*/  F2FP.F16.F32.PACK_AB R104, R105, R104 ;  /* 0x000000686968723e */ /* 0x000fe400000000ff */
[----:B------:R-:W-:Y:S01]  /*6c30*/  F2FP.F16.F32.PACK_AB R98, R101, R100 ;  /* 0x000000646562723e */ /* 0x000fe200000000ff */
[----:B------:R-:W2:Y:S01]  /*6c40*/  LDC.64 R38, c[0x0][0x850] ;  /* 0x00021400ff267b82 */ /* 0x000ea20000000a00 */
[----:B------:R-:W-:Y:S02]  /*6c50*/  F2FP.F16.F32.PACK_AB R99, R103, R102 ;  /* 0x000000666763723e */ /* 0x000fe400000000ff */
[----:B------:R-:W-:Y:S02]  /*6c60*/  F2FP.F16.F32.PACK_AB R105, R107, R106 ;  /* 0x0000006a6b69723e */ /* 0x000fe400000000ff */
[----:B------:R-:W-:Y:S01]  /*6c70*/  F2FP.F16.F32.PACK_AB R112, R113, R112 ;  /* 0x000000707170723e */ /* 0x000fe200000000ff */
[----:B---3--:R-:W-:Y:S01]  /*6c80*/  ULEA UR4, UR5, UR4, 0x18 ;  /* 0x0000000405047291 */ /* 0x008fe2000f8ec03f */
[----:B------:R-:W-:-:S02]  /*6c90*/  F2FP.F16.F32.PACK_AB R106, R109, R108 ;  /* 0x0000006c6d6a723e */ /* 0x000fc400000000ff */
[----:B------:R-:W-:Y:S02]  /*6ca0*/  F2FP.F16.F32.PACK_AB R107, R111, R110 ;  /* 0x0000006e6f6b723e */ /* 0x000fe400000000ff */
[----:B------:R-:W-:Y:S02]  /*6cb0*/  F2FP.F16.F32.PACK_AB R113, R115, R114 ;  /* 0x000000727371723e */ /* 0x000fe400000000ff */
[----:B------:R-:W-:Y:S02]  /*6cc0*/  F2FP.F16.F32.PACK_AB R120, R121, R120 ;  /* 0x000000787978723e */ /* 0x000fe400000000ff */
[----:B------:R-:W-:Y:S01]  /*6cd0*/  F2FP.F16.F32.PACK_AB R114, R117, R116 ;  /* 0x000000747572723e */ /* 0x000fe200000000ff */
[----:B----4-:R-:W-:Y:S01]  /*6ce0*/  VIADD R16, R16, 0xffffff80 ;  /* 0xffffff8010107836 */ /* 0x010fe20000000000 */
[----:B------:R-:W-:Y:S02]  /*6cf0*/  F2FP.F16.F32.PACK_AB R115, R119, R118 ;  /* 0x000000767773723e */ /* 0x000fe400000000ff */
[----:B------:R-:W-:-:S02]  /*6d00*/  F2FP.F16.F32.PACK_AB R121, R123, R122 ;  /* 0x0000007a7b79723e */ /* 0x000fc400000000ff */
[----:B------:R-:W-:Y:S02]  /*6d10*/  SHF.R.S32.HI R15, RZ, 0x1f, R16 ;  /* 0x0000001fff0f7819 */ /* 0x000fe40000011410 */
[----:B------:R-:W-:Y:S02]  /*6d20*/  F2FP.F16.F32.PACK_AB R128, R129, R128 ;  /* 0x000000808180723e */ /* 0x000fe400000000ff */
[CC--:B------:R-:W-:Y:S02]  /*6d30*/  LEA.HI R0, R15.reuse, R16.reuse, RZ, 0x4 ;  /* 0x000000100f007211 */ /* 0x0c0fe400078f20ff */
[----:B------:R-:W-:Y:S02]  /*6d40*/  LEA.HI R19, R15, R16, RZ, 0x5 ;  /* 0x000000100f137211 */ /* 0x000fe400078f28ff */
[----:B-1----:R-:W-:Y:S02]  /*6d50*/  LOP3.LUT R3, R0, 0xfffffff0, RZ, 0xc0, !PT ;  /* 0xfffffff000037812 */ /* 0x002fe400078ec0ff */
[----:B------:R-:W-:Y:S01]  /*6d60*/  SHF.R.S32.HI R0, RZ, 0x4, R0 ;  /* 0x00000004ff007819 */ /* 0x000fe20000011400 */
[----:B------:R-:W-:Y:S01]  /*6d70*/  IMAD.SHL.U32 R19, R19, 0x20, RZ ;  /* 0x0000002013137824 */ /* 0x000fe200078e00ff */
[----:B------:R-:W-:Y:S01]  /*6d80*/  F2FP.F16.F32.PACK_AB R122, R125, R124 ;  /* 0x0000007c7d7a723e */ /* 0x000fe200000000ff */
[----:B------:R-:W-:Y:S01]  /*6d90*/  IMAD.IADD R2, R16, 0x1, -R3 ;  /* 0x0000000110027824 */ /* 0x000fe200078e0a03 */
[----:B------:R-:W-:Y:S01]  /*6da0*/  F2FP.F16.F32.PACK_AB R123, R127, R126 ;  /* 0x0000007e7f7b723e */ /* 0x000fe200000000ff */
[----:B------:R-:W-:Y:S01]  /*6db0*/  IMAD.SHL.U32 R18, R0, 0x8, RZ ;  /* 0x0000000800127824 */ /* 0x000fe200078e00ff */
[----:B------:R-:W-:Y:S01]  /*6dc0*/  LOP3.LUT R20, R19, 0x7ffffc00, RZ, 0xc0, !PT ;  /* 0x7ffffc0013147812 */ /* 0x000fe200078ec0ff */
[----:B------:R-:W-:Y:S01]  /*6dd0*/  IMAD.MOV.U32 R19, RZ, RZ, 0x40 ;  /* 0x00000040ff137424 */ /* 0x000fe200078e00ff */
[----:B------:R-:W-:-:S02]  /*6de0*/  SHF.R.S32.HI R3, RZ, 0x1f, R2 ;  /* 0x0000001fff037819 */ /* 0x000fc40000011402 */
[----:B------:R-:W-:Y:S02]  /*6df0*/  F2FP.F16.F32.PACK_AB R129, R131, R130 ;  /* 0x000000828381723e */ /* 0x000fe400000000ff */
[----:B------:R-:W-:Y:S02]  /*6e00*/  LEA.HI R13, R3, R2, RZ, 0x3 ;  /* 0x00000002030d7211 */ /* 0x000fe400078f18ff */
[----:B------:R-:W-:Y:S02]  /*6e10*/  F2FP.F16.F32.PACK_AB R136, R137, R136 ;  /* 0x000000888988723e */ /* 0x000fe400000000ff */
[----:B------:R-:W-:Y:S02]  /*6e20*/  LOP3.LUT R3, R13, 0xfffffff8, RZ, 0xc0, !PT ;  /* 0xfffffff80d037812 */ /* 0x000fe400078ec0ff */
[----:B------:R-:W-:Y:S02]  /*6e30*/  SHF.R.S32.HI R13, RZ, 0x3, R13 ;  /* 0x00000003ff0d7819 */ /* 0x000fe4000001140d */
[----:B------:R-:W-:Y:S01]  /*6e40*/  F2FP.F16.F32.PACK_AB R130, R133, R132 ;  /* 0x000000848582723e */ /* 0x000fe200000000ff */
[----:B------:R-:W-:Y:S01]  /*6e50*/  IMAD.IADD R3, R2, 0x1, -R3 ;  /* 0x0000000102037824 */ /* 0x000fe200078e0a03 */
[----:B------:R-:W-:Y:S01]  /*6e60*/  F2FP.F16.F32.PACK_AB R131, R135, R134 ;  /* 0x000000868783723e */ /* 0x000fe200000000ff */
[----:B------:R-:W-:Y:S01]  /*6e70*/  IMAD R20, R13, 0x200, R20 ;  /* 0x000002000d147824 */ /* 0x000fe200078e0214 */
[----:B------:R-:W-:Y:S01]  /*6e80*/  F2FP.F16.F32.PACK_AB R137, R139, R138 ;  /* 0x0000008a8b89723e */ /* 0x000fe200000000ff */
[C---:B------:R-:W-:Y:S01]  /*6e90*/  IMAD.SHL.U32 R17, R3.reuse, 0x40, RZ ;  /* 0x0000004003117824 */ /* 0x040fe200078e00ff */
[----:B------:R-:W-:-:S02]  /*6ea0*/  R2P PR, R3, 0x6 ;  /* 0x0000000603007804 */ /* 0x000fc40000000000 */
[----:B------:R-:W-:Y:S02]  /*6eb0*/  F2FP.F16.F32.PACK_AB R144, R145, R144 ;  /* 0x000000909190723e */ /* 0x000fe400000000ff */
[----:B------:R-:W-:Y:S02]  /*6ec0*/  LOP3.LUT R17, R17, 0x1c0, RZ, 0xc0, !PT ;  /* 0x000001c011117812 */ /* 0x000fe400078ec0ff */
[----:B------:R-:W-:Y:S02]  /*6ed0*/  SEL R19, R19, 0xffffffc0, !P2 ;  /* 0xffffffc013137807 */ /* 0x000fe40005000000 */
[----:B------:R-:W-:Y:S02]  /*6ee0*/  LOP3.LUT R18, R17, 0x8, R18, 0xf8, !PT ;  /* 0x0000000811127812 */ /* 0x000fe400078ef812 */
[----:B------:R-:W-:Y:S02]  /*6ef0*/  SHF.R.U32.HI R17, RZ, 0x3, R17 ;  /* 0x00000003ff117819 */ /* 0x000fe40000011611 */
[----:B------:R-:W-:-:S02]  /*6f00*/  F2FP.F16.F32.PACK_AB R138, R141, R140 ;  /* 0x0000008c8d8a723e */ /* 0x000fc400000000ff */
[----:B------:R-:W-:Y:S01]  /*6f10*/  LOP3.LUT R17, R18, R17, RZ, 0x3c, !PT ;  /* 0x0000001112117212 */ /* 0x000fe200078e3cff */
[----:B------:R-:W-:Y:S01]  /*6f20*/  IMAD.MOV.U32 R18, RZ, RZ, 0x20 ;  /* 0x00000020ff127424 */ /* 0x000fe200078e00ff */
[----:B------:R-:W-:Y:S02]  /*6f30*/  F2FP.F16.F32.PACK_AB R139, R143, R142 ;  /* 0x0000008e8f8b723e */ /* 0x000fe400000000ff */
[----:B------:R-:W-:Y:S01]  /*6f40*/  F2FP.F16.F32.PACK_AB R145, R147, R146 ;  /* 0x000000929391723e */ /* 0x000fe200000000ff */
[----:B------:R-:W-:Y:S01]  /*6f50*/  IMAD.IADD R17, R17, 0x1, R20 ;  /* 0x0000000111117824 */ /* 0x000fe200078e0214 */
[----:B------:R-:W-:Y:S02]  /*6f60*/  SEL R18, R18, 0xffffffe0, !P1 ;  /* 0xffffffe012127807 */ /* 0x000fe40004800000 */
[----:B------:R-:W-:Y:S02]  /*6f70*/  F2FP.F16.F32.PACK_AB R146, R149, R148 ;  /* 0x000000949592723e */ /* 0x000fe400000000ff */
[----:B------:R-:W-:Y:S01]  /*6f80*/  LEA R17, R17, UR4, 0x1 ;  /* 0x0000000411117c11 */ /* 0x000fe2000f8e08ff */
[----:B------:R-:W-:Y:S01]  /*6f90*/  BAR.SYNC.DEFER_BLOCKING 0x1, 0x100 ;  /* 0x0044000000007b1d */ /* 0x000fe20000010000 */
[----:B------:R-:W-:-:S02]  /*6fa0*/  F2FP.F16.F32.PACK_AB R147, R151, R150 ;  /* 0x000000969793723e */ /* 0x000fc400000000ff */
[--C-:B------:R-:W-:Y:S02]  /*6fb0*/  IADD3 R20, R18, 0x8000, R17.reuse ;  /* 0x0000800012147810 */ /* 0x100fe40007ffe011 */
[----:B------:R-:W-:Y:S02]  /*6fc0*/  IADD3 R21, R19, 0x8000, R17 ;  /* 0x0000800013157810 */ /* 0x000fe40007ffe011 */
[----:B------:R-:W-:Y:S01]  /*6fd0*/  F2FP.F16.F32.PACK_AB R4, R25, R4 ;  /* 0x000000041904723e */ /* 0x000fe200000000ff */
[----:B------:R-:W-:Y:S01]  /*6fe0*/  IMAD.IADD R22, R20, 0x1, R19 ;  /* 0x0000000114167824 */ /* 0x000fe200078e0213 */
[----:B------:R-:W-:Y:S01]  /*6ff0*/  F2FP.F16.F32.PACK_AB R5, R8, R5 ;  /* 0x000000050805723e */ /* 0x000fe200000000ff */
[----:B------:R-:W2:Y:S01]  /*7000*/  LDC.64 R18, c[0x0][0x870] ;  /* 0x00021c00ff127b82 */ /* 0x000ea20000000a00 */
[----:B------:R-:W-:Y:S02]  /*7010*/  F2FP.F16.F32.PACK_AB R6, R29, R6 ;  /* 0x000000061d06723e */ /* 0x000fe400000000ff */
[----:B------:R-:W-:-:S02]  /*7020*/  F2FP.F16.F32.PACK_AB R7, R10, R7 ;  /* 0x000000070a07723e */ /* 0x000fc400000000ff */
[----:B------:R-:W-:Y:S02]  /*7030*/  F2FP.F16.F32.PACK_AB R40, R41, R40 ;  /* 0x000000282928723e */ /* 0x000fe400000000ff */
[----:B------:R-:W-:Y:S02]  /*7040*/  F2FP.F16.F32.PACK_AB R8, R33, R32 ;  /* 0x000000202108723e */ /* 0x000fe400000000ff */
[----:B------:R-:W-:Y:S02]  /*7050*/  F2FP.F16.F32.PACK_AB R9, R12, R9 ;  /* 0x000000090c09723e */ /* 0x000fe400000000ff */
[----:B------:R-:W-:Y:S02]  /*7060*/  F2FP.F16.F32.PACK_AB R10, R37, R36 ;  /* 0x00000024250a723e */ /* 0x000fe400000000ff */
[----:B------:R-:W-:Y:S01]  /*7070*/  F2FP.F16.F32.PACK_AB R11, R14, R11 ;  /* 0x0000000b0e0b723e */ /* 0x000fe200000000ff */
[----:B------:R-:W-:Y:S01]  /*7080*/  STSM.16.M88.4 [R17+0x8000], R88 ;  /* 0x0080005811007844 */ /* 0x000fe20000000200 */
[----:B------:R-:W-:-:S02]  /*7090*/  F2FP.F16.F32.PACK_AB R41, R43, R42 ;  /* 0x0000002a2b29723e */ /* 0x000fc400000000ff */
[----:B------:R-:W-:Y:S01]  /*70a0*/  F2FP.F16.F32.PACK_AB R48, R49, R48 ;  /* 0x000000303130723e */ /* 0x000fe200000000ff */
[----:B------:R-:W-:Y:S01]  /*70b0*/  STSM.16.M88.4 [R20], R96 ;  /* 0x0000006014007844 */ /* 0x000fe20000000200 */
[----:B------:R-:W-:Y:S02]  /*70c0*/  F2FP.F16.F32.PACK_AB R42, R45, R44 ;  /* 0x0000002c2d2a723e */ /* 0x000fe400000000ff */
[----:B------:R-:W-:Y:S01]  /*70d0*/  F2FP.F16.F32.PACK_AB R43, R47, R46 ;  /* 0x0000002e2f2b723e */ /* 0x000fe200000000ff */
[----:B------:R-:W-:Y:S01]  /*70e0*/  STSM.16.M88.4 [R21], R104 ;  /* 0x0000006815007844 */ /* 0x000fe20000000200 */
[----:B------:R-:W-:Y:S02]  /*70f0*/  F2FP.F16.F32.PACK_AB R49, R51, R50 ;  /* 0x000000323331723e */ /* 0x000fe400000000ff */
[----:B------:R-:W-:Y:S01]  /*7100*/  F2FP.F16.F32.PACK_AB R56, R57, R56 ;  /* 0x000000383938723e */ /* 0x000fe200000000ff */
[----:B------:R-:W-:Y:S01]  /*7110*/  STSM.16.M88.4 [R22], R112 ;  /* 0x0000007016007844 */ /* 0x000fe20000000200 */
[----:B------:R-:W-:-:S02]  /*7120*/  F2FP.F16.F32.PACK_AB R50, R53, R52 ;  /* 0x000000343532723e */ /* 0x000fc400000000ff */
[----:B------:R-:W-:Y:S01]  /*7130*/  F2FP.F16.F32.PACK_AB R51, R55, R54 ;  /* 0x000000363733723e */ /* 0x000fe200000000ff */
[----:B------:R-:W-:Y:S01]  /*7140*/  STSM.16.M88.4 [R17+0xc000], R120 ;  /* 0x00c0007811007844 */ /* 0x000fe20000000200 */
[----:B------:R-:W-:Y:S02]  /*7150*/  F2FP.F16.F32.PACK_AB R57, R59, R58 ;  /* 0x0000003a3b39723e */ /* 0x000fe400000000ff */
[----:B------:R-:W-:Y:S01]  /*7160*/  F2FP.F16.F32.PACK_AB R64, R65, R64 ;  /* 0x000000404140723e */ /* 0x000fe200000000ff */
[----:B------:R-:W-:Y:S01]  /*7170*/  STSM.16.M88.4 [R20+0x4000], R128 ;  /* 0x0040008014007844 */ /* 0x000fe20000000200 */
[----:B------:R-:W-:Y:S02]  /*7180*/  F2FP.F16.F32.PACK_AB R58, R61, R60 ;  /* 0x0000003c3d3a723e */ /* 0x000fe400000000ff */
[----:B------:R-:W-:Y:S01]  /*7190*/  F2FP.F16.F32.PACK_AB R59, R63, R62 ;  /* 0x0000003e3f3b723e */ /* 0x000fe200000000ff */
[----:B------:R-:W-:Y:S01]  /*71a0*/  STSM.16.M88.4 [R21+0x4000], R136 ;  /* 0x0040008815007844 */ /* 0x000fe20000000200 */
[----:B------:R-:W-:-:S02]  /*71b0*/  F2FP.F16.F32.PACK_AB R65, R67, R66 ;  /* 0x000000424341723e */ /* 0x000fc400000000ff */
[----:B------:R-:W-:Y:S01]  /*71c0*/  F2FP.F16.F32.PACK_AB R72, R73, R72 ;  /* 0x000000484948723e */ /* 0x000fe200000000ff */
[----:B------:R-:W-:Y:S01]  /*71d0*/  STSM.16.M88.4 [R22+0x4000], R144 ;  /* 0x0040009016007844 */ /* 0x000fe20000000200 */
[----:B------:R-:W-:Y:S02]  /*71e0*/  F2FP.F16.F32.PACK_AB R66, R69, R68 ;  /* 0x000000444542723e */ /* 0x000fe400000000ff */
[----:B------:R-:W-:Y:S01]  /*71f0*/  F2FP.F16.F32.PACK_AB R67, R71, R70 ;  /* 0x000000464743723e */ /* 0x000fe200000000ff */
[----:B------:R1:W-:Y:S01]  /*7200*/  STSM.16.M88.4 [R17], R4 ;  /* 0x0000000411007844 */ /* 0x0003e20000000200 */
[----:B------:R-:W-:Y:S02]  /*7210*/  F2FP.F16.F32.PACK_AB R73, R75, R74 ;  /* 0x0000004a4b49723e */ /* 0x000fe400000000ff */
[----:B------:R-:W-:Y:S01]  /*7220*/  F2FP.F16.F32.PACK_AB R80, R81, R80 ;  /* 0x000000505150723e */ /* 0x000fe200000000ff */
[----:B------:R3:W-:Y:S01]  /*7230*/  STSM.16.M88.4 [R20+-0x8000], R8 ;  /* 0xff80000814007844 */ /* 0x0007e20000000200 */
[----:B------:R-:W-:-:S02]  /*7240*/  F2FP.F16.F32.PACK_AB R74, R77, R76 ;  /* 0x0000004c4d4a723e */ /* 0x000fc400000000ff */
[----:B------:R-:W-:Y:S01]  /*7250*/  F2FP.F16.F32.PACK_AB R75, R79, R78 ;  /* 0x0000004e4f4b723e */ /* 0x000fe200000000ff */
[----:B------:R4:W-:Y:S01]  /*7260*/  STSM.16.M88.4 [R21+-0x8000], R40 ;  /* 0xff80002815007844 */ /* 0x0009e20000000200 */
[----:B------:R-:W-:Y:S02]  /*7270*/  F2FP.F16.F32.PACK_AB R81, R83, R82 ;  /* 0x000000525351723e */ /* 0x000fe400000000ff */
[----:B------:R-:W-:Y:S01]  /*7280*/  F2FP.F16.F32.PACK_AB R82, R85, R84 ;  /* 0x000000545552723e */ /* 0x000fe200000000ff */
[----:B------:R2:W-:Y:S01]  /*7290*/  STSM.16.M88.4 [R22+-0x8000], R48 ;  /* 0xff80003016007844 */ /* 0x0005e20000000200 */
[----:B------:R-:W-:Y:S02]  /*72a0*/  F2FP.F16.F32.PACK_AB R83, R87, R86 ;  /* 0x000000565753723e */ /* 0x000fe400000000ff */
[----:B------:R-:W-:Y:S01]  /*72b0*/  ISETP.NE.U32.AND P3, PT, R26, RZ, PT ;  /* 0x000000ff1a00720c */ /* 0x000fe20003f65070 */
[----:B------:R2:W-:Y:S01]  /*72c0*/  STSM.16.M88.4 [R17+0x4000], R56 ;  /* 0x0040003811007844 */ /* 0x0005e20000000200 */
[----:B-1----:R-:W1:Y:S02]  /*72d0*/  LDC.64 R4, c[0x0][0x878] ;  /* 0x00021e00ff047b82 */ /* 0x002e640000000a00 */
[----:B------:R-:W-:Y:S01]  /*72e0*/  ISETP.NE.AND.EX P3, PT, R27, RZ, PT, P3 ;  /* 0x000000ff1b00720c */ /* 0x000fe20003f65330 */
[----:B------:R1:W-:Y:S04]  /*72f0*/  STSM.16.M88.4 [R20+-0x4000], R64 ;  /* 0xffc0004014007844 */ /* 0x0003e80000000200 */
[----:B------:R1:W-:Y:S04]  /*7300*/  STSM.16.M88.4 [R21+-0x4000], R72 ;  /* 0xffc0004815007844 */ /* 0x0003e80000000200 */
[----:B------:R1:W-:Y:S01]  /*7310*/  STSM.16.M88.4 [R22+-0x4000], R80 ;  /* 0xffc0005016007844 */ /* 0x0003e20000000200 */
[----:B--2---:R-:W-:Y:S01]  /*7320*/  IMAD.WIDE R18, R152, 0x4, R18 ;  /* 0x0000000498127825 */ /* 0x004fe200078e0212 */
[----:B------:R-:W-:Y:S06]  /*7330*/  BAR.SYNC.DEFER_BLOCKING 0x1, 0x100 ;  /* 0x0044000000007b1d */ /* 0x000fec0000010000 */
[----:B------:R-:W2:Y:S01]  /*7340*/  @P3 LDG.E R7, desc[UR38][R18.64] ;  /* 0x0000002612073981 */ /* 0x000ea2000c1e1900 */
[----:B-1----:R-:W-:Y:S01]  /*7350*/  ISETP.NE.U32.AND P0, PT, R4, RZ, PT ;  /* 0x000000ff0400720c */ /* 0x002fe20003f05070 */
[----:B------:R-:W-:Y:S01]  /*7360*/  ULDC UR5, c[0x0][0x808] ;  /* 0x0002020000057ab9 */ /* 0x000fe20000000800 */
[----:B---3--:R-:W-:Y:S01]  /*7370*/  LEA.HI R9, R15, R16, RZ, 0x7 ;  /* 0x000000100f097211 */ /* 0x008fe200078f38ff */
[----:B----4-:R-:W1:Y:S01]  /*7380*/  S2R R43, SR_CTAID.X ;  /* 0x00000000002b7919 */ /* 0x010e620000002500 */
[----:B------:R-:W-:Y:S01]  /*7390*/  ISETP.NE.AND.EX P0, PT, R5, RZ, PT, P0 ;  /* 0x000000ff0500720c */ /* 0x000fe20003f05300 */
[----:B------:R-:W-:-:S02]  /*73a0*/  IMAD.SHL.U32 R8, R0, 0x40, RZ ;  /* 0x0000004000087824 */ /* 0x000fc400078e00ff */
[----:B------:R-:W-:Y:S02]  /*73b0*/  IMAD.SHL.U32 R3, R3, 0x8, RZ ;  /* 0x0000000803037824 */ /* 0x000fe400078e00ff */
[----:B------:R-:W-:-:S08]  /*73c0*/  IMAD.U32 R6, RZ, RZ, UR5 ;  /* 0x00000005ff067e24 */ /* 0x000fd0000f8e00ff */
[----:B------:R-:W3:Y:S01]  /*73d0*/  @P0 LDC.64 R4, c[0x0][0x878] ;  /* 0x00021e00ff040b82 */ /* 0x000ee20000000a00 */
[----:B------:R-:W-:Y:S01]  /*73e0*/  IMAD.SHL.U32 R9, R9, 0x4, RZ ;  /* 0x0000000409097824 */ /* 0x000fe200078e00ff */
[----:B------:R-:W-:-:S04]  /*73f0*/  LOP3.LUT R8, R8, 0x1c0, RZ, 0xc0, !PT ;  /* 0x000001c008087812 */ /* 0x000fc800078ec0ff */
[----:B------:R-:W-:Y:S02]  /*7400*/  LOP3.LUT R3, R8, 0x38, R3, 0xf8, !PT ;  /* 0x0000003808037812 */ /* 0x000fe400078ef803 */
[----:B------:R-:W-:Y:S02]  /*7410*/  LOP3.LUT R10, R9, 0x7ffffe00, RZ, 0xc0, !PT ;  /* 0x7ffffe00090a7812 */ /* 0x000fe400078ec0ff */
[----:B------:R-:W-:Y:S01]  /*7420*/  SHF.R.U32.HI R8, RZ, 0x3, R8 ;  /* 0x00000003ff087819 */ /* 0x000fe20000011608 */
[----:B------:R-:W4:Y:S02]  /*7430*/  S2UR UR5, SR_CTAID.Y ;  /* 0x00000000000579c3 */ /* 0x000f240000002600 */
[----:B------:R-:W-:Y:S01]  /*7440*/  IMAD R10, R13, 0x2000, R10 ;  /* 0x000020000d0a7824 */ /* 0x000fe200078e020a */
[----:B------:R-:W-:Y:S02]  /*7450*/  LOP3.LUT R3, R3, R8, RZ, 0x3c, !PT ;  /* 0x0000000803037212 */ /* 0x000fe400078e3cff */
[----:B------:R-:W-:Y:S01]  /*7460*/  CS2R R28, SRZ ;  /* 0x00000000001c7805 */ /* 0x000fe2000001ff00 */
[----:B---3--:R-:W-:-:S04]  /*7470*/  @P0 IMAD.WIDE R4, R152, 0x4, R4 ;  /* 0x0000000498040825 */ /* 0x008fc800078e0204 */
[----:B------:R-:W-:Y:S01]  /*7480*/  IMAD.IADD R3, R10, 0x1, R3 ;  /* 0x000000010a037824 */ /* 0x000fe200078e0203 */
[----:B------:R2:W5:Y:S02]  /*7490*/  @P0 LDG.E R6, desc[UR38][R4.64] ;  /* 0x0000002604060981 */ /* 0x000564000c1e1900 */
[----:B--2---:R-:W-:Y:S01]  /*74a0*/  @P3 SHF.R.S32.HI R4, RZ, 0x1f, R7 ;  /* 0x0000001fff043819 */ /* 0x004fe20000011407 */
[----:B-1--4-:R-:W-:Y:S06]  /*74b0*/  @P0 BRA `(.L_x_506) ;  /* 0x0000000000100947 */ /* 0x012fec0003800000 */
[----:B------:R-:W-:Y:S05]  /*74c0*/  @!P3 BRA `(.L_x_506) ;  /* 0x00000000000cb947 */ /* 0x000fea0003800000 */
[----:B------:R-:W2:Y:S04]  /*74d0*/  LDG.E R5, desc[UR38][R18.64] ;  /* 0x0000002612057981 */ /* 0x000ea8000c1e1900 */
[----:B-----5:R-:W2:Y:S02]  /*74e0*/  LDG.E R6, desc[UR38][R18.64+0x4] ;  /* 0x0000042612067981 */ /* 0x020ea4000c1e1900 */
[----:B--2---:R-:W-:-:S07]  /*74f0*/  IMAD.IADD R6, R6, 0x1, -R5 ;  /* 0x0000000106067824 */ /* 0x004fce00078e0a05 */
.L_x_506:
[----:B-----5:R-:W-:Y:S01]  /*7500*/  IMAD R6, R43, -0x80, R6 ;  /* 0xffffff802b067824 */ /* 0x020fe200078e0206 */
[----:B------:R-:W-:Y:S01]  /*7510*/  LEA R46, R3, UR4, 0x1 ;  /* 0x00000004032e7c11 */ /* 0x000fe2000f8e08ff */
[----:B------:R-:W-:Y:S01]  /*7520*/  @P3 IMAD.MOV.U32 R28, RZ, RZ, R7 ;  /* 0x000000ffff1c3224 */ /* 0x000fe200078e0007 */
[----:B------:R-:W-:Y:S01]  /*7530*/  USHF.R.S32.HI UR4, URZ, 0x1f, UR5 ;  /* 0x0000001f3f047899 */ /* 0x000fe20008011405 */
[----:B------:R-:W-:Y:S01]  /*7540*/  @P3 IMAD.MOV.U32 R29, RZ, RZ, R4 ;  /* 0x000000ffff1d3224 */ /* 0x000fe200078e0004 */
[----:B------:R-:W-:Y:S01]  /*7550*/  VIMNMX R51, R6, 0x80, PT ;  /* 0x0000008006337848 */ /* 0x000fe20003fe0100 */
[----:B------:R1:W2:Y:S01]  /*7560*/  LDS.128 R32, [R46+0x8800] ;  /* 0x008800002e207984 */ /* 0x0002a20000000c00 */
[C---:B------:R-:W-:Y:S01]  /*7570*/  VIADD R3, R0.reuse, 0x10 ;  /* 0x0000001000037836 */ /* 0x040fe20000000000 */
[----:B------:R-:W-:Y:S01]  /*7580*/  IADD3 R30, P0, R0, R28, RZ ;  /* 0x0000001c001e7210 */ /* 0x000fe20007f1e0ff */
[----:B------:R-:W-:Y:S01]  /*7590*/  IMAD.SHL.U32 R28, R2, 0x8, RZ ;  /* 0x00000008021c7824 */ /* 0x000fe200078e00ff */
[----:B------:R1:W3:Y:S01]  /*75a0*/  LDS.128 R24, [R46+0x1000] ;  /* 0x001000002e187984 */ /* 0x0002e20000000c00 */
[----:B------:R-:W4:Y:S01]  /*75b0*/  LDC.64 R48, c[0x0][0x820] ;  /* 0x00020800ff307b82 */ /* 0x000f220000000a00 */
[-C--:B------:R-:W-:Y:S01]  /*75c0*/  ISETP.GE.AND P6, PT, R3, R51.reuse, PT ;  /* 0x000000330300720c */ /* 0x080fe20003fc6270 */
[----:B------:R-:W-:Y:S01]  /*75d0*/  IMAD R36, R38, UR4, RZ ;  /* 0x0000000426247c24 */ /* 0x000fe2000f8e02ff */
[----:B------:R1:W1:Y:S01]  /*75e0*/  LDS.128 R20, [R46+0x1800] ;  /* 0x001800002e147984 */ /* 0x0002620000000c00 */
[C---:B------:R-:W-:Y:S01]  /*75f0*/  ISETP.GE.AND P2, PT, R0.reuse, R51, PT ;  /* 0x000000330000720c */ /* 0x040fe20003f46270 */
[C---:B------:R-:W-:Y:S01]  /*7600*/  VIADD R2, R0.reuse, 0x20 ;  /* 0x0000002000027836 */ /* 0x040fe20000000000 */
[C---:B------:R-:W-:Y:S01]  /*7610*/  LEA.HI.X.SX32 R31, R0.reuse, R29, 0x1, P0 ;  /* 0x0000001d001f7211 */ /* 0x040fe200000f0eff */
[----:B------:R1:W1:Y:S01]  /*7620*/  LDS.128 R16, [R46+0x2000] ;  /* 0x002000002e107984 */ /* 0x0002620000000c00 */
[----:B------:R-:W-:Y:S01]  /*7630*/  VIADD R3, R0, 0x30 ;  /* 0x0000003000037836 */ /* 0x000fe20000000000 */
[----:B------:R-:W-:Y:S01]  /*7640*/  SHF.R.S32.HI R29, RZ, 0x1f, R28 ;  /* 0x0000001fff1d7819 */ /* 0x000fe2000001141c */
[----:B------:R-:W-:Y:S01]  /*7650*/  ULDC UR8, c[0x0][0x83c] ;  /* 0x00020f0000087ab9 */ /* 0x000fe20000000800 */
[----:B------:R1:W1:Y:S01]  /*7660*/  LDS.128 R12, [R46+0x2800] ;  /* 0x002800002e0c7984 */ /* 0x0002620000000c00 */
[----:B------:R-:W-:Y:S01]  /*7670*/  SHF.R.S32.HI R37, RZ, 0x1f, R152 ;  /* 0x0000001fff257819 */ /* 0x000fe20000011498 */
[----:B------:R-:W-:Y:S01]  /*7680*/  IMAD R39, R39, UR5, R36 ;  /* 0x0000000527277c24 */ /* 0x000fe2000f8e0224 */
[----:B------:R-:W-:Y:S01]  /*7690*/  ISETP.GE.OR P4, PT, R28, UR8, P2 ;  /* 0x000000081c007c0c */ /* 0x000fe20009786670 */
[----:B------:R1:W1:Y:S01]  /*76a0*/  LDS.128 R8, [R46+0x3000] ;  /* 0x003000002e087984 */ /* 0x0002620000000c00 */
[----:B------:R-:W-:Y:S01]  /*76b0*/  VIADD R36, R0, 0x40 ;  /* 0x0000004000247836 */ /* 0x000fe20000000000 */
[-C--:B------:R-:W-:Y:S01]  /*76c0*/  ISETP.GE.AND P0, PT, R2, R51.reuse, PT ;  /* 0x000000330200720c */ /* 0x080fe20003f06270 */
[----:B------:R-:W-:Y:S01]  /*76d0*/  ULDC.64 UR6, c[0x0][0x858] ;  /* 0x0002160000067ab9 */ /* 0x000fe20000000a00 */
[----:B------:R1:W1:Y:S01]  /*76e0*/  LDS.128 R4, [R46+0x3800] ;  /* 0x003800002e047984 */ /* 0x0002620000000c00 */
[-C--:B------:R-:W-:Y:S01]  /*76f0*/  ISETP.GE.AND P5, PT, R3, R51.reuse, PT ;  /* 0x000000330300720c */ /* 0x080fe20003fa6270 */
[----:B------:R-:W-:Y:S01]  /*7700*/  IMAD.WIDE.U32 R2, R38, UR5, R28 ;  /* 0x0000000526027c25 */ /* 0x000fe2000f8e001c */
[----:B------:R-:W-:Y:S01]  /*7710*/  SEL R50, R37, RZ, !P3 ;  /* 0x000000ff25327207 */ /* 0x000fe20005800000 */
[----:B------:R-:W-:Y:S01]  /*7720*/  BSSY B0, `(.L_x_507) ;  /* 0x0000018000007945 */ /* 0x000fe20003800000 */
[----:B------:R-:W-:Y:S01]  /*7730*/  ISETP.GE.AND P1, PT, R36, R51, PT ;  /* 0x000000332400720c */ /* 0x000fe20003f26270 */
[----:B------:R-:W-:Y:S01]  /*7740*/  IMAD.IADD R3, R3, 0x1, R39 ;  /* 0x0000000103037824 */ /* 0x000fe200078e0227 */
[----:B------:R-:W-:Y:S01]  /*7750*/  SEL R47, R152, RZ, !P3 ;  /* 0x000000ff982f7207 */ /* 0x000fe20005800000 */
[----:B------:R-:W-:Y:S01]  /*7760*/  IMAD R36, R50, UR6, RZ ;  /* 0x0000000632247c24 */ /* 0x000fe2000f8e02ff */
[----:B------:R-:W-:-:S02]  /*7770*/  P2R R52, PR, RZ, 0x40 ;  /* 0x00000040ff347803 */ /* 0x000fc40000000000 */
[----:B------:R-:W-:Y:S01]  /*7780*/  P2R R53, PR, RZ, 0x20 ;  /* 0x00000020ff357803 */ /* 0x000fe20000000000 */
[C---:B------:R-:W-:Y:S01]  /*7790*/  IMAD R41, R47.reuse, UR7, R36 ;  /* 0x000000072f297c24 */ /* 0x040fe2000f8e0224 */
[----:B------:R-:W-:Y:S01]  /*77a0*/  ISETP.GE.OR P3, PT, R28, UR8, P6 ;  /* 0x000000081c007c0c */ /* 0x000fe2000b766670 */
[----:B------:R-:W-:-:S04]  /*77b0*/  IMAD.WIDE.U32 R44, R47, UR6, R2 ;  /* 0x000000062f2c7c25 */ /* 0x000fc8000f8e0002 */
[----:B------:R-:W-:-:S04]  /*77c0*/  IMAD.WIDE R2, R43, 0x80, R30 ;  /* 0x000000802b027825 */ /* 0x000fc800078e021e */
[----:B------:R-:W-:Y:S01]  /*77d0*/  IMAD.IADD R41, R45, 0x1, R41 ;  /* 0x000000012d297824 */ /* 0x000fe200078e0229 */
[----:B--23--:R-:W-:Y:S06]  /*77e0*/  @P4 BRA `(.L_x_508) ;  /* 0x00000000002c4947 */ /* 0x00cfec0003800000 */
[----:B------:R-:W2:Y:S01]  /*77f0*/  LDS.128 R36, [R46+0x8000] ;  /* 0x008000002e247984 */ /* 0x000ea20000000c00 */
[----:B------:R-:W-:Y:S01]  /*7800*/  ULDC.64 UR6, c[0x0][0x848] ;  /* 0x0002120000067ab9 */ /* 0x000fe20000000a00 */
[----:B------:R-:W-:Y:S02]  /*7810*/  IMAD.MOV.U32 R40, RZ, RZ, R44 ;  /* 0x000000ffff287224 */ /* 0x000fe400078e002c */
[----:B------:R-:W-:Y:S02]  /*7820*/  IMAD R43, R3, UR6, RZ ;  /* 0x00000006032b7c24 */ /* 0x000fe4000f8e02ff */
[----:B------:R-:W-:-:S04]  /*7830*/  IMAD.WIDE.U32 R30, R2, UR6, R40 ;  /* 0x00000006021e7c25 */ /* 0x000fc8000f8e0028 */
[----:B------:R-:W-:Y:S01]  /*7840*/  IMAD R43, R2, UR7, R43 ;  /* 0x00000007022b7c24 */ /* 0x000fe2000f8e022b */
[----:B------:R-:W-:Y:S02]  /*7850*/  ULDC.64 UR6, c[0x0][0x830] ;  /* 0x00020c0000067ab9 */ /* 0x000fe40000000a00 */
[----:B------:R-:W-:Y:S01]  /*7860*/  LEA R42, P4, R30, UR6, 0x1 ;  /* 0x000000061e2a7c11 */ /* 0x000fe2000f8808ff */
[----:B------:R-:W-:-:S05]  /*7870*/  IMAD.IADD R31, R31, 0x1, R43 ;  /* 0x000000011f1f7824 */ /* 0x000fca00078e022b */
[----:B------:R-:W-:-:S05]  /*7880*/  LEA.HI.X R43, R30, UR7, R31, 0x1, P4 ;  /* 0x000000071e2b7c11 */ /* 0x000fca000a0f0c1f */
[----:B--2---:R2:W-:Y:S02]  /*7890*/  STG.E.128 desc[UR38][R42.64], R36 ;  /* 0x000000242a007986 */ /* 0x0045e4000c101d26 */
.L_x_508:
[----:B------:R-:W-:Y:S05]  /*78a0*/  BSYNC B0 ;  /* 0x0000000000007941 */ /* 0x000fea0003800000 */
.L_x_507:
[----:B------:R-:W-:Y:S04]  /*78b0*/  BSSY B0, `(.L_x_509) ;  /* 0x000000f000007945 */ /* 0x000fe80003800000 */
[----:B------:R-:W-:Y:S05]  /*78c0*/  @P3 BRA `(.L_x_510) ;  /* 0x0000000000343947 */ /* 0x000fea0003800000 */
[----:B--2---:R-:W-:Y:S01]  /*78d0*/  IADD3 R37, P3, R2, 0x10, RZ ;  /* 0x0000001002257810 */ /* 0x004fe20007f7e0ff */
[----:B------:R-:W-:Y:S01]  /*78e0*/  ULDC.64 UR6, c[0x0][0x848] ;  /* 0x0002120000067ab9 */ /* 0x000fe20000000a00 */
[----:B------:R-:W-:-:S03]  /*78f0*/  IMAD.MOV.U32 R31, RZ, RZ, R41 ;  /* 0x000000ffff1f7224 */ /* 0x000fc600078e0029 */
[----:B------:R-:W-:-:S04]  /*7900*/  IMAD.X R30, RZ, RZ, R3, P3 ;  /* 0x000000ffff1e7224 */ /* 0x000fc800018e0603 */
[----:B------:R-:W-:Y:S02]  /*7910*/  IMAD R36, R30, UR6, RZ ;  /* 0x000000061e247c24 */ /* 0x000fe4000f8e02ff */
[----:B------:R-:W-:-:S04]  /*7920*/  IMAD.MOV.U32 R30, RZ, RZ, R44 ;  /* 0x000000ffff1e7224 */ /* 0x000fc800078e002c */
[----:B------:R-:W-:-:S04]  /*7930*/  IMAD.WIDE.U32 R30, R37, UR6, R30 ;  /* 0x00000006251e7c25 */ /* 0x000fc8000f8e001e */
[----:B------:R-:W-:Y:S01]  /*7940*/  IMAD R37, R37, UR7, R36 ;  /* 0x0000000725257c24 */ /* 0x000fe2000f8e0224 */
[----:B------:R-:W-:Y:S02]  /*7950*/  ULDC.64 UR6, c[0x0][0x830] ;  /* 0x00020c0000067ab9 */ /* 0x000fe40000000a00 */
[----:B------:R-:W-:Y:S01]  /*7960*/  LEA R36, P3, R30, UR6, 0x1 ;  /* 0x000000061e247c11 */ /* 0x000fe2000f8608ff */
[----:B------:R-:W-:-:S05]  /*7970*/  IMAD.IADD R31, R31, 0x1, R37 ;  /* 0x000000011f1f7824 */ /* 0x000fca00078e0225 */
[----:B------:R-:W-:-:S05]  /*7980*/  LEA.HI.X R37, R30, UR7, R31, 0x1, P3 ;  /* 0x000000071e257c11 */ /* 0x000fca00098f0c1f */
[----:B------:R3:W-:Y:S02]  /*7990*/  STG.E.128 desc[UR38][R36.64], R32 ;  /* 0x0000002024007986 */ /* 0x0007e4000c101d26 */
.L_x_510:
[----:B------:R-:W-:Y:S05]  /*79a0*/  BSYNC B0 ;  /* 0x0000000000007941 */ /* 0x000fea0003800000 */
.L_x_509:
[----:B---3--:R3:W1:Y:S01]  /*79b0*/  LDS.128 R32, [R46+0x9000] ;  /* 0x009000002e207984 */ /* 0x0086620000000c00 */
[C---:B------:R-:W-:Y:S01]  /*79c0*/  ISETP.GE.OR P4, PT, R28.reuse, UR8, P0 ;  /* 0x000000081c007c0c */ /* 0x040fe20008786670 */
[----:B------:R-:W-:Y:S01]  /*79d0*/  BSSY B0, `(.L_x_511) ;  /* 0x0000010000007945 */ /* 0x000fe20003800000 */
[----:B------:R-:W-:-:S11]  /*79e0*/  ISETP.GE.OR P3, PT, R28, UR8, P5 ;  /* 0x000000081c007c0c */ /* 0x000fd6000af66670 */
[----:B---3--:R-:W-:Y:S05]  /*79f0*/  @P4 BRA `(.L_x_512) ;  /* 0x0000000000344947 */ /* 0x008fea0003800000 */
        /* <DEDUP_REMOVED lines=12> */
[----:B-1----:R3:W-:Y:S02]  /*7ac0*/  STG.E.128 desc[UR38][R36.64], R32 ;  /* 0x0000002024007986 */ /* 0x0027e4000c101d26 */
.L_x_512:
[----:B------:R-:W-:Y:S05]  /*7ad0*/  BSYNC B0 ;  /* 0x0000000000007941 */ /* 0x000fea0003800000 */
.L_x_511:
[----:B-1-3--:R1:W3:Y:S01]  /*7ae0*/  LDS.128 R32, [R46+0x9800] ;  /* 0x009800002e207984 */ /* 0x00a2e20000000c00 */
[----:B------:R-:W-:Y:S01]  /*7af0*/  BSSY B0, `(.L_x_513) ;  /* 0x0000010000007945 */ /* 0x000fe20003800000 */
[----:B--2---:R-:W-:-:S03]  /*7b00*/  VIADD R38, R0, 0x50 ;  /* 0x0000005000267836 */ /* 0x004fc60000000000 */
[----:B------:R-:W-:Y:S05]  /*7b10*/  @P3 BRA `(.L_x_514) ;  /* 0x0000000000343947 */ /* 0x000fea0003800000 */
[----:B------:R-:W-:Y:S01]  /*7b20*/  IADD3 R37, P3, R2, 0x30, RZ ;  /* 0x0000003002257810 */ /* 0x000fe20007f7e0ff */
        /* <DEDUP_REMOVED lines=11> */
[----:B---3--:R2:W-:Y:S02]  /*7be0*/  STG.E.128 desc[UR38][R36.64], R32 ;  /* 0x0000002024007986 */ /* 0x0085e4000c101d26 */
.L_x_514:
[----:B------:R-:W-:Y:S05]  /*7bf0*/  BSYNC B0 ;  /* 0x0000000000007941 */ /* 0x000fea0003800000 */
.L_x_513:
[----:B--23--:R2:W3:Y:S01]  /*7c00*/  LDS.128 R32, [R46+0xa000] ;  /* 0x00a000002e207984 */ /* 0x00c4e20000000c00 */
[----:B------:R-:W-:Y:S01]  /*7c10*/  ISETP.GE.OR P4, PT, R28, UR8, P1 ;  /* 0x000000081c007c0c */ /* 0x000fe20008f86670 */
[----:B------:R-:W-:Y:S01]  /*7c20*/  BSSY B0, `(.L_x_515) ;  /* 0x0000010000007945 */ /* 0x000fe20003800000 */
[----:B------:R-:W-:-:S11]  /*7c30*/  ISETP.GE.AND P3, PT, R38, R51, PT ;  /* 0x000000332600720c */ /* 0x000fd60003f66270 */
[----:B--2---:R-:W-:Y:S05]  /*7c40*/  @P4 BRA `(.L_x_516) ;  /* 0x0000000000344947 */ /* 0x004fea0003800000 */
        /* <DEDUP_REMOVED lines=13> */
.L_x_516:
[----:B------:R-:W-:Y:S05]  /*7d20*/  BSYNC B0 ;  /* 0x0000000000007941 */ /* 0x000fea0003800000 */
.L_x_515:
[----:B--23--:R2:W3:Y:S01]  /*7d30*/  LDS.128 R32, [R46+0xa800] ;  /* 0x00a800002e207984 */ /* 0x00c4e20000000c00 */
[----:B------:R-:W-:Y:S01]  /*7d40*/  ISETP.GE.OR P4, PT, R28, UR8, P3 ;  /* 0x000000081c007c0c */ /* 0x000fe20009f86670 */
[----:B------:R-:W-:Y:S01]  /*7d50*/  BSSY B0, `(.L_x_517) ;  /* 0x0000010000007945 */ /* 0x000fe20003800000 */
[----:B------:R-:W-:-:S11]  /*7d60*/  VIADD R38, R0, 0x60 ;  /* 0x0000006000267836 */ /* 0x000fd60000000000 */
        /* <DEDUP_REMOVED lines=14> */
.L_x_518:
[----:B------:R-:W-:Y:S05]  /*7e50*/  BSYNC B0 ;  /* 0x0000000000007941 */ /* 0x000fea0003800000 */
.L_x_517:
[----:B--23--:R2:W3:Y:S01]  /*7e60*/  LDS.128 R32, [R46+0xb000] ;  /* 0x00b000002e207984 */ /* 0x00c4e20000000c00 */
[----:B------:R-:W-:Y:S01]  /*7e70*/  ISETP.GE.AND P4, PT, R38, R51, PT ;  /* 0x000000332600720c */ /* 0x000fe20003f86270 */
[----:B------:R-:W-:Y:S01]  /*7e80*/  BSSY B0, `(.L_x_519) ;  /* 0x0000011000007945 */ /* 0x000fe20003800000 */
[----:B----4-:R-:W-:Y:S02]  /*7e90*/  IMAD R38, R48, UR4, RZ ;  /* 0x0000000430267c24 */ /* 0x010fe4000f8e02ff */
[----:B------:R-:W-:-:S13]  /*7ea0*/  ISETP.GE.OR P5, PT, R28, UR8, P4 ;  /* 0x000000081c007c0c */ /* 0x000fda000a7a6670 */
        /* <DEDUP_REMOVED lines=14> */
.L_x_520:
[----:B------:R-:W-:Y:S05]  /*7f90*/  BSYNC B0 ;  /* 0x0000000000007941 */ /* 0x000fea0003800000 */
.L_x_519:
[----:B--23--:R2:W3:Y:S01]  /*7fa0*/  LDS.128 R32, [R46+0xb800] ;  /* 0x00b800002e207984 */ /* 0x00c4e20000000c00 */
[----:B------:R-:W-:Y:S01]  /*7fb0*/  VIADD R0, R0, 0x70 ;  /* 0x0000007000007836 */ /* 0x000fe20000000000 */
[----:B------:R-:W-:Y:S01]  /*7fc0*/  BSSY B0, `(.L_x_521) ;  /* 0x0000013000007945 */ /* 0x000fe20003800000 */
[----:B------:R-:W-:Y:S02]  /*7fd0*/  IMAD R43, R49, UR5, R38 ;  /* 0x00000005312b7c24 */ /* 0x000fe4000f8e0226 */
[----:B------:R-:W-:Y:S01]  /*7fe0*/  IMAD.WIDE.U32 R38, R48, UR5, R28 ;  /* 0x0000000530267c25 */ /* 0x000fe2000f8e001c */
[----:B------:R-:W-:-:S04]  /*7ff0*/  ISETP.GE.AND P5, PT, R0, R51, PT ;  /* 0x000000330000720c */ /* 0x000fc80003fa6270 */
[----:B------:R-:W-:-:S13]  /*8000*/  ISETP.GE.OR P6, PT, R28, UR8, P5 ;  /* 0x000000081c007c0c */ /* 0x000fda000afc6670 */
[----:B--2---:R-:W-:Y:S05]  /*8010*/  @P6 BRA `(.L_x_522) ;  /* 0x0000000000346947 */ /* 0x004fea0003800000 */
[----:B------:R-:W-:Y:S01]  /*8020*/  IADD3 R37, P6, R2, 0x70, RZ ;  /* 0x0000007002257810 */ /* 0x000fe20007fde0ff */
[----:B------:R-:W-:Y:S01]  /*8030*/  ULDC.64 UR6, c[0x0][0x848] ;  /* 0x0002120000067ab9 */ /* 0x000fe20000000a00 */
[----:B------:R-:W-:Y:S02]  /*8040*/  IMAD.MOV.U32 R30, RZ, RZ, R44 ;  /* 0x000000ffff1e7224 */ /* 0x000fe400078e002c */
[----:B------:R-:W-:Y:S02]  /*8050*/  IMAD.MOV.U32 R31, RZ, RZ, R41 ;  /* 0x000000ffff1f7224 */ /* 0x000fe400078e0029 */
[----:B------:R-:W-:Y:S02]  /*8060*/  IMAD.X R0, RZ, RZ, R3, P6 ;  /* 0x000000ffff007224 */ /* 0x000fe400030e0603 */
[----:B------:R-:W-:-:S04]  /*8070*/  IMAD.WIDE.U32 R30, R37, UR6, R30 ;  /* 0x00000006251e7c25 */ /* 0x000fc8000f8e001e */
[----:B------:R-:W-:-:S04]  /*8080*/  IMAD R0, R0, UR6, RZ ;  /* 0x0000000600007c24 */ /* 0x000fc8000f8e02ff */
[----:B------:R-:W-:Y:S01]  /*8090*/  IMAD R37, R37, UR7, R0 ;  /* 0x0000000725257c24 */ /* 0x000fe2000f8e0200 */
[----:B------:R-:W-:Y:S02]  /*80a0*/  ULDC.64 UR6, c[0x0][0x830] ;  /* 0x00020c0000067ab9 */ /* 0x000fe40000000a00 */
[----:B------:R-:W-:Y:S01]  /*80b0*/  LEA R36, P6, R30, UR6, 0x1 ;  /* 0x000000061e247c11 */ /* 0x000fe2000f8c08ff */
[----:B------:R-:W-:-:S05]  /*80c0*/  IMAD.IADD R31, R31, 0x1, R37 ;  /* 0x000000011f1f7824 */ /* 0x000fca00078e0225 */
[----:B------:R-:W-:-:S05]  /*80d0*/  LEA.HI.X R37, R30, UR7, R31, 0x1, P6 ;  /* 0x000000071e257c11 */ /* 0x000fca000b0f0c1f */
[----:B---3--:R2:W-:Y:S02]  /*80e0*/  STG.E.128 desc[UR38][R36.64], R32 ;  /* 0x0000002024007986 */ /* 0x0085e4000c101d26 */
.L_x_522:
[----:B------:R-:W-:Y:S05]  /*80f0*/  BSYNC B0 ;  /* 0x0000000000007941 */ /* 0x000fea0003800000 */
.L_x_521:
[----:B------:R-:W-:Y:S01]  /*8100*/  P2R R0, PR, RZ, 0x20 ;  /* 0x00000020ff007803 */ /* 0x000fe20000000000 */
[----:B------:R-:W-:Y:S01]  /*8110*/  ULDC UR6, c[0x0][0x80c] ;  /* 0x0002030000067ab9 */ /* 0x000fe20000000800 */
[----:B------:R-:W-:Y:S01]  /*8120*/  ISETP.NE.AND P5, PT, R52, RZ, PT ;  /* 0x000000ff3400720c */ /* 0x000fe20003fa5270 */
[----:B------:R-:W-:Y:S01]  /*8130*/  ULDC.64 UR4, c[0x0][0x828] ;  /* 0x00020a0000047ab9 */ /* 0x000fe20000000a00 */
[----:B------:R-:W-:Y:S01]  /*8140*/  ISETP.NE.AND P6, PT, R53, RZ, PT ;  /* 0x000000ff3500720c */ /* 0x000fe20003fc5270 */
[----:B------:R-:W-:Y:S01]  /*8150*/  IMAD.IADD R39, R39, 0x1, R43 ;  /* 0x0000000127277824 */ /* 0x000fe200078e022b */
[C---:B------:R-:W-:Y:S01]  /*8160*/  ISETP.GE.OR P5, PT, R28.reuse, UR6, P5 ;  /* 0x000000061c007c0c */ /* 0x040fe2000afa6670 */
[----:B------:R-:W-:Y:S01]  /*8170*/  BSSY B0, `(.L_x_523) ;  /* 0x000001a000007945 */ /* 0x000fe20003800000 */
[----:B------:R-:W-:Y:S01]  /*8180*/  ISETP.GE.OR P2, PT, R28, UR6, P2 ;  /* 0x000000061c007c0c */ /* 0x000fe20009746670 */
[----:B------:R-:W-:Y:S01]  /*8190*/  IMAD.WIDE.U32 R38, R47, UR4, R38 ;  /* 0x000000042f267c25 */ /* 0x000fe2000f8e0026 */
[----:B------:R-:W-:-:S02]  /*81a0*/  P2R R40, PR, RZ, 0x20 ;  /* 0x00000020ff287803 */ /* 0x000fc40000000000 */
[----:B------:R-:W-:Y:S01]  /*81b0*/  ISETP.NE.AND P5, PT, R0, RZ, PT ;  /* 0x000000ff0000720c */ /* 0x000fe20003fa5270 */
[----:B------:R-:W-:Y:S01]  /*81c0*/  IMAD R0, R50, UR4, RZ ;  /* 0x0000000432007c24 */ /* 0x000fe2000f8e02ff */
[C---:B------:R-:W-:Y:S02]  /*81d0*/  ISETP.GE.OR P0, PT, R28.reuse, UR6, P0 ;  /* 0x000000061c007c0c */ /* 0x040fe40008706670 */
[C---:B------:R-:W-:Y:S01]  /*81e0*/  ISETP.GE.OR P6, PT, R28.reuse, UR6, P6 ;  /* 0x000000061c007c0c */ /* 0x040fe2000b7c6670 */
[----:B--23--:R-:W-:Y:S01]  /*81f0*/  IMAD R35, R47, UR5, R0 ;  /* 0x000000052f237c24 */ /* 0x00cfe2000f8e0200 */
[C---:B------:R-:W-:Y:S02]  /*8200*/  ISETP.GE.OR P1, PT, R28.reuse, UR6, P1 ;  /* 0x000000061c007c0c */ /* 0x040fe40008f26670 */
[C---:B------:R-:W-:Y:S01]  /*8210*/  ISETP.GE.OR P3, PT, R28.reuse, UR6, P3 ;  /* 0x000000061c007c0c */ /* 0x040fe20009f66670 */
[----:B------:R-:W-:Y:S01]  /*8220*/  IMAD.IADD R35, R39, 0x1, R35 ;  /* 0x0000000127237824 */ /* 0x000fe200078e0223 */
[----:B------:R-:W-:-:S02]  /*8230*/  ISETP.GE.OR P4, PT, R28, UR6, P4 ;  /* 0x000000061c007c0c */ /* 0x000fc4000a786670 */
[----:B------:R-:W-:Y:S02]  /*8240*/  ISETP.GE.OR P5, PT, R28, UR6, P5 ;  /* 0x000000061c007c0c */ /* 0x000fe4000afa6670 */
[----:B------:R2:W3:Y:S01]  /*8250*/  LDS.128 R28, [R46] ;  /* 0x000000002e1c7984 */ /* 0x0004e20000000c00 */
[----:B------:R-:W-:Y:S10]  /*8260*/  @P2 BRA `(.L_x_524) ;  /* 0x0000000000282947 */ /* 0x000ff40003800000 */
        /* <DEDUP_REMOVED lines=9> */
[----:B---3--:R4:W-:Y:S02]  /*8300*/  STG.E.128 desc[UR38][R36.64], R28 ;  /* 0x0000001c24007986 */ /* 0x0089e4000c101d26 */
.L_x_524:
[----:B------:R-:W-:Y:S05]  /*8310*/  BSYNC B0 ;  /* 0x0000000000007941 */ /* 0x000fea0003800000 */
.L_x_523:
[----:B---34-:R3:W4:Y:S01]  /*8320*/  LDS.128 R28, [R46+0x800] ;  /* 0x000800002e1c7984 */ /* 0x0187220000000c00 */
[----:B------:R-:W-:Y:S01]  /*8330*/  ISETP.NE.AND P2, PT, R40, RZ, PT ;  /* 0x000000ff2800720c */ /* 0x000fe20003f45270 */
[----:B------:R-:W-:-:S12]  /*8340*/  BSSY B0, `(.L_x_525) ;  /* 0x000000f000007945 */ /* 0x000fd80003800000 */
[----:B------:R-:W-:Y:S05]  /*8350*/  @P2 BRA `(.L_x_526) ;  /* 0x0000000000342947 */ /* 0x000fea0003800000 */
        /* <DEDUP_REMOVED lines=12> */
[----:B----4-:R4:W-:Y:S02]  /*8420*/  STG.E.128 desc[UR38][R36.64], R28 ;  /* 0x0000001c24007986 */ /* 0x0109e4000c101d26 */
.L_x_526:
[----:B------:R-:W-:Y:S05]  /*8430*/  BSYNC B0 ;  /* 0x0000000000007941 */ /* 0x000fea0003800000 */
.L_x_525:
[----:B------:R-:W-:Y:S04]  /*8440*/  BSSY B0, `(.L_x_527) ;  /* 0x000000f000007945 */ /* 0x000fe80003800000 */
[----:B------:R-:W-:Y:S05]  /*8450*/  @P0 BRA `(.L_x_528) ;  /* 0x0000000000340947 */ /* 0x000fea0003800000 */
[----:B----4-:R-:W-:Y:S01]  /*8460*/  IADD3 R31, P0, R2, 0x20, RZ ;  /* 0x00000020021f7810 */ /* 0x010fe20007f1e0ff */
        /* <DEDUP_REMOVED lines=11> */
[----:B------:R4:W-:Y:S02]  /*8520*/  STG.E.128 desc[UR38][R30.64], R24 ;  /* 0x000000181e007986 */ /* 0x0009e4000c101d26 */
.L_x_528:
[----:B------:R-:W-:Y:S05]  /*8530*/  BSYNC B0 ;  /* 0x0000000000007941 */ /* 0x000fea0003800000 */
.L_x_527:
        /* <DEDUP_REMOVED lines=15> */
.L_x_530:
[----:B------:R-:W-:Y:S05]  /*8630*/  BSYNC B0 ;  /* 0x0000000000007941 */ /* 0x000fea0003800000 */
.L_x_529:
        /* <DEDUP_REMOVED lines=15> */
.L_x_532:
[----:B------:R-:W-:Y:S05]  /*8730*/  BSYNC B0 ;  /* 0x0000000000007941 */ /* 0x000fea0003800000 */
.L_x_531:
        /* <DEDUP_REMOVED lines=15> */
.L_x_534:
[----:B------:R-:W-:Y:S05]  /*8830*/  BSYNC B0 ;  /* 0x0000000000007941 */ /* 0x000fea0003800000 */
.L_x_533:
        /* <DEDUP_REMOVED lines=15> */
.L_x_536:
[----:B------:R-:W-:Y:S05]  /*8930*/  BSYNC B0 ;  /* 0x0000000000007941 */ /* 0x000fea0003800000 */
.L_x_535:
[----:B------:R-:W-:Y:S05]  /*8940*/  @P5 BRA `(.L_x_481) ;  /* 0x00000048004c5947 */ /* 0x000fea0003800000 */
[----:B----4-:R-:W-:Y:S01]  /*8950*/  IADD3 R9, P0, R2, 0x70, RZ ;  /* 0x0000007002097810 */ /* 0x010fe20007f1e0ff */
[----:B------:R-:W-:Y:S01]  /*8960*/  ULDC.64 UR4, c[0x0][0x818] ;  /* 0x0002060000047ab9 */ /* 0x000fe20000000a00 */
[----:B------:R-:W-:-:S03]  /*8970*/  IMAD.MOV.U32 R2, RZ, RZ, R38 ;  /* 0x000000ffff027224 */ /* 0x000fc600078e0026 */
[----:B------:R-:W-:Y:S02]  /*8980*/  IMAD.X R0, RZ, RZ, R3, P0 ;  /* 0x000000ffff007224 */ /* 0x000fe400000e0603 */
        /* <DEDUP_REMOVED lines=8> */
[----:B------:R4:W-:Y:S01]  /*8a10*/  STG.E.128 desc[UR38][R8.64], R4 ;  /* 0x0000000408007986 */ /* 0x0009e2000c101d26 */
[----:B------:R-:W-:Y:S05]  /*8a20*/  BRA `(.L_x_481) ;  /* 0x0000004800147947 */ /* 0x000fea0003800000 */
.L_x_505:
[----:B------:R-:W2:Y:S01]  /*8a30*/  LDL R10, [R1+0x1c] ;  /* 0x00001c00010a7983 */ /* 0x000ea20000100800 */
[----:B------:R-:W3:Y:S08]  /*8a40*/  LDC.64 R4, c[0x0][0x870] ;  /* 0x00021c00ff047b82 */ /* 0x000ef00000000a00 */
[----:B-1----:R-:W2:Y:S01]  /*8a50*/  LDC.64 R2, c[0x0][0x870] ;  /* 0x00021c00ff027b82 */ /* 0x002ea20000000a00 */
[----:B------:R-:W-:Y:S01]  /*8a60*/  ULDC UR4, c[0x0][0x808] ;  /* 0x0002020000047ab9 */ /* 0x000fe20000000800 */
[----:B------:R-:W1:Y:S06]  /*8a70*/  S2R R13, SR_CTAID.X ;  /* 0x00000000000d7919 */ /* 0x000e6c0000002500 */
[----:B------:R-:W4:Y:S01]  /*8a80*/  LDC.64 R14, c[0x0][0x820] ;  /* 0x00020800ff0e7b82 */ /* 0x000f220000000a00 */
[----:B---3--:R-:W-:-:S04]  /*8a90*/  ISETP.NE.U32.AND P3, PT, R4, RZ, PT ;  /* 0x000000ff0400720c */ /* 0x008fc80003f65070 */
[----:B------:R-:W-:Y:S01]  /*8aa0*/  ISETP.NE.AND.EX P3, PT, R5, RZ, PT, P3 ;  /* 0x000000ff0500720c */ /* 0x000fe20003f65330 */
[----:B------:R-:W-:Y:S02]  /*8ab0*/  IMAD.U32 R0, RZ, RZ, UR4 ;  /* 0x00000004ff007e24 */ /* 0x000fe4000f8e00ff */
[----:B--2---:R-:W-:Y:S02]  /*8ac0*/  IMAD.WIDE R4, R10, 0x4, R2 ;  /* 0x000000040a047825 */ /* 0x004fe400078e0202 */
[----:B------:R-:W2:Y:S08]  /*8ad0*/  LDC.64 R2, c[0x0][0x878] ;  /* 0x00021e00ff027b82 */ /* 0x000eb00000000a00 */
[----:B------:R-:W3:Y:S01]  /*8ae0*/  @P3 LDG.E R9, desc[UR38][R4.64] ;  /* 0x0000002604093981 */ /* 0x000ee2000c1e1900 */
[----:B--2---:R-:W-:-:S04]  /*8af0*/  ISETP.NE.U32.AND P0, PT, R2, RZ, PT ;  /* 0x000000ff0200720c */ /* 0x004fc80003f05070 */
[----:B------:R-:W-:-:S13]  /*8b00*/  ISETP.NE.AND.EX P0, PT, R3, RZ, PT, P0 ;  /* 0x000000ff0300720c */ /* 0x000fda0003f05300 */
[----:B------:R-:W2:Y:S02]  /*8b10*/  @P0 LDC.64 R2, c[0x0][0x878] ;  /* 0x00021e00ff020b82 */ /* 0x000ea40000000a00 */
[----:B--2---:R-:W-:-:S05]  /*8b20*/  @P0 IMAD.WIDE R6, R10, 0x4, R2 ;  /* 0x000000040a060825 */ /* 0x004fca00078e0202 */
[----:B------:R2:W5:Y:S01]  /*8b30*/  @P0 LDG.E R0, desc[UR38][R6.64] ;  /* 0x0000002606000981 */ /* 0x000562000c1e1900 */
[----:B------:R-:W1:Y:S01]  /*8b40*/  S2UR UR4, SR_CTAID.Y ;  /* 0x00000000000479c3 */ /* 0x000e620000002600 */
[----:B------:R-:W4:Y:S02]  /*8b50*/  S2R R2, SR_TID.X ;  /* 0x0000000000027919 */ /* 0x000f240000002100 */
[----:B----4-:R-:W-:Y:S01]  /*8b60*/  VIADD R11, R2, 0xffffff80 ;  /* 0xffffff80020b7836 */ /* 0x010fe20000000000 */
[----:B------:R-:W-:-:S04]  /*8b70*/  CS2R R2, SRZ ;  /* 0x0000000000027805 */ /* 0x000fc8000001ff00 */
[----:B------:R-:W-:-:S04]  /*8b80*/  SHF.R.S32.HI R8, RZ, 0x1f, R11 ;  /* 0x0000001fff087819 */ /* 0x000fc8000001140b */
[----:B------:R-:W-:-:S04]  /*8b90*/  LEA.HI R8, R8, R11, RZ, 0x4 ;  /* 0x0000000b08087211 */ /* 0x000fc800078f20ff */
[----:B------:R-:W-:Y:S02]  /*8ba0*/  SHF.R.S32.HI R17, RZ, 0x4, R8 ;  /* 0x00000004ff117819 */ /* 0x000fe40000011408 */
[--C-:B---3--:R-:W-:Y:S01]  /*8bb0*/  @P3 SHF.R.S32.HI R3, RZ, 0x1f, R9.reuse ;  /* 0x0000001fff033819 */ /* 0x108fe20000011409 */
[----:B------:R-:W-:Y:S01]  /*8bc0*/  @P3 IMAD.MOV.U32 R2, RZ, RZ, R9 ;  /* 0x000000ffff023224 */ /* 0x000fe200078e0009 */
[----:B-12---:R-:W-:Y:S06]  /*8bd0*/  @P0 BRA `(.L_x_537) ;  /* 0x0000000000100947 */ /* 0x006fec0003800000 */
[----:B------:R-:W-:Y:S05]  /*8be0*/  @!P3 BRA `(.L_x_537) ;  /* 0x00000000000cb947 */ /* 0x000fea0003800000 */
[----:B------:R-:W2:Y:S04]  /*8bf0*/  LDG.E R7, desc[UR38][R4.64] ;  /* 0x0000002604077981 */ /* 0x000ea8000c1e1900 */
[----:B-----5:R-:W2:Y:S02]  /*8c00*/  LDG.E R0, desc[UR38][R4.64+0x4] ;  /* 0x0000042604007981 */ /* 0x020ea4000c1e1900 */
[----:B--2---:R-:W-:-:S07]  /*8c10*/  IMAD.IADD R0, R0, 0x1, -R7 ;  /* 0x0000000100007824 */ /* 0x004fce00078e0a07 */
.L_x_537:
[----:B------:R-:W-:Y:S01]  /*8c20*/  LOP3.LUT R4, R8, 0x1ffffff0, RZ, 0xc0, !PT ;  /* 0x1ffffff008047812 */ /* 0x000fe200078ec0ff */
[----:B------:R-:W-:Y:S01]  /*8c30*/  USHF.R.S32.HI UR5, URZ, 0x1f, UR4 ;  /* 0x0000001f3f057899 */ /* 0x000fe20008011404 */
[----:B-----5:R-:W-:Y:S01]  /*8c40*/  IMAD R12, R13, -0x80, R0 ;  /* 0xffffff800d0c7824 */ /* 0x020fe200078e0200 */
[----:B------:R-:W1:Y:S01]  /*8c50*/  LDC.64 R20, c[0x0][0x850] ;  /* 0x00021400ff147b82 */ /* 0x000e620000000a00 */
[----:B------:R-:W-:Y:S01]  /*8c60*/  VIADD R5, R17, 0x10 ;  /* 0x0000001011057836 */ /* 0x000fe20000000000 */
[----:B------:R-:W-:Y:S01]  /*8c70*/  ULDC UR8, c[0x0][0x80c] ;  /* 0x0002030000087ab9 */ /* 0x000fe20000000800 */
[----:B------:R-:W-:Y:S01]  /*8c80*/  IMAD.IADD R4, R11, 0x1, -R4 ;  /* 0x000000010b047824 */ /* 0x000fe200078e0a04 */
[-C--:B------:R-:W-:Y:S01]  /*8c90*/  ISETP.GE.AND P2, PT, R17, R12.reuse, PT ;  /* 0x0000000c1100720c */ /* 0x080fe20003f46270 */
[----:B------:R-:W-:Y:S01]  /*8ca0*/  IMAD R0, R14, UR5, RZ ;  /* 0x000000050e007c24 */ /* 0x000fe2000f8e02ff */
[----:B------:R-:W-:Y:S01]  /*8cb0*/  ISETP.GE.AND P6, PT, R5, R12, PT ;  /* 0x0000000c0500720c */ /* 0x000fe20003fc6270 */
[----:B------:R-:W-:Y:S01]  /*8cc0*/  IMAD.SHL.U32 R6, R4, 0x8, RZ ;  /* 0x0000000804067824 */ /* 0x000fe200078e00ff */
[C---:B------:R-:W-:Y:S01]  /*8cd0*/  IADD3 R2, P0, R17.reuse, R2, RZ ;  /* 0x0000000211027210 */ /* 0x040fe20007f1e0ff */
[----:B------:R-:W-:Y:S01]  /*8ce0*/  VIADD R5, R17, 0x20 ;  /* 0x0000002011057836 */ /* 0x000fe20000000000 */
[----:B------:R-:W-:Y:S01]  /*8cf0*/  ULDC.64 UR6, c[0x0][0x828] ;  /* 0x00020a0000067ab9 */ /* 0x000fe20000000a00 */
[----:B------:R-:W-:Y:S01]  /*8d00*/  IMAD R15, R15, UR4, R0 ;  /* 0x000000040f0f7c24 */ /* 0x000fe2000f8e0200 */
[----:B------:R-:W-:Y:S01]  /*8d10*/  SHF.R.S32.HI R7, RZ, 0x1f, R6 ;  /* 0x0000001fff077819 */ /* 0x000fe20000011406 */
[----:B------:R-:W-:Y:S01]  /*8d20*/  VIADD R9, R17, 0x30 ;  /* 0x0000003011097836 */ /* 0x000fe20000000000 */
[----:B------:R-:W-:Y:S01]  /*8d30*/  SHF.R.S32.HI R0, RZ, 0x1f, R10 ;  /* 0x0000001fff007819 */ /* 0x000fe2000001140a */
[----:B------:R-:W-:Y:S01]  /*8d40*/  BSSY B0, `(.L_x_538) ;  /* 0x000001e000007945 */ /* 0x000fe20003800000 */
[----:B------:R-:W-:Y:S01]  /*8d50*/  ISETP.GE.AND P5, PT, R5, R12, PT ;  /* 0x0000000c0500720c */ /* 0x000fe20003fa6270 */
[----:B------:R-:W-:Y:S01]  /*8d60*/  IMAD.WIDE.U32 R4, R14, UR4, R6 ;  /* 0x000000040e047c25 */ /* 0x000fe2000f8e0006 */
[----:B------:R-:W-:-:S02]  /*8d70*/  ISETP.GE.OR P4, PT, R6, UR8, P2 ;  /* 0x0000000806007c0c */ /* 0x000fc40009786670 */
[----:B------:R-:W-:Y:S01]  /*8d80*/  SEL R14, R0, RZ, !P3 ;  /* 0x000000ff000e7207 */ /* 0x000fe20005800000 */
[----:B------:R-:W-:Y:S01]  /*8d90*/  IMAD.IADD R5, R15, 0x1, R5 ;  /* 0x000000010f057824 */ /* 0x000fe200078e0205 */
[----:B------:R-:W-:Y:S02]  /*8da0*/  LEA.HI.X.SX32 R3, R17, R3, 0x1, P0 ;  /* 0x0000000311037211 */ /* 0x000fe400000f0eff */
[-C--:B------:R-:W-:Y:S01]  /*8db0*/  ISETP.GE.AND P0, PT, R9, R12.reuse, PT ;  /* 0x0000000c0900720c */ /* 0x080fe20003f06270 */
[----:B------:R-:W-:Y:S01]  /*8dc0*/  VIADD R9, R17, 0x40 ;  /* 0x0000004011097836 */ /* 0x000fe20000000000 */
[----:B------:R-:W-:Y:S01]  /*8dd0*/  SEL R15, R10, RZ, !P3 ;  /* 0x000000ff0a0f7207 */ /* 0x000fe20005800000 */
[----:B------:R-:W-:Y:S01]  /*8de0*/  IMAD R0, R14, UR6, RZ ;  /* 0x000000060e007c24 */ /* 0x000fe2000f8e02ff */
[----:B------:R-:W-:Y:S01]  /*8df0*/  P2R R18, PR, RZ, 0x40 ;  /* 0x00000040ff127803 */ /* 0x000fe20000000000 */
[----:B------:R-:W-:Y:S01]  /*8e00*/  IMAD.WIDE R2, R13, 0x80, R2 ;  /* 0x000000800d027825 */ /* 0x000fe200078e0202 */
[----:B------:R-:W-:-:S02]  /*8e10*/  ISETP.GE.AND P1, PT, R9, R12, PT ;  /* 0x0000000c0900720c */ /* 0x000fc40003f26270 */
[----:B------:R-:W-:Y:S01]  /*8e20*/  P2R R22, PR, RZ, 0x20 ;  /* 0x00000020ff167803 */ /* 0x000fe20000000000 */
[C---:B------:R-:W-:Y:S01]  /*8e30*/  IMAD R9, R15.reuse, UR7, R0 ;  /* 0x000000070f097c24 */ /* 0x040fe2000f8e0200 */
[----:B------:R-:W-:Y:S01]  /*8e40*/  ISETP.GE.OR P3, PT, R6, UR8, P6 ;  /* 0x0000000806007c0c */ /* 0x000fe2000b766670 */
[----:B------:R-:W-:-:S04]  /*8e50*/  IMAD.WIDE.U32 R10, R15, UR6, R4 ;  /* 0x000000060f0a7c25 */ /* 0x000fc8000f8e0004 */
[----:B------:R-:W-:Y:S01]  /*8e60*/  IMAD.IADD R9, R11, 0x1, R9 ;  /* 0x000000010b097824 */ /* 0x000fe200078e0209 */
[----:B------:R-:W-:Y:S07]  /*8e70*/  @P4 BRA `(.L_x_539) ;  /* 0x0000000000284947 */ /* 0x000fee0003800000 */
        /* <DEDUP_REMOVED lines=9> */
[----:B------:R2:W-:Y:S02]  /*8f10*/  STG.E.128 desc[UR38][R24.64], RZ ;  /* 0x000000ff18007986 */ /* 0x0005e4000c101d26 */
.L_x_539:
[----:B------:R-:W-:Y:S05]  /*8f20*/  BSYNC B0 ;  /* 0x0000000000007941 */ /* 0x000fea0003800000 */
.L_x_538:
[----:B------:R-:W-:Y:S01]  /*8f30*/  BSSY B0, `(.L_x_540) ;  /* 0x0000010000007945 */ /* 0x000fe20003800000 */
[----:B------:R-:W-:-:S03]  /*8f40*/  ISETP.GE.OR P4, PT, R6, UR8, P5 ;  /* 0x0000000806007c0c */ /* 0x000fc6000af86670 */
[----:B------:R-:W-:Y:S10]  /*8f50*/  @P3 BRA `(.L_x_541) ;  /* 0x0000000000343947 */ /* 0x000ff40003800000 */
        /* <DEDUP_REMOVED lines=9> */
[----:B--2---:R-:W-:Y:S01]  /*8ff0*/  LEA R24, P3, R4, UR6, 0x1 ;  /* 0x0000000604187c11 */ /* 0x004fe2000f8608ff */
[----:B------:R-:W-:-:S05]  /*9000*/  IMAD.IADD R5, R5, 0x1, R13 ;  /* 0x0000000105057824 */ /* 0x000fca00078e020d */
[----:B------:R-:W-:-:S05]  /*9010*/  LEA.HI.X R25, R4, UR7, R5, 0x1, P3 ;  /* 0x0000000704197c11 */ /* 0x000fca00098f0c05 */
[----:B------:R3:W-:Y:S02]  /*9020*/  STG.E.128 desc[UR38][R24.64], RZ ;  /* 0x000000ff18007986 */ /* 0x0007e4000c101d26 */
.L_x_541:
[----:B------:R-:W-:Y:S05]  /*9030*/  BSYNC B0 ;  /* 0x0000000000007941 */ /* 0x000fea0003800000 */
.L_x_540:
        /* <DEDUP_REMOVED lines=12> */
[----:B--23--:R-:W-:Y:S01]  /*9100*/  LEA R24, P4, R4, UR6, 0x1 ;  /* 0x0000000604187c11 */ /* 0x00cfe2000f8808ff */
[----:B------:R-:W-:-:S05]  /*9110*/  IMAD.IADD R5, R5, 0x1, R13 ;  /* 0x0000000105057824 */ /* 0x000fca00078e020d */
[----:B------:R-:W-:-:S05]  /*9120*/  LEA.HI.X R25, R4, UR7, R5, 0x1, P4 ;  /* 0x0000000704197c11 */ /* 0x000fca000a0f0c05 */
[----:B------:R4:W-:Y:S02]  /*9130*/  STG.E.128 desc[UR38][R24.64], RZ ;  /* 0x000000ff18007986 */ /* 0x0009e4000c101d26 */
.L_x_543:
[----:B------:R-:W-:Y:S05]  /*9140*/  BSYNC B0 ;  /* 0x0000000000007941 */ /* 0x000fea0003800000 */
.L_x_542:
[----:B------:R-:W-:Y:S01]  /*9150*/  BSSY B0, `(.L_x_544) ;  /* 0x0000011000007945 */ /* 0x000fe20003800000 */
[----:B------:R-:W-:Y:S01]  /*9160*/  ISETP.GE.OR P4, PT, R6, UR8, P1 ;  /* 0x0000000806007c0c */ /* 0x000fe20008f86670 */
[----:B------:R-:W-:Y:S02]  /*9170*/  VIADD R19, R17, 0x50 ;  /* 0x0000005011137836 */ /* 0x000fe40000000000 */
        /* <DEDUP_REMOVED lines=10> */
[----:B--234-:R-:W-:Y:S01]  /*9220*/  LEA R24, P3, R4, UR6, 0x1 ;  /* 0x0000000604187c11 */ /* 0x01cfe2000f8608ff */
[----:B------:R-:W-:-:S05]  /*9230*/  IMAD.IADD R5, R5, 0x1, R13 ;  /* 0x0000000105057824 */ /* 0x000fca00078e020d */
[----:B------:R-:W-:-:S05]  /*9240*/  LEA.HI.X R25, R4, UR7, R5, 0x1, P3 ;  /* 0x0000000704197c11 */ /* 0x000fca00098f0c05 */
[----:B------:R2:W-:Y:S02]  /*9250*/  STG.E.128 desc[UR38][R24.64], RZ ;  /* 0x000000ff18007986 */ /* 0x0005e4000c101d26 */
.L_x_545:
[----:B------:R-:W-:Y:S05]  /*9260*/  BSYNC B0 ;  /* 0x0000000000007941 */ /* 0x000fea0003800000 */
.L_x_544:
[----:B------:R-:W-:Y:S01]  /*9270*/  BSSY B0, `(.L_x_546) ;  /* 0x0000010000007945 */ /* 0x000fe20003800000 */
[----:B------:R-:W-:-:S03]  /*9280*/  ISETP.GE.AND P3, PT, R19, R12, PT ;  /* 0x0000000c1300720c */ /* 0x000fc60003f66270 */
        /* <DEDUP_REMOVED lines=14> */
.L_x_547:
[----:B------:R-:W-:Y:S05]  /*9370*/  BSYNC B0 ;  /* 0x0000000000007941 */ /* 0x000fea0003800000 */
.L_x_546:
[----:B------:R-:W-:Y:S01]  /*9380*/  ISETP.GE.OR P4, PT, R6, UR8, P3 ;  /* 0x0000000806007c0c */ /* 0x000fe20009f86670 */
[----:B------:R-:W-:Y:S01]  /*9390*/  BSSY B0, `(.L_x_548) ;  /* 0x0000011000007945 */ /* 0x000fe20003800000 */
[----:B-1----:R-:W-:Y:S02]  /*93a0*/  IMAD R16, R20, UR5, RZ ;  /* 0x0000000514107c24 */ /* 0x002fe4000f8e02ff */
[----:B------:R-:W-:-:S09]  /*93b0*/  VIADD R19, R17, 0x60 ;  /* 0x0000006011137836 */ /* 0x000fd20000000000 */
        /* <DEDUP_REMOVED lines=14> */
.L_x_549:
[----:B------:R-:W-:Y:S05]  /*94a0*/  BSYNC B0 ;  /* 0x0000000000007941 */ /* 0x000fea0003800000 */
.L_x_548:
[----:B------:R-:W-:Y:S01]  /*94b0*/  ISETP.GE.AND P4, PT, R19, R12, PT ;  /* 0x0000000c1300720c */ /* 0x000fe20003f86270 */
[----:B------:R-:W-:Y:S01]  /*94c0*/  ULDC UR9, c[0x0][0x83c] ;  /* 0x00020f0000097ab9 */ /* 0x000fe20000000800 */
[----:B------:R-:W-:Y:S01]  /*94d0*/  BSSY B0, `(.L_x_550) ;  /* 0x0000012000007945 */ /* 0x000fe20003800000 */
[----:B------:R-:W-:Y:S01]  /*94e0*/  IMAD R21, R21, UR4, R16 ;  /* 0x0000000415157c24 */ /* 0x000fe2000f8e0210 */
[----:B------:R-:W-:Y:S01]  /*94f0*/  ISETP.GE.OR P5, PT, R6, UR8, P4 ;  /* 0x0000000806007c0c */ /* 0x000fe2000a7a6670 */
[----:B------:R-:W-:-:S12]  /*9500*/  VIADD R17, R17, 0x70 ;  /* 0x0000007011117836 */ /* 0x000fd80000000000 */
        /* <DEDUP_REMOVED lines=10> */
[----:B-1234-:R-:W-:Y:S01]  /*95b0*/  LEA R24, P5, R4, UR6, 0x1 ;  /* 0x0000000604187c11 */ /* 0x01efe2000f8a08ff */
[----:B------:R-:W-:-:S05]  /*95c0*/  IMAD.IADD R5, R5, 0x1, R13 ;  /* 0x0000000105057824 */ /* 0x000fca00078e020d */
[----:B------:R-:W-:-:S05]  /*95d0*/  LEA.HI.X R25, R4, UR7, R5, 0x1, P5 ;  /* 0x0000000704197c11 */ /* 0x000fca000a8f0c05 */
[----:B------:R1:W-:Y:S02]  /*95e0*/  STG.E.128 desc[UR38][R24.64], RZ ;  /* 0x000000ff18007986 */ /* 0x0003e4000c101d26 */
.L_x_551:
[----:B------:R-:W-:Y:S05]  /*95f0*/  BSYNC B0 ;  /* 0x0000000000007941 */ /* 0x000fea0003800000 */
.L_x_550:
[----:B------:R-:W-:Y:S01]  /*9600*/  ISETP.GE.AND P5, PT, R17, R12, PT ;  /* 0x0000000c1100720c */ /* 0x000fe20003fa6270 */
[----:B------:R-:W-:Y:S03]  /*9610*/  BSSY B0, `(.L_x_552) ;  /* 0x0000010000007945 */ /* 0x000fe60003800000 */
[----:B------:R-:W-:-:S13]  /*9620*/  ISETP.GE.OR P6, PT, R6, UR8, P5 ;  /* 0x0000000806007c0c */ /* 0x000fda000afc6670 */
        /* <DEDUP_REMOVED lines=13> */
[----:B------:R1:W-:Y:S02]  /*9700*/  STG.E.128 desc[UR38][R8.64], RZ ;  /* 0x000000ff08007986 */ /* 0x0003e4000c101d26 */
.L_x_553:
[----:B------:R-:W-:Y:S05]  /*9710*/  BSYNC B0 ;  /* 0x0000000000007941 */ /* 0x000fea0003800000 */
.L_x_552:
[----:B------:R-:W-:Y:S01]  /*9720*/  P2R R0, PR, RZ, 0x20 ;  /* 0x00000020ff007803 */ /* 0x000fe20000000000 */
[----:B------:R-:W-:Y:S01]  /*9730*/  IMAD.WIDE.U32 R4, R20, UR4, R6 ;  /* 0x0000000414047c25 */ /* 0x000fe2000f8e0006 */
[----:B------:R-:W-:Y:S01]  /*9740*/  ISETP.NE.AND P5, PT, R18, RZ, PT ;  /* 0x000000ff1200720c */ /* 0x000fe20003fa5270 */
[----:B------:R-:W-:Y:S01]  /*9750*/  ULDC.64 UR4, c[0x0][0x858] ;  /* 0x0002160000047ab9 */ /* 0x000fe20000000a00 */
[C---:B------:R-:W-:Y:S01]  /*9760*/  ISETP.GE.OR P2, PT, R6.reuse, UR9, P2 ;  /* 0x0000000906007c0c */ /* 0x040fe20009746670 */
[----:B------:R-:W-:Y:S01]  /*9770*/  IMAD.IADD R5, R21, 0x1, R5 ;  /* 0x0000000115057824 */ /* 0x000fe200078e0205 */
[----:B------:R-:W-:Y:S01]  /*9780*/  ISETP.GE.OR P5, PT, R6, UR9, P5 ;  /* 0x0000000906007c0c */ /* 0x000fe2000afa6670 */
[----:B------:R-:W-:Y:S01]  /*9790*/  BSSY B0, `(.L_x_554) ;  /* 0x0000019000007945 */ /* 0x000fe20003800000 */
[----:B------:R-:W-:Y:S01]  /*97a0*/  ISETP.NE.AND P6, PT, R22, RZ, PT ;  /* 0x000000ff1600720c */ /* 0x000fe20003fc5270 */
[----:B-1----:R-:W-:Y:S01]  /*97b0*/  IMAD.WIDE.U32 R8, R15, UR4, R4 ;  /* 0x000000040f087c25 */ /* 0x002fe2000f8e0004 */
[----:B------:R-:W-:-:S02]  /*97c0*/  P2R R10, PR, RZ, 0x20 ;  /* 0x00000020ff0a7803 */ /* 0x000fc40000000000 */
[----:B------:R-:W-:Y:S01]  /*97d0*/  ISETP.NE.AND P5, PT, R0, RZ, PT ;  /* 0x000000ff0000720c */ /* 0x000fe20003fa5270 */
[----:B------:R-:W-:Y:S01]  /*97e0*/  IMAD R0, R14, UR4, RZ ;  /* 0x000000040e007c24 */ /* 0x000fe2000f8e02ff */
[C---:B------:R-:W-:Y:S02]  /*97f0*/  ISETP.GE.OR P6, PT, R6.reuse, UR9, P6 ;  /* 0x0000000906007c0c */ /* 0x040fe4000b7c6670 */
[C---:B------:R-:W-:Y:S01]  /*9800*/  ISETP.GE.OR P0, PT, R6.reuse, UR9, P0 ;  /* 0x0000000906007c0c */ /* 0x040fe20008706670 */
[----:B------:R-:W-:Y:S01]  /*9810*/  IMAD R7, R15, UR5, R0 ;  /* 0x000000050f077c24 */ /* 0x000fe2000f8e0200 */
[C---:B------:R-:W-:Y:S02]  /*9820*/  ISETP.GE.OR P1, PT, R6.reuse, UR9, P1 ;  /* 0x0000000906007c0c */ /* 0x040fe40008f26670 */
[C---:B------:R-:W-:Y:S01]  /*9830*/  ISETP.GE.OR P3, PT, R6.reuse, UR9, P3 ;  /* 0x0000000906007c0c */ /* 0x040fe20009f66670 */
[----:B------:R-:W-:Y:S01]  /*9840*/  IMAD.IADD R7, R9, 0x1, R7 ;  /* 0x0000000109077824 */ /* 0x000fe200078e0207 */
[----:B------:R-:W-:-:S02]  /*9850*/  ISETP.GE.OR P4, PT, R6, UR9, P4 ;  /* 0x0000000906007c0c */ /* 0x000fc4000a786670 */
[----:B------:R-:W-:Y:S01]  /*9860*/  ISETP.GE.OR P5, PT, R6, UR9, P5 ;  /* 0x0000000906007c0c */ /* 0x000fe2000afa6670 */
[----:B------:R-:W-:-:S12]  /*9870*/  @P2 BRA `(.L_x_555) ;  /* 0x0000000000282947 */ /* 0x000fd80003800000 */
        /* <DEDUP_REMOVED lines=10> */
.L_x_555:
[----:B------:R-:W-:Y:S05]  /*9920*/  BSYNC B0 ;  /* 0x0000000000007941 */ /* 0x000fea0003800000 */
.L_x_554:
        /* <DEDUP_REMOVED lines=16> */
.L_x_557:
[----:B------:R-:W-:Y:S05]  /*9a30*/  BSYNC B0 ;  /* 0x0000000000007941 */ /* 0x000fea0003800000 */
.L_x_556:
[----:B------:R-:W-:Y:S04]  /*9a40*/  BSSY B0, `(.L_x_558) ;  /* 0x000000f000007945 */ /* 0x000fe80003800000 */
[----:B------:R-:W-:Y:S05]  /*9a50*/  @P6 BRA `(.L_x_559) ;  /* 0x0000000000346947 */ /* 0x000fea0003800000 */
[----:B-1----:R-:W-:Y:S01]  /*9a60*/  IADD3 R11, P2, R2, 0x20, RZ ;  /* 0x00000020020b7810 */ /* 0x002fe20007f5e0ff */
        /* <DEDUP_REMOVED lines=12> */
.L_x_559:
[----:B------:R-:W-:Y:S05]  /*9b30*/  BSYNC B0 ;  /* 0x0000000000007941 */ /* 0x000fea0003800000 */
.L_x_558:
        /* <DEDUP_REMOVED lines=15> */
.L_x_561:
[----:B------:R-:W-:Y:S05]  /*9c30*/  BSYNC B0 ;  /* 0x0000000000007941 */ /* 0x000fea0003800000 */
.L_x_560:
        /* <DEDUP_REMOVED lines=15> */
.L_x_563:
[----:B------:R-:W-:Y:S05]  /*9d30*/  BSYNC B0 ;  /* 0x0000000000007941 */ /* 0x000fea0003800000 */
.L_x_562:
        /* <DEDUP_REMOVED lines=15> */
.L_x_565:
[----:B------:R-:W-:Y:S05]  /*9e30*/  BSYNC B0 ;  /* 0x0000000000007941 */ /* 0x000fea0003800000 */
.L_x_564:
        /* <DEDUP_REMOVED lines=15> */
.L_x_567:
[----:B------:R-:W-:Y:S05]  /*9f30*/  BSYNC B0 ;  /* 0x0000000000007941 */ /* 0x000fea0003800000 */
.L_x_566:
[----:B------:R-:W-:Y:S05]  /*9f40*/  @P5 BRA `(.L_x_481) ;  /* 0x0000003000cc5947 */ /* 0x000fea0003800000 */
[----:B------:R-:W-:Y:S01]  /*9f50*/  IADD3 R5, P0, R2, 0x70, RZ ;  /* 0x0000007002057810 */ /* 0x000fe20007f1e0ff */
        /* <DEDUP_REMOVED lines=11> */
[----:B------:R1:W-:Y:S01]  /*a010*/  STG.E.128 desc[UR38][R4.64], RZ ;  /* 0x000000ff04007986 */ /* 0x0003e2000c101d26 */
[----:B------:R-:W-:Y:S05]  /*a020*/  BRA `(.L_x_481) ;  /* 0x0000003000947947 */ /* 0x000fea0003800000 */
.L_x_476:
[----:B------:R-:W-:-:S08]  /*a030*/  NOP ;  /* 0x0000000000007918 */ /* 0x000fd00000000000 */
[----:B---3--:R-:W1:-:S00]  /*a040*/  USETMAXREG.DEALLOC.CTAPOOL 0x18 ;  /* 0x00000018000079c8 */ /* 0x008e4000080e0500 */
[----:B-1----:R-:W-:-:S06]  /*a050*/  LOP3.LUT R0, R0, 0x3, RZ, 0xc0, !PT ;  /* 0x0000000300007812 */ /* 0x002fcc00078ec0ff */
[----:B------:R-:W1:Y:S02]  /*a060*/  SHFL.IDX PT, R0, R0, RZ, 0x1f ;  /* 0x00001fff00007589 */ /* 0x000e6400000e0000 */
[----:B-1----:R-:W-:-:S13]  /*a070*/  ISETP.NE.AND P0, PT, R0, RZ, PT ;  /* 0x000000ff0000720c */ /* 0x002fda0003f05270 */
[----:B------:R-:W-:Y:S05]  /*a080*/  @!P0 BRA `(.L_x_568) ;  /* 0x0000000c00d48947 */ /* 0x000fea0003800000 */
[----:B------:R-:W-:-:S13]  /*a090*/  ISETP.NE.AND P0, PT, R0, 0x1, PT ;  /* 0x000000010000780c */ /* 0x000fda0003f05270 */
[----:B------:R-:W-:Y:S05]  /*a0a0*/  @P0 BRA `(.L_x_481) ;  /* 0x0000003000740947 */ /* 0x000fea0003800000 */
[----:B------:R-:W-:Y:S01]  /*a0b0*/  ULDC.64 UR4, c[0x0][0x8d8] ;  /* 0x0002360000047ab9 */ /* 0x000fe20000000a00 */
[----:B------:R-:W1:Y:S01]  /*a0c0*/  S2UR UR12, SR_CTAID.Z ;  /* 0x00000000000c79c3 */ /* 0x000e620000002700 */
[----:B------:R-:W-:-:S04]  /*a0d0*/  ISETP.NE.U32.AND P0, PT, RZ, UR4, PT ;  /* 0x00000004ff007c0c */ /* 0x000fc8000bf05070 */
[----:B------:R-:W-:-:S13]  /*a0e0*/  ISETP.NE.AND.EX P0, PT, RZ, UR5, PT, P0 ;  /* 0x00000005ff007c0c */ /* 0x000fda000bf05300 */
[----:B------:R-:W-:Y:S05]  /*a0f0*/  @!P0 BRA `(.L_x_569) ;  /* 0x00000000001c8947 */ /* 0x000fea0003800000 */
[----:B------:R-:W-:Y:S02]  /*a100*/  ULDC.64 UR4, c[0x0][0x8d8] ;  /* 0x0002360000047ab9 */ /* 0x000fe40000000a00 */
[----:B-1----:R-:W-:-:S06]  /*a110*/  UIMAD.WIDE UR4, UR12, 0x4, UR4 ;  /* 0x000000040c0478a5 */ /* 0x002fcc000f8e0204 */
[----:B------:R-:W-:Y:S02]  /*a120*/  IMAD.U32 R2, RZ, RZ, UR4 ;  /* 0x00000004ff027e24 */ /* 0x000fe4000f8e00ff */
[----:B------:R-:W-:-:S05]  /*a130*/  IMAD.U32 R3, RZ, RZ, UR5 ;  /* 0x00000005ff037e24 */ /* 0x000fca000f8e00ff */
[----:B------:R-:W2:Y:S02]  /*a140*/  LDG.E R2, desc[UR38][R2.64] ;  /* 0x0000002602027981 */ /* 0x000ea4000c1e1900 */
[----:B--2---:R-:W-:Y:S01]  /*a150*/  R2UR UR5, R2 ;  /* 0x00000000020572ca */ /* 0x004fe200000e0000 */
[----:B------:R-:W-:-:S14]  /*a160*/  BRA `(.L_x_570) ;  /* 0x0000000000387947 */ /* 0x000fdc0003800000 */
.L_x_569:
[----:B------:R-:W-:Y:S02]  /*a170*/  ULDC.64 UR4, c[0x0][0x8d0] ;  /* 0x0002340000047ab9 */ /* 0x000fe40000000a00 */
[----:B------:R-:W-:-:S04]  /*a180*/  ISETP.NE.U32.AND P0, PT, RZ, UR4, PT ;  /* 0x00000004ff007c0c */ /* 0x000fc8000bf05070 */
[----:B------:R-:W-:-:S13]  /*a190*/  ISETP.NE.AND.EX P0, PT, RZ, UR5, PT, P0 ;  /* 0x00000005ff007c0c */ /* 0x000fda000bf05300 */
[----:B------:R-:W-:Y:S05]  /*a1a0*/  @!P0 BRA `(.L_x_571) ;  /* 0x0000000000248947 */ /* 0x000fea0003800000 */
[----:B------:R-:W-:Y:S02]  /*a1b0*/  ULDC.64 UR4, c[0x0][0x8d0] ;  /* 0x0002340000047ab9 */ /* 0x000fe40000000a00 */
[----:B-1----:R-:W-:-:S06]  /*a1c0*/  UIMAD.WIDE UR4, UR12, 0x4, UR4 ;  /* 0x000000040c0478a5 */ /* 0x002fcc000f8e0204 */
[----:B------:R-:W-:Y:S02]  /*a1d0*/  IMAD.U32 R2, RZ, RZ, UR4 ;  /* 0x00000004ff027e24 */ /* 0x000fe4000f8e00ff */
[----:B------:R-:W-:-:S05]  /*a1e0*/  IMAD.U32 R3, RZ, RZ, UR5 ;  /* 0x00000005ff037e24 */ /* 0x000fca000f8e00ff */
[----:B------:R-:W2:Y:S04]  /*a1f0*/  LDG.E R0, desc[UR38][R2.64] ;  /* 0x0000002602007981 */ /* 0x000ea8000c1e1900 */
[----:B------:R-:W2:Y:S02]  /*a200*/  LDG.E R5, desc[UR38][R2.64+0x4] ;  /* 0x0000042602057981 */ /* 0x000ea4000c1e1900 */
[----:B--2---:R-:W-:-:S05]  /*a210*/  IMAD.IADD R0, R5, 0x1, -R0 ;  /* 0x0000000105007824 */ /* 0x004fca00078e0a00 */
[----:B------:R-:W-:Y:S01]  /*a220*/  R2UR UR5, R0 ;  /* 0x00000000000572ca */ /* 0x000fe200000e0000 */
[----:B------:R-:W-:-:S14]  /*a230*/  BRA `(.L_x_570) ;  /* 0x0000000000047947 */ /* 0x000fdc0003800000 */
.L_x_571:
[----:B------:R-:W-:-:S05]  /*a240*/  ULDC UR5, c[0x0][0x8bc] ;  /* 0x00022f0000057ab9 */ /* 0x000fca0000000800 */
.L_x_570:
[----:B------:R-:W2:Y:S02]  /*a250*/  S2UR UR4, SR_CTAID.X ;  /* 0x00000000000479c3 */ /* 0x000ea40000002500 */
[----:B--2---:R-:W-:-:S04]  /*a260*/  USHF.L.U32 UR4, UR4, 0x7, URZ ;  /* 0x0000000704047899 */ /* 0x004fc8000800063f */
[----:B------:R-:W-:-:S04]  /*a270*/  UISETP.GE.AND UP0, UPT, UR4, UR5, UPT ;  /* 0x000000050400728c */ /* 0x000fc8000bf06270 */
[----:B-1----:R-:W-:-:S06]  /*a280*/  USEL UR12, UR12, 0xffffffff, !UP0 ;  /* 0xffffffff0c0c7887 */ /* 0x002fcc000c000000 */
[----:B------:R-:W-:-:S13]  /*a290*/  ISETP.LE.AND P0, PT, RZ, UR12, PT ;  /* 0x0000000cff007c0c */ /* 0x000fda000bf03270 */
[----:B------:R-:W-:Y:S05]  /*a2a0*/  @!P0 BRA `(.L_x_481) ;  /* 0x0000002c00f48947 */ /* 0x000fea0003800000 */
[----:B------:R-:W-:Y:S02]  /*a2b0*/  ULDC.64 UR4, c[0x0][0x770] ;  /* 0x0001dc0000047ab9 */ /* 0x000fe40000000a00 */
[----:B------:R-:W-:-:S04]  /*a2c0*/  UISETP.NE.U32.AND UP0, UPT, UR4, URZ, UPT ;  /* 0x0000003f0400728c */ /* 0x000fc8000bf05070 */
[----:B------:R-:W-:-:S03]  /*a2d0*/  UISETP.NE.AND.EX UP0, UPT, UR5, URZ, UPT, UP0 ;  /* 0x0000003f0500728c */ /* 0x000fc6000bf05300 */
[----:B------:R-:W-:Y:S02]  /*a2e0*/  ULDC.64 UR4, c[0x0][0x770] ;  /* 0x0001dc0000047ab9 */ /* 0x000fe40000000a00 */
[----:B------:R-:W-:Y:S01]  /*a2f0*/  UIMAD.WIDE UR4, UR12, 0x4, UR4 ;  /* 0x000000040c0478a5 */ /* 0x000fe2000f8e0204 */
[----:B------:R-:W-:-:S05]  /*a300*/  PLOP3.LUT P0, PT, PT, PT, UP0, 0x80, 0x0 ;  /* 0x000000000000781c */ /* 0x000fca0003f0f008 */
[----:B------:R-:W-:Y:S02]  /*a310*/  IMAD.U32 R2, RZ, RZ, UR4 ;  /* 0x00000004ff027e24 */ /* 0x000fe4000f8e00ff */
[----:B------:R-:W-:Y:S01]  /*a320*/  IMAD.U32 R3, RZ, RZ, UR5 ;  /* 0x00000005ff037e24 */ /* 0x000fe2000f8e00ff */
[----:B------:R-:W-:-:S05]  /*a330*/  ULDC.64 UR4, c[0x0][0x780] ;  /* 0x0001e00000047ab9 */ /* 0x000fca0000000a00 */
[----:B------:R-:W2:Y:S01]  /*a340*/  @P0 LDG.E R6, desc[UR38][R2.64] ;  /* 0x0000002602060981 */ /* 0x000ea2000c1e1900 */
[----:B------:R-:W-:Y:S01]  /*a350*/  UISETP.NE.U32.AND UP1, UPT, UR4, URZ, UPT ;  /* 0x0000003f0400728c */ /* 0x000fe2000bf25070 */
[----:B------:R-:W-:-:S03]  /*a360*/  ULDC UR6, c[0x0][0x280] ;  /* 0x0000a00000067ab9 */ /* 0x000fc60000000800 */
[----:B------:R-:W-:Y:S01]  /*a370*/  UISETP.NE.AND.EX UP1, UPT, UR5, URZ, UPT, UP1 ;  /* 0x0000003f0500728c */ /* 0x000fe2000bf25310 */
[----:B------:R-:W-:-:S05]  /*a380*/  IMAD.U32 R0, RZ, RZ, UR6 ;  /* 0x00000006ff007e24 */ /* 0x000fca000f8e00ff */
[----:B------:R-:W-:-:S05]  /*a390*/  PLOP3.LUT P1, PT, PT, PT, UP1, 0x80, 0x0 ;  /* 0x000000000000781c */ /* 0x000fca0003f2f018 */
[----:B------:R-:W-:Y:S02]  /*a3a0*/  @UP1 ULDC.64 UR4, c[0x0][0x780] ;  /* 0x0001e00000041ab9 */ /* 0x000fe40000000a00 */
[----:B------:R-:W-:-:S06]  /*a3b0*/  @UP1 UIMAD.WIDE UR4, UR12, 0x4, UR4 ;  /* 0x000000040c0418a5 */ /* 0x000fcc000f8e0204 */
[----:B------:R-:W-:Y:S02]  /*a3c0*/  IMAD.U32 R4, RZ, RZ, UR4 ;  /* 0x00000004ff047e24 */ /* 0x000fe4000f8e00ff */
[----:B------:R-:W-:-:S05]  /*a3d0*/  IMAD.U32 R5, RZ, RZ, UR5 ;  /* 0x00000005ff057e24 */ /* 0x000fca000f8e00ff */
[----:B------:R1:W5:Y:S01]  /*a3e0*/  @P1 LDG.E R0, desc[UR38][R4.64] ;  /* 0x0000002604001981 */ /* 0x000362000c1e1900 */
[----:B------:R-:W-:Y:S01]  /*a3f0*/  PLOP3.LUT P2, PT, PT, PT, UP0, 0x80, 0x0 ;  /* 0x000000000000781c */ /* 0x000fe20003f4f008 */
[----:B------:R-:W3:Y:S02]  /*a400*/  S2UR UR13, SR_CTAID.Y ;  /* 0x00000000000d79c3 */ /* 0x000ee40000002600 */
[----:B---3--:R-:W-:-:S10]  /*a410*/  USHF.R.S32.HI UR7, URZ, 0x1f, UR13 ;  /* 0x0000001f3f077899 */ /* 0x008fd4000801140d */
[----:B--2---:R-:W-:-:S13]  /*a420*/  @P2 R2UR UR4, R6 ;  /* 0x00000000060422ca */ /* 0x004fda00000e0000 */
[----:B------:R-:W-:-:S04]  /*a430*/  @UP0 UIMAD UR4, UR12, 0x50, UR4 ;  /* 0x000000500c0408a4 */ /* 0x000fc8000f8e0204 */
[----:B------:R-:W-:-:S04]  /*a440*/  UIMAD.WIDE UR4, UR4, 0x66666667, URZ ;  /* 0x66666667040478a5 */ /* 0x000fc8000f8e023f */
[----:B------:R-:W-:-:S04]  /*a450*/  @UP0 USHF.R.U32.HI UR4, URZ, 0x1f, UR5 ;  /* 0x0000001f3f040899 */ /* 0x000fc80008011605 */
[----:B------:R-:W-:-:S04]  /*a460*/  @UP0 ULEA.HI.SX32 UR4, UR5, UR4, 0x1b ;  /* 0x0000000405040291 */ /* 0x000fc8000f8fda3f */
[----:B------:R-:W-:Y:S01]  /*a470*/  @UP0 UIMAD UR6, UR4, 0x2800, URZ ;  /* 0x00002800040608a4 */ /* 0x000fe2000f8e023f */
[----:B-1----:R-:W-:Y:S11]  /*a480*/  @P1 BRA `(.L_x_572) ;  /* 0x0000000000101947 */ /* 0x002ff60003800000 */
[----:B------:R-:W-:Y:S05]  /*a490*/  @!P0 BRA `(.L_x_572) ;  /* 0x00000000000c8947 */ /* 0x000fea0003800000 */
[----:B------:R-:W2:Y:S04]  /*a4a0*/  LDG.E R5, desc[UR38][R2.64] ;  /* 0x0000002602057981 */ /* 0x000ea8000c1e1900 */
[----:B-----5:R-:W2:Y:S02]  /*a4b0*/  LDG.E R0, desc[UR38][R2.64+0x4] ;  /* 0x0000042602007981 */ /* 0x020ea4000c1e1900 */
[----:B--2---:R-:W-:-:S07]  /*a4c0*/  IMAD.IADD R0, R0, 0x1, -R5 ;  /* 0x0000000100007824 */ /* 0x004fce00078e0a05 */
.L_x_572:
[----:B-----5:R-:W-:Y:S01]  /*a4d0*/  ISETP.GE.AND P0, PT, R0, 0x1, PT ;  /* 0x000000010000780c */ /* 0x020fe20003f06270 */
[----:B------:R-:W-:Y:S01]  /*a4e0*/  @UP0 USHF.R.S32.HI UR8, URZ, 0x1f, UR6 ;  /* 0x0000001f3f080899 */ /* 0x000fe20008011406 */
[----:B------:R-:W-:Y:S01]  /*a4f0*/  UMOV UR4, URZ ;  /* 0x0000003f00047c82 */ /* 0x000fe20008000000 */
[----:B------:R-:W-:Y:S01]  /*a500*/  UMOV UR5, URZ ;  /* 0x0000003f00057c82 */ /* 0x000fe20008000000 */
[----:B------:R-:W-:-:S04]  /*a510*/  @UP0 UMOV UR4, UR6 ;  /* 0x0000000600040c82 */ /* 0x000fc80008000000 */
[----:B------:R-:W-:-:S05]  /*a520*/  @UP0 UMOV UR5, UR8 ;  /* 0x0000000800050c82 */ /* 0x000fca0008000000 */
[----:B------:R-:W-:Y:S05]  /*a530*/  @!P0 BRA `(.L_x_481) ;  /* 0x0000002c00508947 */ /* 0x000fea0003800000 */
[----:B------:R-:W-:Y:S01]  /*a540*/  ULDC.64 UR8, c[0x0][0x2d8] ;  /* 0x0000b60000087ab9 */ /* 0x000fe20000000a00 */
[C---:B------:R-:W-:Y:S01]  /*a550*/  VIADD R2, R0.reuse, 0x4f ;  /* 0x0000004f00027836 */ /* 0x040fe20000000000 */
[----:B------:R-:W-:Y:S01]  /*a560*/  UIMAD UR7, UR7, UR8, URZ ;  /* 0x00000008070772a4 */ /* 0x000fe2000f8e023f */
[----:B------:R-:W-:Y:S01]  /*a570*/  ISETP.GE.AND P1, PT, R0, 0x51, PT ;  /* 0x000000510000780c */ /* 0x000fe20003f26270 */
[----:B------:R-:W-:Y:S01]  /*a580*/  USHF.R.S32.HI UR6, URZ, 0x1f, UR12 ;  /* 0x0000001f3f067899 */ /* 0x000fe2000801140c */
[----:B------:R-:W-:Y:S01]  /*a590*/  IMAD.HI R2, R2, 0x66666667, RZ ;  /* 0x6666666702027827 */ /* 0x000fe200078e02ff */
[----:B------:R-:W-:Y:S02]  /*a5a0*/  UIMAD.WIDE.U32 UR10, UR13, UR8, URZ ;  /* 0x000000080d0a72a5 */ /* 0x000fe4000f8e003f */
[----:B------:R-:W-:Y:S02]  /*a5b0*/  UIMAD UR7, UR13, UR9, UR7 ;  /* 0x000000090d0772a4 */ /* 0x000fe4000f8e0207 */
[----:B------:R-:W-:Y:S01]  /*a5c0*/  UIADD3 UR8, UP1, UR4, UR10, URZ ;  /* 0x0000000a04087290 */ /* 0x000fe2000ff3e03f */
[----:B------:R-:W-:Y:S01]  /*a5d0*/  SHF.R.U32.HI R3, RZ, 0x1f, R2 ;  /* 0x0000001fff037819 */ /* 0x000fe20000011602 */
[----:B------:R-:W-:-:S02]  /*a5e0*/  UIADD3 UR7, UR11, UR7, URZ ;  /* 0x000000070b077290 */ /* 0x000fc4000fffe03f */
[----:B------:R-:W-:Y:S01]  /*a5f0*/  USEL UR6, UR6, URZ, !UP0 ;  /* 0x0000003f06067287 */ /* 0x000fe2000c000000 */
[----:B------:R-:W-:Y:S01]  /*a600*/  LEA.HI.SX32 R3, R2, R3, 0x1b ;  /* 0x0000000302037211 */ /* 0x000fe200078fdaff */
[----:B------:R-:W-:Y:S01]  /*a610*/  ULDC.64 UR14, c[0x0][0x2e0] ;  /* 0x0000b800000e7ab9 */ /* 0x000fe20000000a00 */
[----:B------:R-:W-:Y:S02]  /*a620*/  USEL UR13, UR12, URZ, !UP0 ;  /* 0x0000003f0c0d7287 */ /* 0x000fe4000c000000 */
[----:B------:R-:W-:Y:S01]  /*a630*/  UIADD3.X UR9, UR5, UR7, URZ, UP1, !UPT ;  /* 0x0000000705097290 */ /* 0x000fe20008ffe43f */
[----:B------:R-:W-:Y:S01]  /*a640*/  VIMNMX R3, R3, 0x1, !PT ;  /* 0x0000000103037848 */ /* 0x000fe20007fe0100 */
[----:B------:R-:W-:Y:S02]  /*a650*/  UIMAD UR6, UR6, UR14, URZ ;  /* 0x0000000e060672a4 */ /* 0x000fe4000f8e023f */
[----:B------:R-:W-:Y:S01]  /*a660*/  UIMAD.WIDE.U32 UR8, UR13, UR14, UR8 ;  /* 0x0000000e0d0872a5 */ /* 0x000fe2000f8e0008 */
[----:B------:R-:W-:Y:S01]  /*a670*/  LOP3.LUT R2, R3, 0x1, RZ, 0xc0, !PT ;  /* 0x0000000103027812 */ /* 0x000fe200078ec0ff */
[----:B------:R-:W-:Y:S01]  /*a680*/  UIMAD UR12, UR13, UR15, UR6 ;  /* 0x0000000f0d0c72a4 */ /* 0x000fe2000f8e0206 */
[----:B------:R-:W-:-:S03]  /*a690*/  ELECT P0, URZ, PT ;  /* 0x00000000003f782f */ /* 0x000fc60003800000 */
[----:B------:R-:W-:Y:S01]  /*a6a0*/  UIADD3 UR19, UR9, UR12, URZ ;  /* 0x0000000c09137290 */ /* 0x000fe2000fffe03f */
[----:B------:R-:W-:Y:S01]  /*a6b0*/  UMOV UR6, URZ ;  /* 0x0000003f00067c82 */ /* 0x000fe20008000000 */
[----:B------:R-:W-:Y:S10]  /*a6c0*/  @!P1 BRA `(.L_x_573) ;  /* 0x0000000400889947 */ /* 0x000ff40003800000 */
[----:B------:R-:W-:Y:S01]  /*a6d0*/  UMOV UR6, UR10 ;  /* 0x0000000a00067c82 */ /* 0x000fe20008000000 */
[----:B------:R-:W-:Y:S01]  /*a6e0*/  ULDC.64 UR10, c[0x0][0x2c0] ;  /* 0x0000b000000a7ab9 */ /* 0x000fe20000000a00 */
[----:B------:R-:W-:Y:S01]  /*a6f0*/  UIMAD.WIDE.U32 UR6, UR13, UR14, UR6 ;  /* 0x0000000e0d0672a5 */ /* 0x000fe2000f8e0006 */
[----:B------:R-:W-:Y:S01]  /*a700*/  IMAD.IADD R0, R3, 0x1, -R2 ;  /* 0x0000000103007824 */ /* 0x000fe200078e0a02 */
[----:B------:R-:W-:Y:S02]  /*a710*/  ULDC.64 UR20, c[0x0][0x2c0] ;  /* 0x0000b00000147ab9 */ /* 0x000fe40000000a00 */
[----:B------:R-:W-:-:S04]  /*a720*/  UIADD3 UR15, UP0, UR4, UR6, URZ ;  /* 0x00000006040f7290 */ /* 0x000fc8000ff1e03f */
[----:B------:R-:W-:Y:S02]  /*a730*/  UIADD3.X UR4, UR5, UR12, UR7, UP0, !UPT ;  /* 0x0000000c05047290 */ /* 0x000fe400087fe407 */
[----:B------:R-:W-:Y:S01]  /*a740*/  ULEA UR14, UP0, UR15, UR10, 0x2 ;  /* 0x0000000a0f0e7291 */ /* 0x000fe2000f80103f */
[----:B------:R-:W-:-:S03]  /*a750*/  UMOV UR5, URZ ;  /* 0x0000003f00057c82 */ /* 0x000fc60008000000 */
[----:B------:R-:W-:Y:S02]  /*a760*/  ULEA.HI.X UR15, UR15, UR11, UR4, 0x2, UP0 ;  /* 0x0000000b0f0f7291 */ /* 0x000fe400080f1404 */
[----:B------:R-:W-:Y:S02]  /*a770*/  UIADD3 UR10, UP0, UR14, 0x5000, URZ ;  /* 0x000050000e0a7890 */ /* 0x000fe4000ff1e03f */
[----:B------:R-:W-:Y:S02]  /*a780*/  UIADD3 UR12, UP1, UR14, 0xa000, URZ ;  /* 0x0000a0000e0c7890 */ /* 0x000fe4000ff3e03f */
[----:B------:R-:W-:Y:S02]  /*a790*/  UIADD3 UR14, UP2, UR14, 0xf000, URZ ;  /* 0x0000f0000e0e7890 */ /* 0x000fe4000ff5e03f */
[----:B------:R-:W-:Y:S02]  /*a7a0*/  UIADD3.X UR11, URZ, UR15, URZ, UP0, !UPT ;  /* 0x0000000f3f0b7290 */ /* 0x000fe400087fe43f */
[----:B------:R-:W-:-:S02]  /*a7b0*/  UIADD3.X UR13, URZ, UR15, URZ, UP1, !UPT ;  /* 0x0000000f3f0d7290 */ /* 0x000fc40008ffe43f */
[----:B------:R-:W-:Y:S01]  /*a7c0*/  UIADD3.X UR15, URZ, UR15, URZ, UP2, !UPT ;  /* 0x0000000f3f0f7290 */ /* 0x000fe200097fe43f */
[----:B------:R-:W-:-:S11]  /*a7d0*/  UMOV UR4, URZ ;  /* 0x0000003f00047c82 */ /* 0x000fd60008000000 */
.L_x_586:
        /* <DEDUP_REMOVED lines=21> */
.L_x_575:
[----:B------:R-:W-:Y:S05]  /*a930*/  BSYNC B0 ;  /* 0x0000000000007941 */ /* 0x000fea0003800000 */
.L_x_574:
        /* <DEDUP_REMOVED lines=13> */
.L_x_577:
[----:B------:R-:W-:Y:S05]  /*aa10*/  BSYNC B0 ;  /* 0x0000000000007941 */ /* 0x000fea0003800000 */
.L_x_576:
[----:B------:R-:W-:Y:S06]  /*aa20*/  BAR.ARV 0xa, 0xa0 ;  /* 0x0282800000007b1d */ /* 0x000fec0000002000 */
[----:B------:R-:W-:Y:S04]  /*aa30*/  BSSY B0, `(.L_x_578) ;  /* 0x0000003000007945 */ /* 0x000fe80003800000 */
[----:B------:R-:W-:Y:S05]  /*aa40*/  @!P0 BRA `(.L_x_579) ;  /* 0x0000000000048947 */ /* 0x000fea0003800000 */
[----:B------:R-:W-:-:S04]  /*aa50*/  DEPBAR.LE SB0, 0x0 ;  /* 0x000080000000791a */ /* 0x000fc80000000000 */
.L_x_579:
[----:B------:R-:W-:Y:S05]  /*aa60*/  BSYNC B0 ;  /* 0x0000000000007941 */ /* 0x000fea0003800000 */
.L_x_578:
        /* <DEDUP_REMOVED lines=13> */
.L_x_581:
[----:B------:R-:W-:Y:S05]  /*ab40*/  BSYNC B0 ;  /* 0x0000000000007941 */ /* 0x000fea0003800000 */
.L_x_580:
        /* <DEDUP_REMOVED lines=13> */
.L_x_583:
[----:B------:R-:W-:Y:S05]  /*ac20*/  BSYNC B0 ;  /* 0x0000000000007941 */ /* 0x000fea0003800000 */
.L_x_582:
[----:B------:R-:W-:Y:S01]  /*ac30*/  VIADD R0, R0, 0xfffffffe ;  /* 0xfffffffe00007836 */ /* 0x000fe20000000000 */
[----:B------:R-:W-:Y:S06]  /*ac40*/  BAR.ARV 0xa, 0xa0 ;  /* 0x0282800000007b1d */ /* 0x000fec0000002000 */
[----:B------:R-:W-:Y:S01]  /*ac50*/  BSSY B0, `(.L_x_584) ;  /* 0x0000004000007945 */ /* 0x000fe20003800000 */
[----:B------:R-:W-:-:S03]  /*ac60*/  ISETP.NE.AND P1, PT, R0, RZ, PT ;  /* 0x000000ff0000720c */ /* 0x000fc60003f25270 */
[----:B------:R-:W-:Y:S10]  /*ac70*/  @!P0 BRA `(.L_x_585) ;  /* 0x0000000000048947 */ /* 0x000ff40003800000 */
[----:B------:R-:W-:-:S04]  /*ac80*/  DEPBAR.LE SB0, 0x0 ;  /* 0x000080000000791a */ /* 0x000fc80000000000 */
.L_x_585:
[----:B------:R-:W-:Y:S05]  /*ac90*/  BSYNC B0 ;  /* 0x0000000000007941 */ /* 0x000fea0003800000 */
.L_x_584:
[----:B------:R-:W-:Y:S06]  /*aca0*/  BAR.ARV 0xb, 0xa0 ;  /* 0x02c2800000007b1d */ /* 0x000fec0000002000 */
[----:B------:R-:W-:Y:S02]  /*acb0*/  UIADD3 UR5, UR5, 0x2, URZ ;  /* 0x0000000205057890 */ /* 0x000fe4000fffe03f */
[----:B------:R-:W-:Y:S01]  /*acc0*/  UIADD3 UR4, UR4, 0x1, URZ ;  /* 0x0000000104047890 */ /* 0x000fe2000fffe03f */
[----:B------:R-:W-:Y:S11]  /*acd0*/  @P1 BRA `(.L_x_586) ;  /* 0xfffffff800c01947 */ /* 0x000ff6000383ffff */
[----:B------:R-:W-:-:S12]  /*ace0*/  UIADD3 UR6, UR16, 0x5000, URZ ;  /* 0x0000500010067890 */ /* 0x000fd8000fffe03f */
.L_x_573:
        /* <DEDUP_REMOVED lines=10> */
[----:B------:R-:W-:Y:S01]  /*ad90*/  ULEA UR4, UP0, UR11, UR4, 0x2 ;  /* 0x000000040b047291 */ /* 0x000fe2000f80103f */
[----:B------:R-:W-:-:S03]  /*ada0*/  UMOV UR13, 0x14f00000 ;  /* 0x14f00000000d7882 */ /* 0x000fc60000000000 */
[----:B------:R-:W-:-:S03]  /*adb0*/  ULEA.HI.X UR5, UR11, UR5, UR12, 0x2, UP0 ;  /* 0x000000050b057291 */ /* 0x000fc600080f140c */
[----:B------:R-:W-:Y:S01]  /*adc0*/  UMOV UR12, 0x0 ;  /* 0x00000000000c7882 */ /* 0x000fe20000000000 */
[----:B-1----:R-:W-:-:S03]  /*add0*/  ULEA UR7, UR10, UR7, 0x18 ;  /* 0x000000070a077291 */ /* 0x002fc6000f8ec03f */
[----:B------:R-:W-:Y:S01]  /*ade0*/  UMOV UR10, 0x500 ;  /* 0x00000500000a7882 */ /* 0x000fe20000000000 */
[----:B------:R-:W-:-:S09]  /*adf0*/  UIADD3 UR7, UR7, 0x10000, URZ ;  /* 0x0001000007077890 */ /* 0x000fd2000fffe03f */
[----:B------:R1:W-:Y:S02]  /*ae00*/  UBLKRED.G.S.ADD.F32.RN [UR4], [UR7], UR10, desc[UR12] ;  /* 0x00000c04070073bb */ /* 0x0003e400080a140a */
[----:B-1----:R0:W-:Y:S02]  /*ae10*/  UTMACMDFLUSH ;  /* 0x00000000000079b7 */ /* 0x0021e40000000000 */
.L_x_588:
[----:B------:R-:W-:Y:S05]  /*ae20*/  BSYNC B0 ;  /* 0x0000000000007941 */ /* 0x000fea0003800000 */
.L_x_587:
[----:B------:R-:W-:Y:S06]  /*ae30*/  BAR.SYNC.DEFER_BLOCKING 0xe, 0xa0 ;  /* 0x0382800000007b1d */ /* 0x000fec0000010000 */
[----:B------:R-:W-:Y:S04]  /*ae40*/  BSSY B0, `(.L_x_589) ;  /* 0x0000012000007945 */ /* 0x000fe80003800000 */
[----:B------:R-:W-:Y:S05]  /*ae50*/  @!P0 BRA `(.L_x_590) ;  /* 0x0000000000408947 */ /* 0x000fea0003800000 */
[----:B------:R-:W1:Y:S01]  /*ae60*/  S2UR UR7, SR_CgaCtaId ;  /* 0x00000000000779c3 */ /* 0x000e620000008800 */
[----:B------:R-:W-:Y:S01]  /*ae70*/  UIADD3 UR4, UR6, 0x1400, URZ ;  /* 0x0000140006047890 */ /* 0x000fe2000fffe03f */
[----:B------:R-:W-:Y:S01]  /*ae80*/  UMOV UR5, 0x400 ;  /* 0x0000040000057882 */ /* 0x000fe20000000000 */
[----:B------:R-:W-:Y:S02]  /*ae90*/  ULDC.64 UR10, c[0x0][0x2c0] ;  /* 0x0000b000000a7ab9 */ /* 0x000fe40000000a00 */
[----:B------:R-:W-:Y:S01]  /*aea0*/  UIADD3 UR12, UP0, UR4, UR8, URZ ;  /* 0x00000008040c7290 */ /* 0x000fe2000ff1e03f */
[----:B------:R-:W-:Y:S01]  /*aeb0*/  UMOV UR13, 0x14f00000 ;  /* 0x14f00000000d7882 */ /* 0x000fe20000000000 */
[----:B-1----:R-:W-:Y:S02]  /*aec0*/  ULEA UR7, UR7, UR5, 0x18 ;  /* 0x0000000507077291 */ /* 0x002fe4000f8ec03f */
[----:B------:R-:W-:Y:S02]  /*aed0*/  ULEA.HI.X.SX32 UR5, UR4, UR19, 0x1, UP0 ;  /* 0x0000001304057291 */ /* 0x000fe400080f0e3f */
[----:B------:R-:W-:-:S02]  /*aee0*/  ULEA UR4, UP0, UR12, UR10, 0x2 ;  /* 0x0000000a0c047291 */ /* 0x000fc4000f80103f */
[----:B------:R-:W-:Y:S02]  /*aef0*/  UIADD3 UR7, UR7, 0x15000, URZ ;  /* 0x0001500007077890 */ /* 0x000fe4000fffe03f */
[----:B------:R-:W-:Y:S01]  /*af00*/  ULEA.HI.X UR5, UR12, UR11, UR5, 0x2, UP0 ;  /* 0x0000000b0c057291 */ /* 0x000fe200080f1405 */
[----:B------:R-:W-:Y:S02]  /*af10*/  UMOV UR10, 0x500 ;  /* 0x00000500000a7882 */ /* 0x000fe40000000000 */
[----:B------:R-:W-:-:S06]  /*af20*/  UMOV UR12, 0x0 ;  /* 0x00000000000c7882 */ /* 0x000fcc0000000000 */
[----:B------:R1:W-:Y:S01]  /*af30*/  UBLKRED.G.S.ADD.F32.RN [UR4], [UR7], UR10, desc[UR12] ;  /* 0x00000c04070073bb */ /* 0x0003e200080a140a */
[----:B------:R0:W-:Y:S01]  /*af40*/  UTMACMDFLUSH ;  /* 0x00000000000079b7 */ /* 0x0001e20000000000 */
[----:B-1----:R-:W-:-:S04]  /*af50*/  DEPBAR.LE SB0, 0x1 ;  /* 0x000080400000791a */ /* 0x002fc80000000000 */
.L_x_590:
[----:B------:R-:W-:Y:S05]  /*af60*/  BSYNC B0 ;  /* 0x0000000000007941 */ /* 0x000fea0003800000 */
.L_x_589:
[----:B------:R-:W-:Y:S06]  /*af70*/  BAR.ARV 0xa, 0xa0 ;  /* 0x0282800000007b1d */ /* 0x000fec0000002000 */
[----:B------:R-:W-:Y:S04]  /*af80*/  BSSY B0, `(.L_x_591) ;  /* 0x0000003000007945 */ /* 0x000fe80003800000 */
[----:B------:R-:W-:Y:S05]  /*af90*/  @!P0 BRA `(.L_x_592) ;  /* 0x0000000000048947 */ /* 0x000fea0003800000 */
[----:B------:R-:W-:-:S04]  /*afa0*/  DEPBAR.LE SB0, 0x0 ;  /* 0x000080000000791a */ /* 0x000fc80000000000 */
.L_x_592:
[----:B------:R-:W-:Y:S05]  /*afb0*/  BSYNC B0 ;  /* 0x0000000000007941 */ /* 0x000fea0003800000 */
.L_x_591:
[----:B------:R-:W-:Y:S06]  /*afc0*/  BAR.ARV 0xb, 0xa0 ;  /* 0x02c2800000007b1d */ /* 0x000fec0000002000 */
[----:B------:R-:W-:Y:S05]  /*afd0*/  BRA `(.L_x_481) ;  /* 0x0000002000a87947 */ /* 0x000fea0003800000 */
.L_x_568:
[----:B------:R-:W-:Y:S01]  /*afe0*/  ULDC.64 UR4, c[0x0][0x8d8] ;  /* 0x0002360000047ab9 */ /* 0x000fe20000000a00 */
[----:B------:R-:W1:Y:S01]  /*aff0*/  S2R R7, SR_CTAID.Z ;  /* 0x0000000000077919 */ /* 0x000e620000002700 */
[----:B------:R-:W-:Y:S01]  /*b000*/  ISETP.NE.U32.AND P0, PT, RZ, UR4, PT ;  /* 0x00000004ff007c0c */ /* 0x000fe2000bf05070 */
[----:B------:R-:W2:Y:S03]  /*b010*/  S2UR UR20, SR_CTAID.Y ;  /* 0x00000000001479c3 */ /* 0x000ea60000002600 */
[----:B------:R-:W-:-:S13]  /*b020*/  ISETP.NE.AND.EX P0, PT, RZ, UR5, PT, P0 ;  /* 0x00000005ff007c0c */ /* 0x000fda000bf05300 */
[----:B------:R-:W-:Y:S05]  /*b030*/  @!P0 BRA `(.L_x_593) ;  /* 0x0000000000108947 */ /* 0x000fea0003800000 */
[----:B------:R-:W1:Y:S02]  /*b040*/  LDC.64 R2, c[0x0][0x8d8] ;  /* 0x00023600ff027b82 */ /* 0x000e640000000a00 */
[----:B-1----:R-:W-:-:S05]  /*b050*/  IMAD.WIDE R2, R7, 0x4, R2 ;  /* 0x0000000407027825 */ /* 0x002fca00078e0202 */
[----:B------:R1:W5:Y:S01]  /*b060*/  LDG.E R5, desc[UR38][R2.64] ;  /* 0x0000002602057981 */ /* 0x000362000c1e1900 */
[----:B------:R-:W-:Y:S05]  /*b070*/  BRA `(.L_x_594) ;  /* 0x00000000002c7947 */ /* 0x000fea0003800000 */
.L_x_593:
[----:B------:R-:W-:Y:S02]  /*b080*/  ULDC.64 UR4, c[0x0][0x8d0] ;  /* 0x0002340000047ab9 */ /* 0x000fe40000000a00 */
[----:B------:R-:W-:-:S04]  /*b090*/  ISETP.NE.U32.AND P0, PT, RZ, UR4, PT ;  /* 0x00000004ff007c0c */ /* 0x000fc8000bf05070 */
[----:B------:R-:W-:-:S13]  /*b0a0*/  ISETP.NE.AND.EX P0, PT, RZ, UR5, PT, P0 ;  /* 0x00000005ff007c0c */ /* 0x000fda000bf05300 */
[----:B------:R-:W-:Y:S05]  /*b0b0*/  @!P0 BRA `(.L_x_595) ;  /* 0x0000000000188947 */ /* 0x000fea0003800000 */
[----:B------:R-:W1:Y:S02]  /*b0c0*/  LDC.64 R2, c[0x0][0x8d0] ;  /* 0x00023400ff027b82 */ /* 0x000e640000000a00 */
[----:B-1----:R-:W-:-:S05]  /*b0d0*/  IMAD.WIDE R2, R7, 0x4, R2 ;  /* 0x0000000407027825 */ /* 0x002fca00078e0202 */
[----:B------:R-:W3:Y:S04]  /*b0e0*/  LDG.E R5, desc[UR38][R2.64] ;  /* 0x0000002602057981 */ /* 0x000ee8000c1e1900 */
[----:B------:R-:W3:Y:S02]  /*b0f0*/  LDG.E R0, desc[UR38][R2.64+0x4] ;  /* 0x0000042602007981 */ /* 0x000ee4000c1e1900 */
[----:B---3--:R-:W-:Y:S01]  /*b100*/  IMAD.IADD R5, R0, 0x1, -R5 ;  /* 0x0000000100057824 */ /* 0x008fe200078e0a05 */
[----:B------:R-:W-:Y:S06]  /*b110*/  BRA `(.L_x_594) ;  /* 0x0000000000047947 */ /* 0x000fec0003800000 */
.L_x_595:
[----:B------:R-:W3:Y:S02]  /*b120*/  LDC R5, c[0x0][0x8bc] ;  /* 0x00022f00ff057b82 */ /* 0x000ee40000000800 */
.L_x_594:
[----:B------:R-:W4:Y:S01]  /*b130*/  S2R R14, SR_CTAID.X ;  /* 0x00000000000e7919 */ /* 0x000f220000002500 */
[----:B------:R-:W-:Y:S02]  /*b140*/  IMAD.MOV.U32 R0, RZ, RZ, 0x1 ;  /* 0x00000001ff007424 */ /* 0x000fe400078e00ff */
[----:B------:R-:W-:Y:S02]  /*b150*/  IMAD.MOV.U32 R9, RZ, RZ, RZ ;  /* 0x000000ffff097224 */ /* 0x000fe400078e00ff */
[----:B----4-:R-:W-:-:S05]  /*b160*/  IMAD.SHL.U32 R14, R14, 0x80, RZ ;  /* 0x000000800e0e7824 */ /* 0x010fca00078e00ff */
[----:B---3-5:R-:W-:-:S04]  /*b170*/  ISETP.GE.AND P0, PT, R14, R5, PT ;  /* 0x000000050e00720c */ /* 0x028fc80003f06270 */
[----:B-1----:R-:W-:-:S04]  /*b180*/  SEL R8, R7, 0xffffffff, !P0 ;  /* 0xffffffff07087807 */ /* 0x002fc80004000000 */
[----:B------:R-:W-:-:S13]  /*b190*/  ISETP.GE.AND P0, PT, R8, RZ, PT ;  /* 0x000000ff0800720c */ /* 0x000fda0003f06270 */
[----:B------:R-:W-:Y:S05]  /*b1a0*/  @!P0 BRA `(.L_x_596) ;  /* 0x0000001c00a08947 */ /* 0x000fea0003800000 */
[----:B------:R-:W1:Y:S08]  /*b1b0*/  LDC.64 R10, c[0x0][0x770] ;  /* 0x0001dc00ff0a7b82 */ /* 0x000e700000000a00 */
[----:B------:R-:W3:Y:S08]  /*b1c0*/  LDC.64 R6, c[0x0][0x770] ;  /* 0x0001dc00ff067b82 */ /* 0x000ef00000000a00 */
[----:B------:R-:W4:Y:S01]  /*b1d0*/  LDC.64 R4, c[0x0][0x778] ;  /* 0x0001de00ff047b82 */ /* 0x000f220000000a00 */
[----:B-1----:R-:W-:-:S07]  /*b1e0*/  ISETP.NE.U32.AND P0, PT, R10, RZ, PT ;  /* 0x000000ff0a00720c */ /* 0x002fce0003f05070 */
[----:B------:R-:W1:Y:S01]  /*b1f0*/  LDC.64 R2, c[0x0][0x780] ;  /* 0x0001e000ff027b82 */ /* 0x000e620000000a00 */
[----:B------:R-:W-:Y:S01]  /*b200*/  ISETP.NE.AND.EX P1, PT, R11, RZ, PT, P0 ;  /* 0x000000ff0b00720c */ /* 0x000fe20003f25300 */
[----:B---3--:R-:W-:Y:S01]  /*b210*/  IMAD.WIDE R6, R8, 0x4, R6 ;  /* 0x0000000408067825 */ /* 0x008fe200078e0206 */
[----:B----4-:R-:W-:-:S11]  /*b220*/  ISETP.NE.U32.AND P0, PT, R4, RZ, PT ;  /* 0x000000ff0400720c */ /* 0x010fd60003f05070 */
[----:B------:R-:W3:Y:S01]  /*b230*/  @P1 LDG.E R9, desc[UR38][R6.64] ;  /* 0x0000002606091981 */ /* 0x000ee2000c1e1900 */
[----:B------:R-:W-:-:S03]  /*b240*/  ISETP.NE.AND.EX P0, PT, R5, RZ, PT, P0 ;  /* 0x000000ff0500720c */ /* 0x000fc60003f05300 */
[----:B------:R-:W4:Y:S01]  /*b250*/  @P1 LDG.E R15, desc[UR38][R6.64] ;  /* 0x00000026060f1981 */ /* 0x000f22000c1e1900 */
[----:B-1----:R-:W-:-:S04]  /*b260*/  ISETP.NE.U32.AND P2, PT, R2, RZ, PT ;  /* 0x000000ff0200720c */ /* 0x002fc80003f45070 */
[----:B------:R-:W-:-:S05]  /*b270*/  ISETP.NE.AND.EX P2, PT, R3, RZ, PT, P2 ;  /* 0x000000ff0300720c */ /* 0x000fca0003f45320 */
[----:B------:R-:W1:Y:S08]  /*b280*/  @P0 LDC.64 R2, c[0x0][0x778] ;  /* 0x0001de00ff020b82 */ /* 0x000e700000000a00 */
[----:B------:R-:W2:Y:S01]  /*b290*/  @P2 LDC.64 R12, c[0x0][0x780] ;  /* 0x0001e000ff0c2b82 */ /* 0x000ea20000000a00 */
[----:B------:R-:W-:Y:S02]  /*b2a0*/  IMAD.MOV.U32 R5, RZ, RZ, RZ ;  /* 0x000000ffff057224 */ /* 0x000fe400078e00ff */
[----:B-1----:R-:W-:-:S05]  /*b2b0*/  @P0 IMAD.WIDE R2, R8, 0x4, R2 ;  /* 0x0000000408020825 */ /* 0x002fca00078e0202 */
[----:B------:R2:W5:Y:S01]  /*b2c0*/  @P0 LDG.E R5, desc[UR38][R2.64] ;  /* 0x0000002602050981 */ /* 0x000562000c1e1900 */
[----:B------:R-:W-:Y:S01]  /*b2d0*/  ULDC UR4, c[0x0][0x280] ;  /* 0x0000a00000047ab9 */ /* 0x000fe20000000800 */
[----:B--2---:R-:W-:-:S04]  /*b2e0*/  @P2 IMAD.WIDE R2, R8, 0x4, R12 ;  /* 0x0000000408022825 */ /* 0x004fc800078e020c */
[----:B------:R-:W-:Y:S01]  /*b2f0*/  IMAD.U32 R4, RZ, RZ, UR4 ;  /* 0x00000004ff047e24 */ /* 0x000fe2000f8e00ff */
[----:B------:R-:W-:-:S05]  /*b300*/  VOTEU.ANY UP0, P1 ;  /* 0x00000000003f7886 */ /* 0x000fca0000800100 */
[----:B------:R1:W5:Y:S02]  /*b310*/  @P2 LDG.E R4, desc[UR38][R2.64] ;  /* 0x0000002602042981 */ /* 0x000364000c1e1900 */
[----:B-1----:R-:W-:Y:S01]  /*b320*/  CS2R R2, SRZ ;  /* 0x0000000000027805 */ /* 0x002fe2000001ff00 */
[----:B---3--:R-:W-:-:S04]  /*b330*/  @P1 IMAD R9, R8, 0x50, R9 ;  /* 0x0000005008091824 */ /* 0x008fc800078e0209 */
[----:B------:R-:W-:-:S05]  /*b340*/  @P1 IMAD.HI R9, R9, 0x66666667, RZ ;  /* 0x6666666709091827 */ /* 0x000fca00078e02ff */
[----:B------:R-:W-:-:S04]  /*b350*/  @P1 SHF.R.U32.HI R12, RZ, 0x1f, R9 ;  /* 0x0000001fff0c1819 */ /* 0x000fc80000011609 */
[----:B------:R-:W-:-:S05]  /*b360*/  @P1 LEA.HI.SX32 R12, R9, R12, 0x1b ;  /* 0x0000000c090c1211 */ /* 0x000fca00078fdaff */
[----:B------:R-:W-:Y:S01]  /*b370*/  @P1 IMAD R12, R12, 0x50, RZ ;  /* 0x000000500c0c1824 */ /* 0x000fe200078e02ff */
[----:B----4-:R-:W-:-:S04]  /*b380*/  @P1 R2UR UR4, R15 ;  /* 0x000000000f0412ca */ /* 0x010fc800000e0000 */
[--C-:B------:R-:W-:Y:S01]  /*b390*/  @P1 SHF.R.S32.HI R9, RZ, 0x1f, R12.reuse ;  /* 0x0000001fff091819 */ /* 0x100fe2000001140c */
[----:B------:R-:W-:-:S04]  /*b3a0*/  @P1 IMAD.MOV.U32 R2, RZ, RZ, R12 ;  /* 0x000000ffff021224 */ /* 0x000fc800078e000c */
[----:B------:R-:W-:Y:S01]  /*b3b0*/  @P1 IMAD.MOV.U32 R3, RZ, RZ, R9 ;  /* 0x000000ffff031224 */ /* 0x000fe200078e0009 */
[----:B------:R-:W-:Y:S06]  /*b3c0*/  @P2 BRA `(.L_x_597) ;  /* 0x0000000000102947 */ /* 0x000fec0003800000 */
[----:B------:R-:W-:Y:S05]  /*b3d0*/  @!P1 BRA `(.L_x_597) ;  /* 0x00000000000c9947 */ /* 0x000fea0003800000 */
[----:B------:R-:W2:Y:S04]  /*b3e0*/  LDG.E R9, desc[UR38][R6.64] ;  /* 0x0000002606097981 */ /* 0x000ea8000c1e1900 */
[----:B-----5:R-:W2:Y:S02]  /*b3f0*/  LDG.E R4, desc[UR38][R6.64+0x4] ;  /* 0x0000042606047981 */ /* 0x020ea4000c1e1900 */
[----:B--2---:R-:W-:-:S07]  /*b400*/  IMAD.IADD R4, R4, 0x1, -R9 ;  /* 0x0000000104047824 */ /* 0x004fce00078e0a09 */
.L_x_597:
[----:B-----5:R-:W-:Y:S01]  /*b410*/  ISETP.GE.AND P1, PT, R4, 0x1, PT ;  /* 0x000000010400780c */ /* 0x020fe20003f26270 */
[----:B------:R-:W-:Y:S01]  /*b420*/  UMOV UR35, URZ ;  /* 0x0000003f00237c82 */ /* 0x000fe20008000000 */
[----:B------:R-:W-:Y:S01]  /*b430*/  @UP0 UMOV UR35, UR4 ;  /* 0x0000000400230c82 */ /* 0x000fe20008000000 */
[----:B------:R-:W-:-:S10]  /*b440*/  IMAD.MOV.U32 R9, RZ, RZ, RZ ;  /* 0x000000ffff097224 */ /* 0x000fd400078e00ff */
[----:B------:R-:W-:Y:S05]  /*b450*/  @!P1 BRA `(.L_x_596) ;  /* 0x0000001800f49947 */ /* 0x000fea0003800000 */
[----:B------:R-:W1:Y:S01]  /*b460*/  S2R R9, SR_CTAID.Y ;  /* 0x0000000000097919 */ /* 0x000e620000002600 */
[----:B------:R-:W2:Y:S01]  /*b470*/  LDC.64 R12, c[0x0][0x718] ;  /* 0x0001c600ff0c7b82 */ /* 0x000ea20000000a00 */
[----:B------:R-:W-:Y:S01]  /*b480*/  ISETP.NE.U32.AND P1, PT, R10, RZ, PT ;  /* 0x000000ff0a00720c */ /* 0x000fe20003f25070 */
[----:B------:R-:W-:Y:S01]  /*b490*/  IMAD.MOV.U32 R7, RZ, RZ, R3 ;  /* 0x000000ffff077224 */ /* 0x000fe200078e0003 */
[----:B------:R-:W-:Y:S01]  /*b4a0*/  R2UR UR13, R8 ;  /* 0x00000000080d72ca */ /* 0x000fe200000e0000 */
[----:B------:R-:W-:Y:S01]  /*b4b0*/  ULDC UR4, c[0x0][0x2e8] ;  /* 0x0000ba0000047ab9 */ /* 0x000fe20000000800 */
[----:B------:R-:W-:Y:S01]  /*b4c0*/  ISETP.NE.AND.EX P1, PT, R11, RZ, PT, P1 ;  /* 0x000000ff0b00720c */ /* 0x000fe20003f25310 */
[----:B------:R-:W-:Y:S01]  /*b4d0*/  VOTEU.ANY UP1, P0 ;  /* 0x00000000003f7886 */ /* 0x000fe20000020100 */
[----:B------:R-:W-:Y:S01]  /*b4e0*/  SHF.R.S32.HI R8, RZ, 0x1f, R8 ;  /* 0x0000001fff087819 */ /* 0x000fe20000011408 */
[----:B------:R-:W3:Y:S01]  /*b4f0*/  LDC.64 R10, c[0x0][0x720] ;  /* 0x0001c800ff0a7b82 */ /* 0x000ee20000000a00 */
[----:B------:R-:W-:-:S02]  /*b500*/  R2UR UR11, R14 ;  /* 0x000000000e0b72ca */ /* 0x000fc400000e0000 */
[----:B------:R-:W-:Y:S02]  /*b510*/  ELECT P0, URZ, PT ;  /* 0x00000000003f782f */ /* 0x000fe40003800000 */
[----:B------:R-:W-:Y:S01]  /*b520*/  SEL R8, R8, RZ, !P1 ;  /* 0x000000ff08087207 */ /* 0x000fe20004800000 */
[----:B------:R-:W-:Y:S01]  /*b530*/  UMOV UR12, UR20 ;  /* 0x00000014000c7c82 */ /* 0x000fe20008000000 */
[----:B------:R-:W-:Y:S01]  /*b540*/  R2UR UR8, R5 ;  /* 0x00000000050872ca */ /* 0x000fe200000e0000 */
[----:B------:R-:W-:Y:S02]  /*b550*/  BSSY B0, `(.L_x_596) ;  /* 0x00001ad000007945 */ /* 0x000fe40003800000 */
[----:B------:R-:W-:Y:S01]  /*b560*/  VOTEU.ANY UP0, P1 ;  /* 0x00000000003f7886 */ /* 0x000fe20000800100 */
[----:B------:R-:W-:Y:S02]  /*b570*/  USEL UR21, UR13, URZ, !UP0 ;  /* 0x0000003f0d157287 */ /* 0x000fe4000c000000 */
[----:B------:R-:W-:-:S02]  /*b580*/  UISETP.NE.AND UP0, UPT, UR4, 0x1, UPT ;  /* 0x000000010400788c */ /* 0x000fc4000bf05270 */
[----:B------:R-:W-:-:S05]  /*b590*/  USEL UR13, UR13, URZ, !UP1 ;  /* 0x0000003f0d0d7287 */ /* 0x000fca000c800000 */
[----:B------:R-:W-:Y:S01]  /*b5a0*/  UIADD3 UR11, UR11, UR8, URZ ;  /* 0x000000080b0b7290 */ /* 0x000fe2000fffe03f */
[----:B-1----:R-:W-:-:S03]  /*b5b0*/  SHF.R.S32.HI R9, RZ, 0x1f, R9 ;  /* 0x0000001fff097819 */ /* 0x002fc60000011409 */
[----:B------:R-:W-:Y:S01]  /*b5c0*/  @UP0 ULDC UR6, c[0x0][0x2ec] ;  /* 0x0000bb0000060ab9 */ /* 0x000fe20000000800 */
[----:B------:R-:W-:Y:S01]  /*b5d0*/  @UP0 ULDC UR8, c[0x0][0x2f0] ;  /* 0x0000bc0000080ab9 */ /* 0x000fe20000000800 */
[----:B------:R-:W-:Y:S01]  /*b5e0*/  UIMAD.WIDE.U32 UR6, UR20, UR6, URZ ;  /* 0x00000006140672a5 */ /* 0x000fe2000f8e003f */
[----:B--2---:R-:W-:-:S03]  /*b5f0*/  IMAD R6, R9, R12, RZ ;  /* 0x0000000c09067224 */ /* 0x004fc600078e02ff */
[----:B------:R-:W-:Y:S01]  /*b600*/  @UP0 USHF.R.U32.HI UR12, URZ, UR8, UR7 ;  /* 0x000000083f0c0299 */ /* 0x000fe20008011607 */
[----:B------:R-:W-:Y:S02]  /*b610*/  IMAD R13, R13, UR20, R6 ;  /* 0x000000140d0d7c24 */ /* 0x000fe4000f8e0206 */
[----:B------:R-:W-:-:S04]  /*b620*/  IMAD.MOV.U32 R6, RZ, RZ, R2 ;  /* 0x000000ffff067224 */ /* 0x000fc800078e0002 */
[----:B------:R-:W-:-:S04]  /*b630*/  IMAD.WIDE.U32 R2, R12, UR20, R6 ;  /* 0x000000140c027c25 */ /* 0x000fc8000f8e0006 */
[----:B---3--:R-:W-:Y:S02]  /*b640*/  IMAD R12, R8, R10, RZ ;  /* 0x0000000a080c7224 */ /* 0x008fe400078e02ff */
[----:B------:R-:W-:Y:S02]  /*b650*/  IMAD.IADD R3, R3, 0x1, R13 ;  /* 0x0000000103037824 */ /* 0x000fe400078e020d */
[----:B------:R-:W-:Y:S02]  /*b660*/  IMAD R15, R11, UR21, R12 ;  /* 0x000000150b0f7c24 */ /* 0x000fe4000f8e020c */
[----:B------:R-:W1:Y:S01]  /*b670*/  LDC.64 R12, c[0x0][0x700] ;  /* 0x0001c000ff0c7b82 */ /* 0x000e620000000a00 */
[----:B------:R-:W-:-:S04]  /*b680*/  IMAD.WIDE.U32 R2, R10, UR21, R2 ;  /* 0x000000150a027c25 */ /* 0x000fc8000f8e0002 */
[----:B------:R-:W-:-:S03]  /*b690*/  IMAD.IADD R3, R3, 0x1, R15 ;  /* 0x0000000103037824 */ /* 0x000fc600078e020f */
[----:B------:R-:W2:Y:S01]  /*b6a0*/  LDC.64 R10, c[0x0][0x730] ;  /* 0x0001cc00ff0a7b82 */ /* 0x000ea20000000a00 */
[----:B-1----:R-:W-:-:S04]  /*b6b0*/  LEA R12, P1, R2, R12, 0x2 ;  /* 0x0000000c020c7211 */ /* 0x002fc800078210ff */
[----:B------:R-:W-:Y:S02]  /*b6c0*/  LEA.HI.X R13, R2, R13, R3, 0x2, P1 ;  /* 0x0000000d020d7211 */ /* 0x000fe400008f1403 */
[----:B------:R-:W-:Y:S01]  /*b6d0*/  R2UR UR4, R12 ;  /* 0x000000000c0472ca */ /* 0x000fe200000e0000 */
[----:B--2---:R-:W-:Y:S01]  /*b6e0*/  IMAD R2, R9, R10, RZ ;  /* 0x0000000a09027224 */ /* 0x004fe200078e02ff */
[----:B------:R-:W-:Y:S01]  /*b6f0*/  R2UR UR5, R13 ;  /* 0x000000000d0572ca */ /* 0x000fe200000e0000 */
[----:B------:R-:W-:-:S04]  /*b700*/  IMAD.WIDE.U32 R6, R10, UR20, R6 ;  /* 0x000000140a067c25 */ /* 0x000fc8000f8e0006 */
[----:B------:R-:W-:Y:S02]  /*b710*/  IMAD R11, R11, UR20, R2 ;  /* 0x000000140b0b7c24 */ /* 0x000fe4000f8e0202 */
[----:B------:R-:W1:Y:S01]  /*b720*/  LDC.64 R2, c[0x0][0x738] ;  /* 0x0001ce00ff027b82 */ /* 0x000e620000000a00 */
[----:B------:R-:W-:Y:S02]  /*b730*/  IMAD.MOV.U32 R9, RZ, RZ, RZ ;  /* 0x000000ffff097224 */ /* 0x000fe400078e00ff */
[----:B------:R-:W-:Y:S02]  /*b740*/  IMAD.IADD R7, R7, 0x1, R11 ;  /* 0x0000000107077824 */ /* 0x000fe400078e020b */
[----:B-1----:R-:W-:Y:S02]  /*b750*/  IMAD R8, R8, R2, RZ ;  /* 0x0000000208087224 */ /* 0x002fe400078e02ff */
[----:B------:R-:W-:-:S04]  /*b760*/  IMAD.WIDE.U32 R6, R2, UR21, R6 ;  /* 0x0000001502067c25 */ /* 0x000fc8000f8e0006 */
[----:B------:R-:W-:Y:S01]  /*b770*/  IMAD R11, R3, UR21, R8 ;  /* 0x00000015030b7c24 */ /* 0x000fe2000f8e0208 */
[----:B------:R-:W-:Y:S06]  /*b780*/  @!P0 BRA `(.L_x_598) ;  /* 0x0000001800248947 */ /* 0x000fec0003800000 */
[----:B------:R-:W1:Y:S01]  /*b790*/  S2R R3, SR_CgaCtaId ;  /* 0x0000000000037919 */ /* 0x000e620000008800 */
[----:B------:R-:W-:Y:S01]  /*b7a0*/  MOV R12, 0x400 ;  /* 0x00000400000c7802 */ /* 0x000fe20000000f00 */
[----:B------:R-:W2:Y:S03]  /*b7b0*/  S2R R16, SR_TID.X ;  /* 0x0000000000107919 */ /* 0x000ea60000002100 */
[----:B-1----:R-:W-:Y:S01]  /*b7c0*/  LEA R12, R3, R12, 0x18 ;  /* 0x0000000c030c7211 */ /* 0x002fe200078ec0ff */
[----:B------:R-:W-:Y:S01]  /*b7d0*/  IMAD.MOV.U32 R3, RZ, RZ, 0x1 ;  /* 0x00000001ff037424 */ /* 0x000fe200078e00ff */
[----:B--2---:R-:W-:-:S04]  /*b7e0*/  LOP3.LUT R16, R16, 0x7f, RZ, 0xc0, !PT ;  /* 0x0000007f10107812 */ /* 0x004fc800078ec0ff */
[----:B------:R-:W-:Y:S02]  /*b7f0*/  SHF.L.U32 R3, R3, 0x1f, RZ ;  /* 0x0000001f03037819 */ /* 0x000fe400000006ff */
[----:B------:R-:W-:Y:S02]  /*b800*/  ISETP.NE.AND P0, PT, R16, RZ, PT ;  /* 0x000000ff1000720c */ /* 0x000fe40003f05270 */
[----:B------:R-:W1:Y:S02]  /*b810*/  SYNCS.PHASECHK.TRANS64.TRYWAIT P1, [R12+URZ+0x38820], R3 ;  /* 0x038820030c0075a7 */ /* 0x000e64000802017f */
[----:B-1----:R-:W-:Y:S09]  /*b820*/  @!P1 BRA `(.L_x_599) ;  /* 0x0000001c00009947 */ /* 0x002ff20003800000 */
.L_x_627:
[----:B------:R-:W-:Y:S02]  /*b830*/  IMAD.IADD R11, R7, 0x1, R11 ;  /* 0x00000001070b7824 */ /* 0x000fe400078e020b */
        /* <DEDUP_REMOVED lines=8> */
.L_x_600:
[----:B-1----:R-:W1:Y:S01]  /*b8c0*/  LDC.64 R2, c[0x0][0x198] ;  /* 0x00006600ff027b82 */ /* 0x002e620000000a00 */
[----:B------:R-:W-:Y:S01]  /*b8d0*/  R2UR UR8, R12 ;  /* 0x000000000c0872ca */ /* 0x000fe200000e0000 */
[----:B------:R-:W-:Y:S01]  /*b8e0*/  UMOV UR22, 0x0 ;  /* 0x0000000000167882 */ /* 0x000fe20000000000 */
[----:B------:R-:W-:Y:S01]  /*b8f0*/  UMOV UR23, 0x14f00000 ;  /* 0x14f0000000177882 */ /* 0x000fe20000000000 */
[----:B------:R-:W-:Y:S01]  /*b900*/  UMOV UR34, URZ ;  /* 0x0000003f00227c82 */ /* 0x000fe20008000000 */
[----:B------:R-:W-:Y:S01]  /*b910*/  UMOV UR36, UR20 ;  /* 0x0000001400247c82 */ /* 0x000fe20008000000 */
[----:B------:R-:W-:Y:S01]  /*b920*/  UMOV UR37, UR21 ;  /* 0x0000001500257c82 */ /* 0x000fe20008000000 */
[----:B------:R-:W-:Y:S01]  /*b930*/  UMOV UR18, 0x40 ;  /* 0x0000004000127882 */ /* 0x000fe20000000000 */
[----:B------:R-:W-:Y:S01]  /*b940*/  UMOV UR19, UR35 ;  /* 0x0000002300137c82 */ /* 0x000fe20008000000 */
[----:B------:R-:W-:Y:S01]  /*b950*/  UMOV UR10, 0x14 ;  /* 0x00000014000a7882 */ /* 0x000fe20000000000 */
[----:B------:R-:W-:Y:S01]  /*b960*/  IMAD.MOV.U32 R5, RZ, RZ, 0x10000 ;  /* 0x00010000ff057424 */ /* 0x000fe200078e00ff */
[----:B------:R-:W-:Y:S01]  /*b970*/  UMOV UR30, 0x0 ;  /* 0x00000000001e7882 */ /* 0x000fe20000000000 */
[----:B------:R-:W-:Y:S01]  /*b980*/  UMOV UR31, 0x10000000 ;  /* 0x10000000001f7882 */ /* 0x000fe20000000000 */
[----:B------:R-:W-:Y:S01]  /*b990*/  UMOV UR50, 0x40 ;  /* 0x0000004000327882 */ /* 0x000fe20000000000 */
[----:B------:R-:W-:-:S02]  /*b9a0*/  UIADD3 UR32, UR8, 0x1a000, URZ ;  /* 0x0001a00008207890 */ /* 0x000fc4000fffe03f */
[----:B------:R-:W-:Y:S02]  /*b9b0*/  UIADD3 UR33, UR8, 0x38810, URZ ;  /* 0x0003881008217890 */ /* 0x000fe4000fffe03f */
[----:B------:R-:W-:Y:S02]  /*b9c0*/  UIADD3 UR16, UR8, 0x1c800, URZ ;  /* 0x0001c80008107890 */ /* 0x000fe4000fffe03f */
[----:B------:R-:W-:Y:S02]  /*b9d0*/  UIADD3 UR24, UR8, 0x2e000, URZ ;  /* 0x0002e00008187890 */ /* 0x000fe4000fffe03f */
[----:B------:R-:W-:Y:S01]  /*b9e0*/  UIADD3 UR9, UR8, 0x38800, URZ ;  /* 0x0003880008097890 */ /* 0x000fe2000fffe03f */
[----:B-1----:R-:W-:Y:S01]  /*b9f0*/  IMAD.MOV.U32 R9, RZ, RZ, R2 ;  /* 0x000000ffff097224 */ /* 0x002fe200078e0002 */
[----:B------:R-:W-:Y:S01]  /*ba00*/  UMOV UR17, UR33 ;  /* 0x0000002100117c82 */ /* 0x000fe20008000000 */
[----:B------:R-:W-:Y:S01]  /*ba10*/  IMAD.MOV.U32 R8, RZ, RZ, R3 ;  /* 0x000000ffff087224 */ /* 0x000fe200078e0003 */
[----:B------:R-:W-:Y:S01]  /*ba20*/  UMOV UR25, UR33 ;  /* 0x0000002100197c82 */ /* 0x000fe20008000000 */
[----:B------:R-:W-:Y:S01]  /*ba30*/  UIADD3 UR48, UR8, 0x4000, URZ ;  /* 0x0000400008307890 */ /* 0x000fe2000fffe03f */
[----:B------:R-:W-:Y:S01]  /*ba40*/  IADD3 R0, P1, R9, 0x2f0, RZ ;  /* 0x000002f009007810 */ /* 0x000fe20007f3e0ff */
[----:B------:R-:W-:Y:S01]  /*ba50*/  UIADD3 UR40, UR8, 0x8000, URZ ;  /* 0x0000800008287890 */ /* 0x000fe2000fffe03f */
[----:B------:R-:W-:-:S02]  /*ba60*/  UMOV UR51, UR11 ;  /* 0x0000000b00337c82 */ /* 0x000fc40008000000 */
        /* <DEDUP_REMOVED lines=16> */
[----:B------:R-:W-:Y:S01]  /*bb70*/  ISETP.GE.AND P1, PT, R4, 0x51, PT ;  /* 0x000000510400780c */ /* 0x000fe20003f26270 */
[----:B------:R-:W-:Y:S01]  /*bb80*/  UMOV UR41, UR9 ;  /* 0x0000000900297c82 */ /* 0x000fe20008000000 */
[----:B------:R-:W-:Y:S01]  /*bb90*/  R2UR UR15, R3 ;  /* 0x00000000030f72ca */ /* 0x000fe200000e0000 */
[----:B------:R-:W-:Y:S01]  /*bba0*/  UMOV UR26, 0x40 ;  /* 0x00000040001a7882 */ /* 0x000fe20000000000 */
[----:B------:R-:W-:Y:S01]  /*bbb0*/  R2UR UR47, R0 ;  /* 0x00000000002f72ca */ /* 0x000fe200000e0000 */
[----:B------:R-:W-:Y:S01]  /*bbc0*/  UMOV UR27, UR11 ;  /* 0x0000000b001b7c82 */ /* 0x000fe20008000000 */
[----:B------:R-:W-:Y:S01]  /*bbd0*/  UMOV UR28, UR12 ;  /* 0x0000000c001c7c82 */ /* 0x000fe20008000000 */
[----:B------:R-:W-:Y:S01]  /*bbe0*/  UMOV UR29, UR13 ;  /* 0x0000000d001d7c82 */ /* 0x000fe20008000000 */
[----:B------:R-:W-:-:S07]  /*bbf0*/  IMAD.MOV.U32 R0, RZ, RZ, RZ ;  /* 0x000000ffff007224 */ /* 0x000fce00078e00ff */
[----:B------:R-:W-:Y:S01]  /*bc00*/  UTMALDG.4D [UR32], [UR14], desc[UR22] ;  /* 0x000016200e0075b4 */ /* 0x000fe20008019000 */
[----:B------:R-:W-:Y:S01]  /*bc10*/  UTMALDG.4D [UR16], [UR14], desc[UR22] ;  /* 0x000016100e0075b4 */ /* 0x000fe20008019000 */
[----:B------:R1:W-:Y:S01]  /*bc20*/  UBLKCP.S.G [UR24], [UR4], UR10 ;  /* 0x00000018040073ba */ /* 0x0003e2000800020a */
[----:B------:R2:W-:Y:S02]  /*bc30*/  SYNCS.ARRIVE.TRANS64 RZ, [R12+URZ+0x38800], R5 ;  /* 0x038800050cff79a7 */ /* 0x0005e4000800003f */
[----:B--2---:R-:W-:Y:S01]  /*bc40*/  IMAD.MOV.U32 R5, RZ, RZ, RZ ;  /* 0x000000ffff057224 */ /* 0x004fe200078e00ff */
[----:B-1----:R-:W-:Y:S01]  /*bc50*/  UIADD3 UR24, UR8, 0xc000, URZ ;  /* 0x0000c00008187890 */ /* 0x002fe2000fffe03f */
[----:B------:R-:W-:Y:S01]  /*bc60*/  UMOV UR10, UR34 ;  /* 0x00000022000a7c82 */ /* 0x000fe20008000000 */
[----:B------:R-:W-:Y:S01]  /*bc70*/  UMOV UR25, UR9 ;  /* 0x0000000900197c82 */ /* 0x000fe20008000000 */
[----:B------:R1:W-:Y:S01]  /*bc80*/  UTMALDG.4D [UR8], [UR6], desc[UR30] ;  /* 0x00001e08060075b4 */ /* 0x0003e20008019000 */
[----:B------:R1:W-:Y:S01]  /*bc90*/  UTMALDG.4D [UR48], [UR6], desc[UR30] ;  /* 0x00001e30060075b4 */ /* 0x0003e20008019000 */
[----:B------:R1:W-:Y:S04]  /*bca0*/  UTMALDG.4D [UR40], [UR46], desc[UR30] ;  /* 0x00001e282e0075b4 */ /* 0x0003e80008019000 */
[----:B------:R1:W-:Y:S02]  /*bcb0*/  UTMALDG.4D [UR24], [UR46], desc[UR30] ;  /* 0x00001e182e0075b4 */ /* 0x0003e40008019000 */
[----:B-1----:R-:W-:Y:S05]  /*bcc0*/  @!P1 BRA `(.L_x_601) ;  /* 0x0000000c00f89947 */ /* 0x002fea0003800000 */
[C---:B------:R-:W-:Y:S01]  /*bcd0*/  VIADD R0, R4.reuse, 0x4f ;  /* 0x0000004f04007836 */ /* 0x040fe20000000000 */
[----:B------:R-:W1:Y:S01]  /*bce0*/  S2R R13, SR_TID.X ;  /* 0x00000000000d7919 */ /* 0x000e620000002100 */
[----:B------:R-:W-:Y:S01]  /*bcf0*/  ISETP.GE.AND P1, PT, R4, 0xa1, PT ;  /* 0x000000a10400780c */ /* 0x000fe20003f26270 */
[----:B------:R-:W-:Y:S02]  /*bd00*/  IMAD.MOV.U32 R10, RZ, RZ, 0x1 ;  /* 0x00000001ff0a7424 */ /* 0x000fe400078e00ff */
[----:B------:R-:W-:-:S04]  /*bd10*/  IMAD.HI R0, R0, 0x66666667, RZ ;  /* 0x6666666700007827 */ /* 0x000fc800078e02ff */
[----:B------:R-:W-:Y:S01]  /*bd20*/  IMAD.MOV.U32 R19, RZ, RZ, RZ ;  /* 0x000000ffff137224 */ /* 0x000fe200078e00ff */
[----:B------:R-:W-:-:S04]  /*bd30*/  SHF.R.U32.HI R5, RZ, 0x1f, R0 ;  /* 0x0000001fff057819 */ /* 0x000fc80000011600 */
[----:B------:R-:W-:Y:S01]  /*bd40*/  LEA.HI.SX32 R5, R0, R5, 0x1b ;  /* 0x0000000500057211 */ /* 0x000fe200078fdaff */
[----:B------:R-:W-:-:S05]  /*bd50*/  IMAD.MOV.U32 R0, RZ, RZ, 0x1 ;  /* 0x00000001ff007424 */ /* 0x000fca00078e00ff */
[----:B------:R-:W-:Y:S01]  /*bd60*/  VIADDMNMX R18, R5, -R0, 0x1, !PT ;  /* 0x0000000105127446 */ /* 0x000fe20007800900 */
[----:B------:R-:W-:Y:S02]  /*bd70*/  IMAD.MOV.U32 R0, RZ, RZ, RZ ;  /* 0x000000ffff007224 */ /* 0x000fe400078e00ff */
[----:B------:R-:W-:Y:S01]  /*bd80*/  IMAD.MOV.U32 R5, RZ, RZ, RZ ;  /* 0x000000ffff057224 */ /* 0x000fe200078e00ff */
[----:B------:R-:W-:-:S05]  /*bd90*/  LOP3.LUT R4, R18, 0x1, RZ, 0xc0, !PT ;  /* 0x0000000112047812 */ /* 0x000fca00078ec0ff */
[----:B------:R2:W-:Y:S01]  /*bda0*/  STL [R1], R4 ;  /* 0x0000000401007387 */ /* 0x0005e20000100800 */
[----:B-1----:R-:W-:Y:S01]  /*bdb0*/  LOP3.LUT R20, R13, 0x1f, RZ, 0xc0, !PT ;  /* 0x0000001f0d147812 */ /* 0x002fe200078ec0ff */
[----:B------:R-:W-:Y:S06]  /*bdc0*/  @!P1 BRA `(.L_x_602) ;  /* 0x00000008007c9947 */ /* 0x000fec0003800000 */
[----:B------:R-:W-:Y:S02]  /*bdd0*/  IMAD.IADD R18, R18, 0x1, -R4 ;  /* 0x0000000112127824 */ /* 0x000fe400078e0a04 */
[----:B------:R-:W-:Y:S02]  /*bde0*/  IMAD.MOV.U32 R19, RZ, RZ, RZ ;  /* 0x000000ffff137224 */ /* 0x000fe400078e00ff */
[----:B------:R-:W-:-:S07]  /*bdf0*/  IMAD.MOV.U32 R10, RZ, RZ, 0x1 ;  /* 0x00000001ff0a7424 */ /* 0x000fce00078e00ff */
.L_x_611:
[----:B------:R-:W-:-:S04]  /*be00*/  SHF.L.U32 R21, R10, 0x1f, RZ ;  /* 0x0000001f0a157819 */ /* 0x000fc800000006ff */
[----:B-1----:R-:W1:Y:S02]  /*be10*/  SYNCS.PHASECHK.TRANS64.TRYWAIT P1, [R12+URZ+0x38840], R21 ;  /* 0x038840150c0075a7 */ /* 0x002e64000802017f */
[----:B-12--5:R-:W-:Y:S05]  /*be20*/  @!P1 BRA `(.L_x_603) ;  /* 0x0000001400949947 */ /* 0x026fea0003800000 */
.L_x_628:
[----:B------:R-:W-:Y:S05]  /*be30*/  @P0 BRA `(.L_x_604) ;  /* 0x0000000000140947 */ /* 0x000fea0003800000 */
[----:B------:R-:W-:Y:S01]  /*be40*/  ISETP.NE.AND P1, PT, R20, RZ, PT ;  /* 0x000000ff1400720c */ /* 0x000fe20003f25270 */
[----:B------:R-:W-:-:S04]  /*be50*/  IMAD.MOV.U32 R3, RZ, RZ, 0x5140 ;  /* 0x00005140ff037424 */ /* 0x000fc800078e00ff */
[----:B------:R3:W-:Y:S08]  /*be60*/  SYNCS.ARRIVE.TRANS64 RZ, [R12+URZ+0x38830], R3 ;  /* 0x038830030cff79a7 */ /* 0x0007f0000800003f */
[----:B------:R-:W-:Y:S05]  /*be70*/  @!P1 BRA `(.L_x_604) ;  /* 0x0000000000049947 */ /* 0x000fea0003800000 */
[----:B------:R-:W-:Y:S01]  /*be80*/  BPT.TRAP 0x1 ;  /* 0x000000040000795c */ /* 0x000fe20000300000 */
.L_x_604:
        /* <DEDUP_REMOVED lines=8> */
[----:B--2---:R-:W2:Y:S01]  /*bf10*/  LDC.64 R4, c[0x0][0x198] ;  /* 0x00006600ff047b82 */ /* 0x004ea20000000a00 */
[----:B------:R-:W-:Y:S01]  /*bf20*/  R2UR UR19, R17 ;  /* 0x00000000111372ca */ /* 0x000fe200000e0000 */
[----:B------:R-:W-:Y:S01]  /*bf30*/  UMOV UR28, UR20 ;  /* 0x00000014001c7c82 */ /* 0x000fe20008000000 */
[----:B------:R-:W-:Y:S01]  /*bf40*/  UMOV UR29, UR21 ;  /* 0x00000015001d7c82 */ /* 0x000fe20008000000 */
[----:B------:R-:W-:-:S03]  /*bf50*/  UMOV UR10, 0x14 ;  /* 0x00000014000a7882 */ /* 0x000fc60000000000 */
[----:B------:R-:W-:Y:S02]  /*bf60*/  UIADD3 UR16, UR14, 0x24000, URZ ;  /* 0x000240000e107890 */ /* 0x000fe4000fffe03f */
[----:B------:R-:W-:Y:S02]  /*bf70*/  UIADD3 UR17, UR14, 0x38830, URZ ;  /* 0x000388300e117890 */ /* 0x000fe4000fffe03f */
[----:B------:R-:W-:Y:S02]  /*bf80*/  UIADD3 UR24, UR14, 0x26800, URZ ;  /* 0x000268000e187890 */ /* 0x000fe4000fffe03f */
[----:B------:R-:W-:Y:S02]  /*bf90*/  UIADD3 UR14, UR14, 0x2e380, URZ ;  /* 0x0002e3800e0e7890 */ /* 0x000fe4000fffe03f */
[----:B------:R-:W-:Y:S01]  /*bfa0*/  UIADD3 UR19, UR19, UR35, URZ ;  /* 0x0000002313137290 */ /* 0x000fe2000fffe03f */
[----:B---3--:R-:W-:Y:S01]  /*bfb0*/  LEA R3, P2, R2, R14, 0x2 ;  /* 0x0000000e02037211 */ /* 0x008fe200078410ff */
[----:B------:R-:W-:Y:S01]  /*bfc0*/  UMOV UR25, UR17 ;  /* 0x0000001100197c82 */ /* 0x000fe20008000000 */
[----:B------:R-:W-:-:S02]  /*bfd0*/  UMOV UR15, UR17 ;  /* 0x00000011000f7c82 */ /* 0x000fc40008000000 */
[----:B------:R-:W-:Y:S02]  /*bfe0*/  R2UR UR22, R3 ;  /* 0x00000000031672ca */ /* 0x000fe400000e0000 */
[----:B------:R-:W-:Y:S01]  /*bff0*/  LEA.HI.X.SX32 R3, R17, R11, 0x1, P1 ;  /* 0x0000000b11037211 */ /* 0x000fe200008f0eff */
[----:B------:R-:W-:Y:S01]  /*c000*/  UMOV UR27, UR19 ;  /* 0x00000013001b7c82 */ /* 0x000fe20008000000 */
[----:B--2---:R-:W-:Y:S02]  /*c010*/  IMAD.MOV.U32 R9, RZ, RZ, R4 ;  /* 0x000000ffff097224 */ /* 0x004fe400078e0004 */
        /* <DEDUP_REMOVED lines=10> */
[----:B------:R-:W3:Y:S02]  /*c0c0*/  SYNCS.PHASECHK.TRANS64.TRYWAIT P1, [R12+URZ+0x38828], R21 ;  /* 0x038828150c0075a7 */ /* 0x000ee4000802017f */
[----:B--23--:R-:W-:Y:S05]  /*c0d0*/  @!P1 BRA `(.L_x_605) ;  /* 0x0000001000fc9947 */ /* 0x00cfea0003800000 */
.L_x_629:
[----:B------:R-:W-:Y:S05]  /*c0e0*/  @P0 BRA `(.L_x_606) ;  /* 0x0000000000140947 */ /* 0x000fea0003800000 */
[----:B------:R-:W-:Y:S01]  /*c0f0*/  ISETP.NE.AND P1, PT, R20, RZ, PT ;  /* 0x000000ff1400720c */ /* 0x000fe20003f25270 */
[----:B------:R-:W-:-:S04]  /*c100*/  IMAD.MOV.U32 R2, RZ, RZ, 0x5140 ;  /* 0x00005140ff027424 */ /* 0x000fc800078e00ff */
[----:B------:R3:W-:Y:S08]  /*c110*/  SYNCS.ARRIVE.TRANS64 RZ, [R12+URZ+0x38818], R2 ;  /* 0x038818020cff79a7 */ /* 0x0007f0000800003f */
[----:B------:R-:W-:Y:S05]  /*c120*/  @!P1 BRA `(.L_x_606) ;  /* 0x0000000000049947 */ /* 0x000fea0003800000 */
[----:B------:R-:W-:Y:S01]  /*c130*/  BPT.TRAP 0x1 ;  /* 0x000000040000795c */ /* 0x000fe20000300000 */
.L_x_606:
[----:B------:R-:W-:Y:S01]  /*c140*/  VIADD R16, R17, 0x50 ;  /* 0x0000005011107836 */ /* 0x000fe20000000000 */
[----:B---3--:R-:W-:Y:S01]  /*c150*/  IADD3 R2, P1, R9, 0xf0, RZ ;  /* 0x000000f009027810 */ /* 0x008fe20007f3e0ff */
[----:B------:R-:W-:Y:S01]  /*c160*/  UMOV UR14, 0x0 ;  /* 0x00000000000e7882 */ /* 0x000fe20000000000 */
[----:B------:R-:W-:Y:S01]  /*c170*/  R2UR UR16, R12 ;  /* 0x000000000c1072ca */ /* 0x000fe200000e0000 */
[C---:B------:R-:W-:Y:S01]  /*c180*/  VIADD R13, R16.reuse, UR35 ;  /* 0x00000023100d7c36 */ /* 0x040fe20008000000 */
[----:B------:R-:W-:Y:S01]  /*c190*/  R2UR UR6, R16 ;  /* 0x00000000100672ca */ /* 0x000fe200000e0000 */
[----:B------:R-:W-:Y:S01]  /*c1a0*/  IMAD.X R3, RZ, RZ, R8, P1 ;  /* 0x000000ffff037224 */ /* 0x000fe200008e0608 */
        /* <DEDUP_REMOVED lines=9> */
[----:B------:R-:W-:-:S02]  /*c240*/  UIADD3 UR24, UR16, 0x1f000, URZ ;  /* 0x0001f00010187890 */ /* 0x000fc4000fffe03f */
        /* <DEDUP_REMOVED lines=11> */
[----:B---34-:R-:W-:Y:S05]  /*c300*/  @!P1 BRA `(.L_x_607) ;  /* 0x0000001000849947 */ /* 0x018fea0003800000 */
.L_x_630:
[----:B-123--:R-:W-:Y:S01]  /*c310*/  SHF.R.S32.HI R21, RZ, 0x1f, R16 ;  /* 0x0000001fff157819 */ /* 0x00efe20000011410 */
[----:B------:R-:W-:Y:S06]  /*c320*/  @P0 BRA `(.L_x_608) ;  /* 0x00000000001c0947 */ /* 0x000fec0003800000 */
[----:B------:R1:W-:Y:S02]  /*c330*/  STL [R1+0x20], R0 ;  /* 0x0000200001007387 */ /* 0x0003e40000100800 */
[----:B-1----:R-:W-:-:S04]  /*c340*/  IMAD.MOV.U32 R0, RZ, RZ, 0x5140 ;  /* 0x00005140ff007424 */ /* 0x002fc800078e00ff */
[----:B------:R1:W-:Y:S02]  /*c350*/  SYNCS.ARRIVE.TRANS64 RZ, [R12+URZ+0x38838], R0 ;  /* 0x038838000cff79a7 */ /* 0x0003e4000800003f */
[----:B-1----:R1:W5:Y:S01]  /*c360*/  LDL.LU R0, [R1+0x20] ;  /* 0x0000200001007983 */ /* 0x0023620000300800 */
[----:B------:R-:W-:-:S13]  /*c370*/  ISETP.NE.AND P1, PT, R20, RZ, PT ;  /* 0x000000ff1400720c */ /* 0x000fda0003f25270 */
[----:B-1----:R-:W-:Y:S05]  /*c380*/  @!P1 BRA `(.L_x_608) ;  /* 0x0000000000049947 */ /* 0x002fea0003800000 */
[----:B------:R-:W-:Y:S01]  /*c390*/  BPT.TRAP 0x1 ;  /* 0x000000040000795c */ /* 0x000fe20000300000 */
.L_x_608:
[----:B------:R-:W-:Y:S01]  /*c3a0*/  IADD3 R16, P1, R16, R6, RZ ;  /* 0x0000000610107210 */ /* 0x000fe20007f3e0ff */
[----:B------:R-:W-:Y:S01]  /*c3b0*/  UMOV UR8, 0x0 ;  /* 0x0000000000087882 */ /* 0x000fe20000000000 */
[----:B------:R-:W-:Y:S01]  /*c3c0*/  R2UR UR14, R12 ;  /* 0x000000000c0e72ca */ /* 0x000fe200000e0000 */
[----:B------:R-:W-:Y:S01]  /*c3d0*/  UMOV UR9, 0x14f00000 ;  /* 0x14f0000000097882 */ /* 0x000fe20000000000 */
[----:B------:R-:W-:Y:S01]  /*c3e0*/  R2UR UR27, R13 ;  /* 0x000000000d1b72ca */ /* 0x000fe200000e0000 */
[----:B------:R-:W-:Y:S01]  /*c3f0*/  IMAD.X R21, R21, 0x1, R11, P1 ;  /* 0x0000000115157824 */ /* 0x000fe200008e060b */
[----:B------:R-:W-:Y:S01]  /*c400*/  LEA R14, P1, R16, R14, 0x2 ;  /* 0x0000000e100e7211 */ /* 0x000fe200078210ff */
[----:B------:R-:W-:Y:S01]  /*c410*/  UMOV UR26, URZ ;  /* 0x0000003f001a7c82 */ /* 0x000fe20008000000 */
[----:B------:R-:W-:Y:S01]  /*c420*/  R2UR UR6, R4 ;  /* 0x00000000040672ca */ /* 0x000fe200000e0000 */
[----:B------:R-:W-:Y:S01]  /*c430*/  UMOV UR28, UR20 ;  /* 0x00000014001c7c82 */ /* 0x000fe20008000000 */
[----:B------:R-:W-:Y:S01]  /*c440*/  LEA.HI.X R21, R16, R15, R21, 0x2, P1 ;  /* 0x0000000f10157211 */ /* 0x000fe200008f1415 */
[----:B------:R-:W-:Y:S01]  /*c450*/  UMOV UR29, UR21 ;  /* 0x00000015001d7c82 */ /* 0x000fe20008000000 */
[----:B------:R-:W-:Y:S01]  /*c460*/  R2UR UR7, R5 ;  /* 0x00000000050772ca */ /* 0x000fe200000e0000 */
[----:B------:R-:W-:Y:S01]  /*c470*/  UMOV UR18, 0x40 ;  /* 0x0000004000127882 */ /* 0x000fe20000000000 */
[----:B------:R-:W-:Y:S01]  /*c480*/  R2UR UR22, R14 ;  /* 0x000000000e1672ca */ /* 0x000fe200000e0000 */
[----:B------:R-:W-:Y:S01]  /*c490*/  UIADD3 UR24, UR14, 0x29000, URZ ;  /* 0x000290000e187890 */ /* 0x000fe2000fffe03f */
[----:B------:R-:W-:Y:S01]  /*c4a0*/  R2UR UR23, R21 ;  /* 0x00000000151772ca */ /* 0x000fe200000e0000 */
[----:B------:R-:W-:Y:S01]  /*c4b0*/  UIADD3 UR25, UR14, 0x38838, URZ ;  /* 0x000388380e197890 */ /* 0x000fe2000fffe03f */
[----:B------:R-:W-:Y:S01]  /*c4c0*/  LOP3.LUT R10, R10, 0x1, RZ, 0x3c, !PT ;  /* 0x000000010a0a7812 */ /* 0x000fe200078e3cff */
[----:B------:R-:W-:-:S02]  /*c4d0*/  UIADD3 UR16, UR14, 0x2b800, URZ ;  /* 0x0002b8000e107890 */ /* 0x000fc4000fffe03f */
[----:B------:R-:W-:Y:S01]  /*c4e0*/  UIADD3 UR14, UR14, 0x2e580, URZ ;  /* 0x0002e5800e0e7890 */ /* 0x000fe2000fffe03f */
[----:B------:R-:W-:Y:S01]  /*c4f0*/  SHF.L.U32 R5, R10, 0x1f, RZ ;  /* 0x0000001f0a057819 */ /* 0x000fe200000006ff */
[----:B------:R-:W-:Y:S01]  /*c500*/  UMOV UR19, UR27 ;  /* 0x0000001b00137c82 */ /* 0x000fe20008000000 */
[----:B------:R-:W-:Y:S01]  /*c510*/  UMOV UR17, UR25 ;  /* 0x0000001900117c82 */ /* 0x000fe20008000000 */
[----:B------:R-:W-:Y:S01]  /*c520*/  UMOV UR15, UR25 ;  /* 0x00000019000f7c82 */ /* 0x000fe20008000000 */
[----:B------:R1:W-:Y:S01]  /*c530*/  UTMALDG.4D [UR24], [UR6], desc[UR8] ;  /* 0x00000818060075b4 */ /* 0x0003e20008019000 */
[----:B------:R-:W-:Y:S01]  /*c540*/  UMOV UR10, 0x14 ;  /* 0x00000014000a7882 */ /* 0x000fe20000000000 */
[----:B------:R1:W-:Y:S02]  /*c550*/  UTMALDG.4D [UR16], [UR6], desc[UR8] ;  /* 0x00000810060075b4 */ /* 0x0003e40008019000 */
[----:B------:R1:W-:Y:S01]  /*c560*/  UBLKCP.S.G [UR14], [UR22], UR10 ;  /* 0x0000000e160073ba */ /* 0x0003e2000800020a */
[----:B------:R-:W2:Y:S02]  /*c570*/  SYNCS.PHASECHK.TRANS64.TRYWAIT P1, [R12+URZ+0x38820], R5 ;  /* 0x038820050c0075a7 */ /* 0x000ea4000802017f */
[----:B-12---:R-:W-:Y:S05]  /*c580*/  @!P1 BRA `(.L_x_609) ;  /* 0x0000000c00f89947 */ /* 0x006fea0003800000 */
.L_x_632:
[----:B------:R-:W-:Y:S05]  /*c590*/  @P0 BRA `(.L_x_610) ;  /* 0x0000000000140947 */ /* 0x000fea0003800000 */
[----:B------:R-:W-:Y:S01]  /*c5a0*/  ISETP.NE.AND P1, PT, R20, RZ, PT ;  /* 0x000000ff1400720c */ /* 0x000fe20003f25270 */
[----:B-1----:R-:W-:-:S04]  /*c5b0*/  IMAD.MOV.U32 R5, RZ, RZ, 0x5140 ;  /* 0x00005140ff057424 */ /* 0x002fc800078e00ff */
[----:B------:R2:W-:Y:S08]  /*c5c0*/  SYNCS.ARRIVE.TRANS64 RZ, [R12+URZ+0x38810], R5 ;  /* 0x038810050cff79a7 */ /* 0x0005f0000800003f */
[----:B------:R-:W-:Y:S05]  /*c5d0*/  @!P1 BRA `(.L_x_610) ;  /* 0x0000000000049947 */ /* 0x000fea0003800000 */
[----:B------:R-:W-:Y:S01]  /*c5e0*/  BPT.TRAP 0x1 ;  /* 0x000000040000795c */ /* 0x000fe20000300000 */
.L_x_610:
        /* <DEDUP_REMOVED lines=17> */
[----:B------:R-:W-:Y:S02]  /*c700*/  UIADD3 UR27, UR10, UR35, URZ ;  /* 0x000000230a1b7290 */ /* 0x000fe4000fffe03f */
        /* <DEDUP_REMOVED lines=8> */
[----:B------:R3:W-:Y:S02]  /*c790*/  UBLKCP.S.G [UR30], [UR22], UR14 ;  /* 0x0000001e160073ba */ /* 0x0007e4000800020e */
[----:B---3--:R-:W-:Y:S05]  /*c7a0*/  @P1 BRA `(.L_x_611) ;  /* 0xfffffff400941947 */ /* 0x008fea000383ffff */
[----:B-12---:R-:W-:-:S07]  /*c7b0*/  IMAD.U32 R5, RZ, RZ, UR10 ;  /* 0x0000000aff057e24 */ /* 0x006fce000f8e00ff */
.L_x_602:
[----:B--2---:R-:W2:Y:S02]  /*c7c0*/  LDL.LU R4, [R1] ;  /* 0x0000000001047983 */ /* 0x004ea40000300800 */
[----:B--2---:R-:W-:-:S13]  /*c7d0*/  ISETP.NE.AND P1, PT, R4, RZ, PT ;  /* 0x000000ff0400720c */ /* 0x004fda0003f25270 */
[----:B------:R-:W-:Y:S05]  /*c7e0*/  @!P1 BRA `(.L_x_601) ;  /* 0x0000000400309947 */ /* 0x000fea0003800000 */
[----:B------:R-:W-:-:S04]  /*c7f0*/  SHF.L.U32 R13, R10, 0x1f, RZ ;  /* 0x0000001f0a0d7819 */ /* 0x000fc800000006ff */
[----:B------:R-:W1:Y:S02]  /*c800*/  SYNCS.PHASECHK.TRANS64.TRYWAIT P1, [R12+URZ+0x38840], R13 ;  /* 0x0388400d0c0075a7 */ /* 0x000e64000802017f */
[----:B-1----:R-:W-:Y:S05]  /*c810*/  @!P1 BRA `(.L_x_612) ;  /* 0x0000000c006c9947 */ /* 0x002fea0003800000 */
.L_x_633:
[----:B------:R-:W-:Y:S05]  /*c820*/  @P0 BRA `(.L_x_613) ;  /* 0x0000000000140947 */ /* 0x000fea0003800000 */
[----:B------:R-:W-:Y:S01]  /*c830*/  ISETP.NE.AND P1, PT, R20, RZ, PT ;  /* 0x000000ff1400720c */ /* 0x000fe20003f25270 */
[----:B------:R-:W-:-:S04]  /*c840*/  IMAD.MOV.U32 R5, RZ, RZ, 0x5140 ;  /* 0x00005140ff057424 */ /* 0x000fc800078e00ff */
[----:B------:R2:W-:Y:S08]  /*c850*/  SYNCS.ARRIVE.TRANS64 RZ, [R12+URZ+0x38830], R5 ;  /* 0x038830050cff79a7 */ /* 0x0005f0000800003f */
[----:B------:R-:W-:Y:S05]  /*c860*/  @!P1 BRA `(.L_x_613) ;  /* 0x0000000000049947 */ /* 0x000fea0003800000 */
[----:B------:R-:W-:Y:S01]  /*c870*/  BPT.TRAP 0x1 ;  /* 0x000000040000795c */ /* 0x000fe20000300000 */
.L_x_613:
[----:B--2---:R-:W2:Y:S01]  /*c880*/  LDC.64 R4, c[0x0][0x728] ;  /* 0x0001ca00ff047b82 */ /* 0x004ea20000000a00 */
[----:B------:R-:W-:Y:S01]  /*c890*/  IMAD R19, R19, 0x50, RZ ;  /* 0x0000005013137824 */ /* 0x000fe200078e02ff */
[----:B------:R-:W-:Y:S01]  /*c8a0*/  R2UR UR14, R12 ;  /* 0x000000000c0e72ca */ /* 0x000fe200000e0000 */
[----:B------:R-:W-:Y:S01]  /*c8b0*/  UMOV UR8, 0x0 ;  /* 0x0000000000087882 */ /* 0x000fe20000000000 */
[----:B------:R-:W-:Y:S01]  /*c8c0*/  UMOV UR9, 0x14f00000 ;  /* 0x14f0000000097882 */ /* 0x000fe20000000000 */
[----:B------:R-:W-:Y:S01]  /*c8d0*/  UMOV UR26, URZ ;  /* 0x0000003f001a7c82 */ /* 0x000fe20008000000 */
[C---:B-----5:R-:W-:Y:S01]  /*c8e0*/  IADD3 R0, P1, R19.reuse, R6, RZ ;  /* 0x0000000613007210 */ /* 0x060fe20007f3e0ff */
        /* <DEDUP_REMOVED lines=8> */
[----:B------:R-:W-:Y:S02]  /*c970*/  UIADD3 UR27, UR27, UR35, URZ ;  /* 0x000000231b1b7290 */ /* 0x000fe4000fffe03f */
[----:B------:R-:W-:Y:S01]  /*c980*/  UIADD3 UR14, UR14, 0x2e380, URZ ;  /* 0x0002e3800e0e7890 */ /* 0x000fe2000fffe03f */
[----:B--2---:R-:W-:Y:S01]  /*c990*/  LEA R4, P2, R0, R4, 0x2 ;  /* 0x0000000400047211 */ /* 0x004fe200078410ff */
[----:B------:R-:W-:Y:S01]  /*c9a0*/  UMOV UR17, UR25 ;  /* 0x0000001900117c82 */ /* 0x000fe20008000000 */
[----:B------:R-:W-:-:S02]  /*c9b0*/  UMOV UR15, UR25 ;  /* 0x00000019000f7c82 */ /* 0x000fc40008000000 */
[----:B------:R-:W-:Y:S01]  /*c9c0*/  R2UR UR22, R4 ;  /* 0x00000000041672ca */ /* 0x000fe200000e0000 */
[----:B------:R-:W-:Y:S01]  /*c9d0*/  UMOV UR19, UR27 ;  /* 0x0000001b00137c82 */ /* 0x000fe20008000000 */
        /* <DEDUP_REMOVED lines=12> */
.L_x_634:
[----:B------:R-:W-:Y:S05]  /*caa0*/  @P0 BRA `(.L_x_615) ;  /* 0x0000000000140947 */ /* 0x000fea0003800000 */
[----:B------:R-:W-:Y:S01]  /*cab0*/  ISETP.NE.AND P0, PT, R20, RZ, PT ;  /* 0x000000ff1400720c */ /* 0x000fe20003f05270 */
[----:B------:R-:W-:-:S04]  /*cac0*/  IMAD.MOV.U32 R5, RZ, RZ, 0x5140 ;  /* 0x00005140ff057424 */ /* 0x000fc800078e00ff */
[----:B------:R3:W-:Y:S08]  /*cad0*/  SYNCS.ARRIVE.TRANS64 RZ, [R12+URZ+0x38818], R5 ;  /* 0x038818050cff79a7 */ /* 0x0007f0000800003f */
[----:B------:R-:W-:Y:S05]  /*cae0*/  @!P0 BRA `(.L_x_615) ;  /* 0x0000000000048947 */ /* 0x000fea0003800000 */
[----:B------:R-:W-:Y:S01]  /*caf0*/  BPT.TRAP 0x1 ;  /* 0x000000040000795c */ /* 0x000fe20000300000 */
.L_x_615:
        /* <DEDUP_REMOVED lines=15> */
[----:B------:R-:W-:Y:S02]  /*cbf0*/  UIADD3 UR27, UR10, UR35, URZ ;  /* 0x000000230a1b7290 */ /* 0x000fe4000fffe03f */
[----:B---3--:R-:W-:Y:S01]  /*cc00*/  IMAD.U32 R5, RZ, RZ, UR10 ;  /* 0x0000000aff057e24 */ /* 0x008fe2000f8e00ff */
[----:B------:R-:W-:Y:S02]  /*cc10*/  UIADD3 UR30, UR16, 0x2e200, URZ ;  /* 0x0002e200101e7890 */ /* 0x000fe4000fffe03f */
[----:B------:R-:W-:-:S02]  /*cc20*/  UIADD3 UR16, UR16, 0x21800, URZ ;  /* 0x0002180010107890 */ /* 0x000fc4000fffe03f */
[----:B------:R-:W-:Y:S01]  /*cc30*/  UIMAD.WIDE UR22, UR10, 0x4, UR4 ;  /* 0x000000040a1678a5 */ /* 0x000fe2000f8e0204 */
[----:B------:R-:W-:Y:S01]  /*cc40*/  UMOV UR17, UR25 ;  /* 0x0000001900117c82 */ /* 0x000fe20008000000 */
[----:B------:R-:W-:Y:S01]  /*cc50*/  UMOV UR19, UR27 ;  /* 0x0000001b00137c82 */ /* 0x000fe20008000000 */
[----:B------:R-:W-:Y:S01]  /*cc60*/  UMOV UR31, UR25 ;  /* 0x00000019001f7c82 */ /* 0x000fe20008000000 */
[----:B------:R3:W-:Y:S03]  /*cc70*/  UTMALDG.4D [UR24], [UR6], desc[UR8] ;  /* 0x00000818060075b4 */ /* 0x0007e60008019000 */
[----:B------:R3:W-:Y:S02]  /*cc80*/  UTMALDG.4D [UR16], [UR6], desc[UR8] ;  /* 0x00000810060075b4 */ /* 0x0007e40008019000 */
[----:B------:R3:W-:Y:S02]  /*cc90*/  UBLKCP.S.G [UR30], [UR22], UR14 ;  /* 0x0000001e160073ba */ /* 0x0007e4000800020e */
[----:B---3--:R-:W-:Y:S01]  /*cca0*/  NOP ;  /* 0x0000000000007918 */ /* 0x008fe20000000000 */
.L_x_601:
[----:B-----5:R-:W-:Y:S01]  /*ccb0*/  IMAD R4, R0, 0x8, R12 ;  /* 0x0000000800047824 */ /* 0x020fe200078e020c */
[----:B------:R-:W-:Y:S01]  /*ccc0*/  SHF.L.U32 R3, R10, 0x1f, RZ ;  /* 0x0000001f0a037819 */ /* 0x000fe200000006ff */
[----:B------:R-:W3:Y:S03]  /*ccd0*/  S2R R2, SR_TID.X ;  /* 0x0000000000027919 */ /* 0x000ee60000002100 */
[----:B------:R-:W4:Y:S01]  /*cce0*/  SYNCS.PHASECHK.TRANS64.TRYWAIT P0, [R4+URZ+0x38840], R3 ;  /* 0x03884003040075a7 */ /* 0x000f22000800017f */
[----:B---3--:R-:W-:-:S04]  /*ccf0*/  LOP3.LUT R2, R2, 0x7f, RZ, 0xc0, !PT ;  /* 0x0000007f02027812 */ /* 0x008fc800078ec0ff */
[----:B------:R-:W-:Y:S01]  /*cd00*/  ISETP.NE.AND P1, PT, R2, RZ, PT ;  /* 0x000000ff0200720c */ /* 0x000fe20003f25270 */
[----:B----4-:R-:W-:-:S12]  /*cd10*/  @!P0 BRA `(.L_x_616) ;  /* 0x0000000800548947 */ /* 0x010fd80003800000 */
.L_x_635:
[----:B------:R-:W-:Y:S05]  /*cd20*/  @P1 BRA `(.L_x_617) ;  /* 0x0000000000181947 */ /* 0x000fea0003800000 */
[----:B------:R-:W4:Y:S01]  /*cd30*/  S2R R2, SR_TID.X ;  /* 0x0000000000027919 */ /* 0x000f220000002100 */
[----:B---3--:R-:W-:-:S04]  /*cd40*/  IMAD.MOV.U32 R3, RZ, RZ, 0x5140 ;  /* 0x00005140ff037424 */ /* 0x008fc800078e00ff */
[----:B------:R3:W-:Y:S01]  /*cd50*/  SYNCS.ARRIVE.TRANS64 RZ, [R4+URZ+0x38830], R3 ;  /* 0x0388300304ff79a7 */ /* 0x0007e2000800003f */
[----:B----4-:R-:W-:-:S13]  /*cd60*/  LOP3.LUT P0, RZ, R2, 0x1f, RZ, 0xc0, !PT ;  /* 0x0000001f02ff7812 */ /* 0x010fda000780c0ff */
[----:B---3--:R-:W-:Y:S05]  /*cd70*/  @!P0 BRA `(.L_x_617) ;  /* 0x0000000000048947 */ /* 0x008fea0003800000 */
[----:B------:R-:W-:Y:S01]  /*cd80*/  BPT.TRAP 0x1 ;  /* 0x000000040000795c */ /* 0x000fe20000300000 */
.L_x_617:
[----:B---3--:R-:W3:Y:S01]  /*cd90*/  LDC.64 R2, c[0x0][0x728] ;  /* 0x0001ca00ff027b82 */ /* 0x008ee20000000a00 */
[C---:B------:R-:W-:Y:S01]  /*cda0*/  IADD3 R6, P0, R5.reuse, R6, RZ ;  /* 0x0000000605067210 */ /* 0x040fe20007f1e0ff */
[----:B------:R-:W-:Y:S01]  /*cdb0*/  UMOV UR8, 0x0 ;  /* 0x0000000000087882 */ /* 0x000fe20000000000 */
[----:B------:R-:W-:Y:S01]  /*cdc0*/  R2UR UR25, R4 ;  /* 0x00000000041972ca */ /* 0x000fe200000e0000 */
[C-C-:B------:R-:W-:Y:S01]  /*cdd0*/  IMAD R4, R0.reuse, 0x5000, R12.reuse ;  /* 0x0000500000047824 */ /* 0x140fe200078e020c */
[C---:B------:R-:W-:Y:S01]  /*cde0*/  LEA.HI.X.SX32 R11, R5.reuse, R11, 0x1, P0 ;  /* 0x0000000b050b7211 */ /* 0x040fe200000f0eff */
[----:B-12---:R-:W-:Y:S01]  /*cdf0*/  IMAD R12, R0, 0x200, R12 ;  /* 0x00000200000c7824 */ /* 0x006fe200078e020c */
[----:B------:R-:W-:Y:S01]  /*ce00*/  R2UR UR27, R5 ;  /* 0x00000000051b72ca */ /* 0x000fe200000e0000 */
[----:B------:R-:W-:Y:S01]  /*ce10*/  UMOV UR9, 0x14f00000 ;  /* 0x14f0000000097882 */ /* 0x000fe20000000000 */
[----:B------:R-:W-:Y:S01]  /*ce20*/  R2UR UR16, R4 ;  /* 0x00000000041072ca */ /* 0x000fe200000e0000 */
[----:B------:R-:W-:Y:S01]  /*ce30*/  UMOV UR26, URZ ;  /* 0x0000003f001a7c82 */ /* 0x000fe20008000000 */
[----:B------:R-:W-:Y:S01]  /*ce40*/  R2UR UR10, R12 ;  /* 0x000000000c0a72ca */ /* 0x000fe200000e0000 */
[----:B------:R-:W-:Y:S01]  /*ce50*/  UMOV UR28, UR20 ;  /* 0x00000014001c7c82 */ /* 0x000fe20008000000 */
[----:B------:R-:W-:Y:S01]  /*ce60*/  UMOV UR29, UR21 ;  /* 0x00000015001d7c82 */ /* 0x000fe20008000000 */
[----:B------:R-:W-:-:S02]  /*ce70*/  UMOV UR18, 0x40 ;  /* 0x0000004000127882 */ /* 0x000fc40000000000 */
[----:B------:R-:W-:-:S04]  /*ce80*/  UIADD3 UR25, UR25, 0x38830, URZ ;  /* 0x0003883019197890 */ /* 0x000fc8000fffe03f */
[----:B------:R-:W-:Y:S02]  /*ce90*/  UIADD3 UR27, UR27, UR35, URZ ;  /* 0x000000231b1b7290 */ /* 0x000fe4000fffe03f */
[----:B------:R-:W-:Y:S01]  /*cea0*/  UIADD3 UR24, UR16, 0x24000, URZ ;  /* 0x0002400010187890 */ /* 0x000fe2000fffe03f */
[C---:B---3--:R-:W-:Y:S01]  /*ceb0*/  LEA R2, P0, R6.reuse, R2, 0x2 ;  /* 0x0000000206027211 */ /* 0x048fe200078010ff */
[----:B------:R-:W-:Y:S02]  /*cec0*/  UIADD3 UR16, UR16, 0x26800, URZ ;  /* 0x0002680010107890 */ /* 0x000fe4000fffe03f */
[----:B------:R-:W-:Y:S01]  /*ced0*/  UIADD3 UR14, UR10, 0x2e380, URZ ;  /* 0x0002e3800a0e7890 */ /* 0x000fe2000fffe03f */
[----:B------:R-:W-:Y:S01]  /*cee0*/  LEA.HI.X R3, R6, R3, R11, 0x2, P0 ;  /* 0x0000000306037211 */ /* 0x000fe200000f140b */
[----:B------:R-:W-:Y:S01]  /*cef0*/  UMOV UR17, UR25 ;  /* 0x0000001900117c82 */ /* 0x000fe20008000000 */
[----:B------:R-:W-:Y:S01]  /*cf00*/  IADD3 R9, P0, R9, 0x1f0, RZ ;  /* 0x000001f009097810 */ /* 0x000fe20007f1e0ff */
[----:B------:R-:W-:Y:S01]  /*cf10*/  UMOV UR19, UR27 ;  /* 0x0000001b00137c82 */ /* 0x000fe20008000000 */
[----:B------:R-:W-:Y:S01]  /*cf20*/  R2UR UR22, R2 ;  /* 0x00000000021672ca */ /* 0x000fe200000e0000 */
[----:B------:R-:W-:Y:S01]  /*cf30*/  UMOV UR15, UR25 ;  /* 0x00000019000f7c82 */ /* 0x000fe20008000000 */
[----:B------:R-:W-:Y:S01]  /*cf40*/  R2UR UR6, R9 ;  /* 0x00000000090672ca */ /* 0x000fe200000e0000 */
[----:B------:R-:W-:Y:S01]  /*cf50*/  IMAD.X R8, RZ, RZ, R8, P0 ;  /* 0x000000ffff087224 */ /* 0x000fe200000e0608 */
[----:B------:R-:W-:Y:S01]  /*cf60*/  R2UR UR23, R3 ;  /* 0x00000000031772ca */ /* 0x000fe200000e0000 */
[----:B------:R-:W-:Y:S01]  /*cf70*/  UMOV UR10, 0x14 ;  /* 0x00000014000a7882 */ /* 0x000fe20000000000 */
[----:B------:R-:W-:-:S02]  /*cf80*/  VIADD R9, R0, 0x1 ;  /* 0x0000000100097836 */ /* 0x000fc40000000000 */
[----:B------:R-:W-:-:S03]  /*cf90*/  R2UR UR7, R8 ;  /* 0x00000000080772ca */ /* 0x000fc600000e0000 */
[----:B------:R-:W-:-:S04]  /*cfa0*/  ISETP.NE.AND P0, PT, R9, 0x2, PT ;  /* 0x000000020900780c */ /* 0x000fc80003f05270 */
[----:B------:R-:W-:Y:S02]  /*cfb0*/  SEL R3, RZ, 0x1, P0 ;  /* 0x00000001ff037807 */ /* 0x000fe40000000000 */
[----:B------:R-:W-:Y:S02]  /*cfc0*/  SEL R9, R9, RZ, P0 ;  /* 0x000000ff09097207 */ /* 0x000fe40000000000 */
[----:B------:R-:W-:Y:S02]  /*cfd0*/  LOP3.LUT R0, R10, R3, RZ, 0x3c, !PT ;  /* 0x000000030a007212 */ /* 0x000fe400078e3cff */
[----:B------:R1:W-:Y:S01]  /*cfe0*/  UTMALDG.4D [UR24], [UR6], desc[UR8] ;  /* 0x00000818060075b4 */ /* 0x0003e20008019000 */
[----:B------:R1:W-:Y:S01]  /*cff0*/  UTMALDG.4D [UR16], [UR6], desc[UR8] ;  /* 0x00000810060075b4 */ /* 0x0003e20008019000 */
[----:B------:R1:W-:Y:S02]  /*d000*/  UBLKCP.S.G [UR14], [UR22], UR10 ;  /* 0x0000000e160073ba */ /* 0x0003e4000800020a */
[----:B-1----:R-:W-:Y:S01]  /*d010*/  NOP ;  /* 0x0000000000007918 */ /* 0x002fe20000000000 */
.L_x_598:
[----:B------:R-:W-:Y:S05]  /*d020*/  BSYNC B0 ;  /* 0x0000000000007941 */ /* 0x000fea0003800000 */
.L_x_596:
[----:B------:R-:W-:-:S03]  /*d030*/  UMOV UR6, 0xffffffff ;  /* 0xffffffff00067882 */ /* 0x000fc60000000000 */
[----:B------:R-:W-:Y:S05]  /*d040*/  BRA.DIV UR6, `(.L_x_618) ;  /* 0x00000006069c7947 */ /* 0x000fea000b800000 */
[----:B------:R-:W-:-:S13]  /*d050*/  ELECT P6, URZ, PT ;  /* 0x00000000003f782f */ /* 0x000fda00038c0000 */
.L_x_638:
[----:B------:R-:W-:Y:S05]  /*d060*/  @!P6 BRA `(.L_x_481) ;  /* 0x000000000084e947 */ /* 0x000fea0003800000 */
[----:B------:R-:W3:Y:S02]  /*d070*/  LDL.LU R2, [R1+0x8] ;  /* 0x0000080001027983 */ /* 0x000ee40000300800 */
[----:B---3--:R-:W-:-:S04]  /*d080*/  LOP3.LUT R2, R2, 0x2, RZ, 0xfc, !PT ;  /* 0x0000000202027812 */ /* 0x008fc800078efcff */
[----:B------:R-:W-:-:S13]  /*d090*/  ISETP.NE.AND P2, PT, R2, 0x3, PT ;  /* 0x000000030200780c */ /* 0x000fda0003f45270 */
[----:B------:R-:W-:Y:S05]  /*d0a0*/  @!P2 BRA `(.L_x_619) ;  /* 0x000000000004a947 */ /* 0x000fea0003800000 */
[----:B--2---:R-:W-:Y:S01]  /*d0b0*/  BPT.TRAP 0x1 ;  /* 0x000000040000795c */ /* 0x004fe20000300000 */
.L_x_619:
        /* <DEDUP_REMOVED lines=15> */
.L_x_639:
[----:B------:R-:W3:Y:S02]  /*d1b0*/  SYNCS.PHASECHK.TRANS64.TRYWAIT P0, [R11+URZ], R2 ;  /* 0x000000020b0075a7 */ /* 0x000ee4000800017f */
[----:B---3--:R-:W-:Y:S05]  /*d1c0*/  @!P0 BRA `(.L_x_621) ;  /* 0x0000000400708947 */ /* 0x008fea0003800000 */
.L_x_640:
[----:B------:R-:W-:Y:S05]  /*d1d0*/  @!P2 BRA `(.L_x_622) ;  /* 0x000000000004a947 */ /* 0x000fea0003800000 */
[----:B--2---:R-:W-:Y:S01]  /*d1e0*/  BPT.TRAP 0x1 ;  /* 0x000000040000795c */ /* 0x004fe20000300000 */
.L_x_622:
[----:B------:R-:W-:-:S04]  /*d1f0*/  VIADD R0, R6, 0x38840 ;  /* 0x0003884006007836 */ /* 0x000fc80000000000 */
[----:B------:R-:W-:-:S04]  /*d200*/  IMAD R9, R9, 0x8, R0 ;  /* 0x0000000809097824 */ /* 0x000fc800078e0200 */
[----:B------:R-:W4:Y:S02]  /*d210*/  SYNCS.PHASECHK.TRANS64.TRYWAIT P0, [R9+URZ], R4 ;  /* 0x00000004090075a7 */ /* 0x000f24000800017f */
[----:B----4-:R-:W-:Y:S05]  /*d220*/  @!P0 BRA `(.L_x_623) ;  /* 0x00000004006c8947 */ /* 0x010fea0003800000 */
.L_x_641:
[----:B------:R-:W-:-:S07]  /*d230*/  IMAD R3, R3, 0x8, R0 ;  /* 0x0000000803037824 */ /* 0x000fce00078e0200 */
.L_x_624:
[----:B------:R1:W1:Y:S02]  /*d240*/  SYNCS.PHASECHK.TRANS64.TRYWAIT P0, [R3+URZ], R2 ;  /* 0x00000002030075a7 */ /* 0x000264000800017f */
[----:B-1----:R-:W-:Y:S05]  /*d250*/  @!P0 NANOSLEEP.SYNCS 0x989680 ;  /* 0x009896800000895d */ /* 0x002fea0003900000 */
[----:B------:R-:W1:Y:S02]  /*d260*/  @!P0 SYNCS.PHASECHK.TRANS64 P0, [R3+URZ], R2 ;  /* 0x00000002030085a7 */ /* 0x000e64000800007f */
[----:B-1----:R-:W-:Y:S05]  /*d270*/  @!P0 BRA `(.L_x_624) ;  /* 0xfffffffc00f08947 */ /* 0x002fea000383ffff */
.L_x_481:
[----:B--2---:R-:W-:Y:S05]  /*d280*/  BSYNC B6 ;  /* 0x0000000000067941 */ /* 0x004fea0003800000 */
.L_x_475:
[----:B------:R-:W-:Y:S05]  /*d290*/  EXIT ;  /* 0x000000000000794d */ /* 0x000fea0003800000 */
.L_x_491:
[----:B------:R-:W-:Y:S02]  /*d2a0*/  IMAD.MOV.U32 R12, RZ, RZ, RZ ;  /* 0x000000ffff0c7224 */ /* 0x000fe400078e00ff */
[----:B------:R-:W-:Y:S02]  /*d2b0*/  IMAD.MOV.U32 R11, RZ, RZ, 0x1f ;  /* 0x0000001fff0b7424 */ /* 0x000fe400078e00ff */
[----:B------:R-:W-:-:S07]  /*d2c0*/  IMAD.MOV.U32 R15, RZ, RZ, -0x1 ;  /* 0xffffffffff0f7424 */ /* 0x000fce00078e00ff */
[----:B------:R-:W-:Y:S05]  /*d2d0*/  WARPSYNC.COLLECTIVE R15, `(.L_x_625) ;  /* 0x000000000f087348 */ /* 0x000fea0003c00000 */
[----:B------:R1:W2:Y:S02]  /*d2e0*/  SHFL.IDX P6, R14, R13, R12, R11 ;  /* 0x0000000c0d0e7389 */ /* 0x0002a400000c000b */
[----:B-12---:R-:W-:Y:S01]  /*d2f0*/  ENDCOLLECTIVE ;  /* 0x000000000000791b */ /* 0x006fe20003800000 */
.L_x_625:
[----:B------:R-:W-:Y:S05]  /*d300*/  BRA `(.L_x_626) ;  /* 0xffffff4000247947 */ /* 0x000fea000383ffff */
.L_x_493:
        /* <DEDUP_REMOVED lines=8> */
.L_x_497:
[----:B---3--:R3:W4:Y:S02]  /*d390*/  SYNCS.PHASECHK.TRANS64.TRYWAIT P1, [R3+URZ+0x38810], R154 ;  /* 0x0388109a030075a7 */ /* 0x008724000802017f */
[----:B----4-:R-:W-:Y:S05]  /*d3a0*/  @!P1 NANOSLEEP.SYNCS 0x989680 ;  /* 0x009896800000995d */ /* 0x010fea0003900000 */
[----:B------:R-:W4:Y:S02]  /*d3b0*/  @!P1 SYNCS.PHASECHK.TRANS64 P1, [R3+URZ+0x38810], R154 ;  /* 0x0388109a030095a7 */ /* 0x000f24000802007f */
[----:B----4-:R-:W-:Y:S05]  /*d3c0*/  @!P1 BRA `(.L_x_497) ;  /* 0xfffffffc00f09947 */ /* 0x010fea000383ffff */
[----:B------:R-:W-:Y:S05]  /*d3d0*/  BRA `(.L_x_496) ;  /* 0xffffff4800287947 */ /* 0x000fea000383ffff */
.L_x_501:
[----:B------:R1:W1:Y:S02]  /*d3e0*/  SYNCS.PHASECHK.TRANS64.TRYWAIT P1, [R3+URZ+0x38830], R154 ;  /* 0x0388309a030075a7 */ /* 0x000264000802017f */
[----:B-1----:R-:W-:Y:S05]  /*d3f0*/  @!P1 NANOSLEEP.SYNCS 0x989680 ;  /* 0x009896800000995d */ /* 0x002fea0003900000 */
[----:B------:R-:W1:Y:S02]  /*d400*/  @!P1 SYNCS.PHASECHK.TRANS64 P1, [R3+URZ+0x38830], R154 ;  /* 0x0388309a030095a7 */ /* 0x000e64000802007f */
[----:B-1----:R-:W-:Y:S05]  /*d410*/  @!P1 BRA `(.L_x_501) ;  /* 0xfffffffc00f09947 */ /* 0x002fea000383ffff */
[----:B------:R-:W-:Y:S05]  /*d420*/  BRA `(.L_x_500) ;  /* 0xffffff5800b47947 */ /* 0x000fea000383ffff */
.L_x_599:
[----:B-1----:R1:W2:Y:S02]  /*d430*/  SYNCS.PHASECHK.TRANS64.TRYWAIT P1, [R12+URZ+0x38820], R3 ;  /* 0x038820030c0075a7 */ /* 0x0022a4000802017f */
[----:B--2---:R-:W-:Y:S05]  /*d440*/  @!P1 NANOSLEEP.SYNCS 0x989680 ;  /* 0x009896800000995d */ /* 0x004fea0003900000 */
[----:B------:R-:W2:Y:S02]  /*d450*/  @!P1 SYNCS.PHASECHK.TRANS64 P1, [R12+URZ+0x38820], R3 ;  /* 0x038820030c0095a7 */ /* 0x000ea4000802007f */
[----:B--2---:R-:W-:Y:S05]  /*d460*/  @!P1 BRA `(.L_x_599) ;  /* 0xfffffffc00f09947 */ /* 0x004fea000383ffff */
[----:B------:R-:W-:Y:S05]  /*d470*/  BRA `(.L_x_627) ;  /* 0xffffffe000ec7947 */ /* 0x000fea000383ffff */
.L_x_603:
[----:B-1----:R1:W3:Y:S02]  /*d480*/  SYNCS.PHASECHK.TRANS64.TRYWAIT P1, [R12+URZ+0x38840], R21 ;  /* 0x038840150c0075a7 */ /* 0x0022e4000802017f */
[----:B---3--:R-:W-:Y:S05]  /*d490*/  @!P1 NANOSLEEP.SYNCS 0x989680 ;  /* 0x009896800000995d */ /* 0x008fea0003900000 */
[----:B------:R-:W3:Y:S02]  /*d4a0*/  @!P1 SYNCS.PHASECHK.TRANS64 P1, [R12+URZ+0x38840], R21 ;  /* 0x038840150c0095a7 */ /* 0x000ee4000802007f */
[----:B---3--:R-:W-:Y:S05]  /*d4b0*/  @!P1 BRA `(.L_x_603) ;  /* 0xfffffffc00f09947 */ /* 0x008fea000383ffff */
[----:B------:R-:W-:Y:S05]  /*d4c0*/  BRA `(.L_x_628) ;  /* 0xffffffe800587947 */ /* 0x000fea000383ffff */
.L_x_605:
[----:B--2---:R2:W3:Y:S02]  /*d4d0*/  SYNCS.PHASECHK.TRANS64.TRYWAIT P1, [R12+URZ+0x38828], R21 ;  /* 0x038828150c0075a7 */ /* 0x0044e4000802017f */
[----:B---3--:R-:W-:Y:S05]  /*d4e0*/  @!P1 NANOSLEEP.SYNCS 0x989680 ;  /* 0x009896800000995d */ /* 0x008fea0003900000 */
[----:B------:R-:W3:Y:S02]  /*d4f0*/  @!P1 SYNCS.PHASECHK.TRANS64 P1, [R12+URZ+0x38828], R21 ;  /* 0x038828150c0095a7 */ /* 0x000ee4000802007f */
[----:B---3--:R-:W-:Y:S05]  /*d500*/  @!P1 BRA `(.L_x_605) ;  /* 0xfffffffc00f09947 */ /* 0x008fea000383ffff */
[----:B------:R-:W-:Y:S05]  /*d510*/  BRA `(.L_x_629) ;  /* 0xffffffe800f07947 */ /* 0x000fea000383ffff */
.L_x_607:
[----:B---3--:R3:W4:Y:S02]  /*d520*/  SYNCS.PHASECHK.TRANS64.TRYWAIT P1, [R12+URZ+0x38848], R21 ;  /* 0x038848150c0075a7 */ /* 0x008724000802017f */
[----:B----4-:R-:W-:Y:S05]  /*d530*/  @!P1 NANOSLEEP.SYNCS 0x989680 ;  /* 0x009896800000995d */ /* 0x010fea0003900000 */
[----:B------:R-:W4:Y:S02]  /*d540*/  @!P1 SYNCS.PHASECHK.TRANS64 P1, [R12+URZ+0x38848], R21 ;  /* 0x038848150c0095a7 */ /* 0x000f24000802007f */
[----:B----4-:R-:W-:Y:S05]  /*d550*/  @!P1 BRA `(.L_x_607) ;  /* 0xfffffffc00f09947 */ /* 0x010fea000383ffff */
[----:B------:R-:W-:Y:S05]  /*d560*/  BRA `(.L_x_630) ;  /* 0xffffffec00687947 */ /* 0x000fea000383ffff */
.L_x_609:
[----:B------:R-:W-:-:S07]  /*d570*/  SHF.L.U32 R5, R10, 0x1f, RZ ;  /* 0x0000001f0a057819 */ /* 0x000fce00000006ff */
.L_x_631:
[----:B-1----:R1:W2:Y:S02]  /*d580*/  SYNCS.PHASECHK.TRANS64.TRYWAIT P1, [R12+URZ+0x38820], R5 ;  /* 0x038820050c0075a7 */ /* 0x0022a4000802017f */
[----:B--2---:R-:W-:Y:S05]  /*d590*/  @!P1 NANOSLEEP.SYNCS 0x989680 ;  /* 0x009896800000995d */ /* 0x004fea0003900000 */
[----:B------:R-:W2:Y:S02]  /*d5a0*/  @!P1 SYNCS.PHASECHK.TRANS64 P1, [R12+URZ+0x38820], R5 ;  /* 0x038820050c0095a7 */ /* 0x000ea4000802007f */
[----:B--2---:R-:W-:Y:S05]  /*d5b0*/  @!P1 BRA `(.L_x_631) ;  /* 0xfffffffc00f09947 */ /* 0x004fea000383ffff */
[----:B------:R-:W-:Y:S05]  /*d5c0*/  BRA `(.L_x_632) ;  /* 0xffffffec00f07947 */ /* 0x000fea000383ffff */
.L_x_612:
[----:B-1----:R1:W2:Y:S02]  /*d5d0*/  SYNCS.PHASECHK.TRANS64.TRYWAIT P1, [R12+URZ+0x38840], R13 ;  /* 0x0388400d0c0075a7 */ /* 0x0022a4000802017f */
[----:B--2---:R-:W-:Y:S05]  /*d5e0*/  @!P1 NANOSLEEP.SYNCS 0x989680 ;  /* 0x009896800000995d */ /* 0x004fea0003900000 */
[----:B------:R-:W2:Y:S02]  /*d5f0*/  @!P1 SYNCS.PHASECHK.TRANS64 P1, [R12+URZ+0x38840], R13 ;  /* 0x0388400d0c0095a7 */ /* 0x000ea4000802007f */
[----:B--2---:R-:W-:Y:S05]  /*d600*/  @!P1 BRA `(.L_x_612) ;  /* 0xfffffffc00f09947 */ /* 0x004fea000383ffff */
[----:B------:R-:W-:Y:S05]  /*d610*/  BRA `(.L_x_633) ;  /* 0xfffffff000807947 */ /* 0x000fea000383ffff */
.L_x_614:
[----:B--2---:R2:W3:Y:S02]  /*d620*/  SYNCS.PHASECHK.TRANS64.TRYWAIT P1, [R12+URZ+0x38828], R13 ;  /* 0x0388280d0c0075a7 */ /* 0x0044e4000802017f */
[----:B---3--:R-:W-:Y:S05]  /*d630*/  @!P1 NANOSLEEP.SYNCS 0x989680 ;  /* 0x009896800000995d */ /* 0x008fea0003900000 */
[----:B------:R-:W3:Y:S02]  /*d640*/  @!P1 SYNCS.PHASECHK.TRANS64 P1, [R12+URZ+0x38828], R13 ;  /* 0x0388280d0c0095a7 */ /* 0x000ee4000802007f */
[----:B---3--:R-:W-:Y:S05]  /*d650*/  @!P1 BRA `(.L_x_614) ;  /* 0xfffffffc00f09947 */ /* 0x008fea000383ffff */
[----:B------:R-:W-:Y:S05]  /*d660*/  BRA `(.L_x_634) ;  /* 0xfffffff4000c7947 */ /* 0x000fea000383ffff */
.L_x_616:
[----:B---3--:R3:W4:Y:S02]  /*d670*/  SYNCS.PHASECHK.TRANS64.TRYWAIT P0, [R4+URZ+0x38840], R3 ;  /* 0x03884003040075a7 */ /* 0x008724000800017f */
[----:B----4-:R-:W-:Y:S05]  /*d680*/  @!P0 NANOSLEEP.SYNCS 0x989680 ;  /* 0x009896800000895d */ /* 0x010fea0003900000 */
[----:B------:R-:W4:Y:S02]  /*d690*/  @!P0 SYNCS.PHASECHK.TRANS64 P0, [R4+URZ+0x38840], R3 ;  /* 0x03884003040085a7 */ /* 0x000f24000800007f */
[----:B----4-:R-:W-:Y:S05]  /*d6a0*/  @!P0 BRA `(.L_x_616) ;  /* 0xfffffffc00f08947 */ /* 0x010fea000383ffff */
[----:B------:R-:W-:Y:S05]  /*d6b0*/  BRA `(.L_x_635) ;  /* 0xfffffff400987947 */ /* 0x000fea000383ffff */
.L_x_618:
[----:B------:R-:W-:Y:S01]  /*d6c0*/  BSSY B0, `(.L_x_636) ;  /* 0x0000006000007945 */ /* 0x000fe20003800000 */
[----:B------:R-:W-:-:S07]  /*d6d0*/  IMAD.MOV.U32 R15, RZ, RZ, -0x1 ;  /* 0xffffffffff0f7424 */ /* 0x000fce00078e00ff */
[----:B--2---:R-:W-:Y:S05]  /*d6e0*/  WARPSYNC.COLLECTIVE R15, `(.L_x_637) ;  /* 0x000000000f0c7348 */ /* 0x004fea0003c00000 */
[----:B------:R-:W-:Y:S02]  /*d6f0*/  ELECT P6, UR62, PT ;  /* 0x00000000003e782f */ /* 0x000fe400038c0000 */
[----:B------:R-:W-:Y:S01]  /*d700*/  MOV R14, UR62 ;  /* 0x0000003e000e7c02 */ /* 0x000fe20008000f00 */
[----:B--2---:R-:W-:Y:S10]  /*d710*/  ENDCOLLECTIVE ;  /* 0x000000000000791b */ /* 0x004ff40003800000 */
.L_x_637:
[----:B------:R-:W-:Y:S05]  /*d720*/  BSYNC B0 ;  /* 0x0000000000007941 */ /* 0x000fea0003800000 */
.L_x_636:
[----:B------:R-:W-:Y:S05]  /*d730*/  BRA `(.L_x_638) ;  /* 0xfffffff800487947 */ /* 0x000fea000383ffff */
.L_x_620:
[----:B-1----:R1:W3:Y:S02]  /*d740*/  SYNCS.PHASECHK.TRANS64.TRYWAIT P0, [R7+URZ], R4 ;  /* 0x00000004070075a7 */ /* 0x0022e4000800017f */
[----:B---3--:R-:W-:Y:S05]  /*d750*/  @!P0 NANOSLEEP.SYNCS 0x989680 ;  /* 0x009896800000895d */ /* 0x008fea0003900000 */
[----:B------:R-:W3:Y:S02]  /*d760*/  @!P0 SYNCS.PHASECHK.TRANS64 P0, [R7+URZ], R4 ;  /* 0x00000004070085a7 */ /* 0x000ee4000800007f */
[----:B---3--:R-:W-:Y:S05]  /*d770*/  @!P0 BRA `(.L_x_620) ;  /* 0xfffffffc00f08947 */ /* 0x008fea000383ffff */
[----:B------:R-:W-:Y:S05]  /*d780*/  BRA `(.L_x_639) ;  /* 0xfffffff800887947 */ /* 0x000fea000383ffff */
.L_x_621:
[----:B---3--:R3:W4:Y:S02]  /*d790*/  SYNCS.PHASECHK.TRANS64.TRYWAIT P0, [R11+URZ], R2 ;  /* 0x000000020b0075a7 */ /* 0x008724000800017f */
[----:B----4-:R-:W-:Y:S05]  /*d7a0*/  @!P0 NANOSLEEP.SYNCS 0x989680 ;  /* 0x009896800000895d */ /* 0x010fea0003900000 */
[----:B------:R-:W4:Y:S02]  /*d7b0*/  @!P0 SYNCS.PHASECHK.TRANS64 P0, [R11+URZ], R2 ;  /* 0x000000020b0085a7 */ /* 0x000f24000800007f */
[----:B----4-:R-:W-:Y:S05]  /*d7c0*/  @!P0 BRA `(.L_x_621) ;  /* 0xfffffffc00f08947 */ /* 0x010fea000383ffff */
[----:B------:R-:W-:Y:S05]  /*d7d0*/  BRA `(.L_x_640) ;  /* 0xfffffff8007c7947 */ /* 0x000fea000383ffff */
.L_x_623:
[----:B----4-:R4:W1:Y:S02]  /*d7e0*/  SYNCS.PHASECHK.TRANS64.TRYWAIT P0, [R9+URZ], R4 ;  /* 0x00000004090075a7 */ /* 0x010864000800017f */
[----:B-1----:R-:W-:Y:S05]  /*d7f0*/  @!P0 NANOSLEEP.SYNCS 0x989680 ;  /* 0x009896800000895d */ /* 0x002fea0003900000 */
[----:B------:R-:W1:Y:S02]  /*d800*/  @!P0 SYNCS.PHASECHK.TRANS64 P0, [R9+URZ], R4 ;  /* 0x00000004090085a7 */ /* 0x000e64000800007f */
[----:B-1----:R-:W-:Y:S05]  /*d810*/  @!P0 BRA `(.L_x_623) ;  /* 0xfffffffc00f08947 */ /* 0x002fea000383ffff */
[----:B------:R-:W-:Y:S05]  /*d820*/  BRA `(.L_x_641) ;  /* 0xfffffff800807947 */ /* 0x000fea000383ffff */
.L_x_642:
        /* <DEDUP_REMOVED lines=13> */
.L_x_3687:


//--------------------- .text._ZN7cutlass13device_kernelIN5flash11enable_sm90INS1_16FlashAttnBwdSm90INS1_25CollectiveMainloopBwdSm90ILi2ELi2ELi2EN4cute5tupleIJNS5_1CILi1EEES8_S8_EEENS6_IJNS7_ILi80EEENS7_ILi128EEESB_EEENS_6half_tEfNS_4arch4Sm90ELb0ELb0ELb0ELb1ELb1ELb1ELb0ELb1ELi2ELi1ELi2ELi1ELb0EEENS1_21CollectiveEpilogueBwdISC_SD_SF_Li256ELb1ELb0ELi1EEENS1_19SingleTileSchedulerILb1ELb0ELb0ELi128EEEEEEEEEvNT_6ParamsE --------------------------
	.section	.text._ZN7cutlass13device_kernelIN5flash11enable_sm90INS1_16FlashAttnBwdSm90INS1_25CollectiveMainloopBwdSm90ILi2ELi2ELi2EN4cute5tupleIJNS5_1CILi1EEES8_S8_EEENS6_IJNS7_ILi80EEENS7_ILi128EEESB_EEENS_6half_tEfNS_4arch4Sm90ELb0ELb0ELb0ELb1ELb1ELb1ELb0ELb1ELi2ELi1ELi2ELi1ELb0EEENS1_21CollectiveEpilogueBwdISC_SD_SF_Li256ELb1ELb0ELi1EEENS1_19SingleTileSchedulerILb1ELb0ELb0ELi128EEEEEEEEEvNT_6ParamsE,"ax",@progbits
	.align	128
.text._ZN7cutlass13device_kernelIN5flash11enable_sm90INS1_16FlashAttnBwdSm90INS1_25CollectiveMainloopBwdSm90ILi2ELi2ELi2EN4cute5tupleIJNS5_1CILi1EEES8_S8_EEENS6_IJNS7_ILi80EEENS7_ILi128EEESB_EEENS_6half_tEfNS_4arch4Sm90ELb0ELb0ELb0ELb1ELb1ELb1ELb0ELb1ELi2ELi1ELi2ELi1ELb0EEENS1_21CollectiveEpilogueBwdISC_SD_SF_Li256ELb1ELb0ELi1EEENS1_19SingleTileSchedulerILb1ELb0ELb0ELi128EEEEEEEEEvNT_6ParamsE:
        .type           _ZN7cutlass13device_kernelIN5flash11enable_sm90INS1_16FlashAttnBwdSm90INS1_25CollectiveMainloopBwdSm90ILi2ELi2ELi2EN4cute5tupleIJNS5_1CILi1EEES8_S8_EEENS6_IJNS7_ILi80EEENS7_ILi128EEESB_EEENS_6half_tEfNS_4arch4Sm90ELb0ELb0ELb0ELb1ELb1ELb1ELb0ELb1ELi2ELi1ELi2ELi1ELb0EEENS1_21CollectiveEpilogueBwdISC_SD_SF_Li256ELb1ELb0ELi1EEENS1_19SingleTileSchedulerILb1ELb0ELb0ELi128EEEEEEEEEvNT_6ParamsE,@function
        .size           _ZN7cutlass13device_kernelIN5flash11enable_sm90INS1_16FlashAttnBwdSm90INS1_25CollectiveMainloopBwdSm90ILi2ELi2ELi2EN4cute5tupleIJNS5_1CILi1EEES8_S8_EEENS6_IJNS7_ILi80EEENS7_ILi128EEESB_EEENS_6half_tEfNS_4arch4Sm90ELb0ELb0ELb0ELb1ELb1ELb1ELb0ELb1ELi2ELi1ELi2ELi1ELb0EEENS1_21CollectiveEpilogueBwdISC_SD_SF_Li256ELb1ELb0ELi1EEENS1_19SingleTileSchedulerILb1ELb0ELb0ELi128EEEEEEEEEvNT_6ParamsE,(.L_x_3688 - _ZN7cutlass13device_kernelIN5flash11enable_sm90INS1_16FlashAttnBwdSm90INS1_25CollectiveMainloopBwdSm90ILi2ELi2ELi2EN4cute5tupleIJNS5_1CILi1EEES8_S8_EEENS6_IJNS7_ILi80EEENS7_ILi128EEESB_EEENS_6half_tEfNS_4arch4Sm90ELb0ELb0ELb0ELb1ELb1ELb1ELb0ELb1ELi2ELi1ELi2ELi1ELb0EEENS1_21CollectiveEpilogueBwdISC_SD_SF_Li256ELb1ELb0ELi1EEENS1_19SingleTileSchedulerILb1ELb0ELb0ELi128EEEEEEEEEvNT_6ParamsE)
        .other          _ZN7cutlass13device_kernelIN5flash11enable_sm90INS1_16FlashAttnBwdSm90INS1_25CollectiveMainloopBwdSm90ILi2ELi2ELi2EN4cute5tupleIJNS5_1CILi1EEES8_S8_EEENS6_IJNS7_ILi80EEENS7_ILi128EEESB_EEENS_6half_tEfNS_4arch4Sm90ELb0ELb0ELb0ELb1ELb1ELb1ELb0ELb1ELi2ELi1ELi2ELi1ELb0EEENS1_21CollectiveEpilogueBwdISC_SD_SF_Li256ELb1ELb0ELi1EEENS1_19SingleTileSchedulerILb1ELb0ELb0ELi128EEEEEEEEEvNT_6ParamsE,@"STO_CUDA_ENTRY STV_DEFAULT"
_ZN7cutlass13device_kernelIN5flash11enable_sm90INS1_16FlashAttnBwdSm90INS1_25CollectiveMainloopBwdSm90ILi2ELi2ELi2EN4cute5tupleIJNS5_1CILi1EEES8_S8_EEENS6_IJNS7_ILi80EEENS7_ILi128EEESB_EEENS_6half_tEfNS_4arch4Sm90ELb0ELb0ELb0ELb1ELb1ELb1ELb0ELb1ELi2ELi1ELi2ELi1ELb0EEENS1_21CollectiveEpilogueBwdISC_SD_SF_Li256ELb1ELb0ELi1EEENS1_19SingleTileSchedulerILb1ELb0ELb0ELi128EEEEEEEEEvNT_6ParamsE:
        /* <DEDUP_REMOVED lines=23> */
.L_x_644:
[----:B------:R-:W-:Y:S05]  /*0170*/  BSYNC B0 ;  /* 0x0000000000007941 */ /* 0x000fea0003800000 */
.L_x_643:
        /* <DEDUP_REMOVED lines=34> */
.L_x_645:
        /* <DEDUP_REMOVED lines=22> */
.L_x_646:
        /* <DEDUP_REMOVED lines=9> */
.L_x_649:
        /* <DEDUP_REMOVED lines=20> */
.L_x_650:
        /* <DEDUP_REMOVED lines=10> */
.L_x_652:
[----:B------:R-:W2:Y:S02]  /*0770*/  LDC R0, c[0x0][0x8bc] ;  /* 0x00022f00ff007b82 */ /* 0x000ea40000000800 */
.L_x_651:
        /* <DEDUP_REMOVED lines=17> */
.L_x_654:
        /* <DEDUP_REMOVED lines=10> */
.L_x_655:
        /* <DEDUP_REMOVED lines=8> */
.L_x_656:
        /* <DEDUP_REMOVED lines=9> */
.L_x_657:
        /* <DEDUP_REMOVED lines=89> */
.L_x_660:
        /* <DEDUP_REMOVED lines=15> */
.L_x_659:
        /* <DEDUP_REMOVED lines=23> */
.L_x_662:
        /* <DEDUP_REMOVED lines=15> */
.L_x_661:
        /* <DEDUP_REMOVED lines=8> */
.L_x_814:
        /* <DEDUP_REMOVED lines=48> */
.L_x_664:
        /* <DEDUP_REMOVED lines=79> */
.L_x_676:
[----:B------:R-:W2:Y:S02]  /*1b90*/  LDL R3, [R1] ;  /* 0x0000000001037983 */ /* 0x000ea40000100800 */
[----:B--2---:R-:W-:-:S13]  /*1ba0*/  ISETP.NE.AND P0, PT, R3, 0x3, PT ;  /* 0x000000030300780c */ /* 0x004fda0003f05270 */
[----:B------:R-:W-:Y:S05]  /*1bb0*/  @!P0 BRA `(.L_x_666) ;  /* 0x0000000000048947 */ /* 0x000fea0003800000 */
[----:B------:R-:W-:Y:S01]  /*1bc0*/  BPT.TRAP 0x1 ;  /* 0x000000040000795c */ /* 0x000fe20000300000 */
.L_x_666:
        /* <DEDUP_REMOVED lines=8> */
.L_x_667:
[----:B---3--:R-:W-:Y:S05]  /*1c50*/  @P1 BRA `(.L_x_668) ;  /* 0x0000000000081947 */ /* 0x008fea0003800000 */
[----:B------:R-:W3:Y:S02]  /*1c60*/  SYNCS.PHASECHK.TRANS64.TRYWAIT P1, [R3+URZ+0x38810], R154 ;  /* 0x0388109a030075a7 */ /* 0x000ee4000802017f */
[----:B---3--:R-:W-:Y:S05]  /*1c70*/  @!P1 BRA `(.L_x_669) ;  /* 0x000000bc00c49947 */ /* 0x008fea0003800000 */
.L_x_668:
        /* <DEDUP_REMOVED lines=286> */
.L_x_670:
[----:B------:R1:W1:Y:S01]  /*2e60*/  SYNCS.PHASECHK.TRANS64.TRYWAIT P1, [R3+URZ+0x38830], R154 ;  /* 0x0388309a030075a7 */ /* 0x000262000802017f */
[----:B------:R-:W-:Y:S05]  /*2e70*/  @!P0 BRA `(.L_x_671) ;  /* 0x0000000000048947 */ /* 0x000fea0003800000 */
[----:B------:R-:W-:Y:S01]  /*2e80*/  BPT.TRAP 0x1 ;  /* 0x000000040000795c */ /* 0x000fe20000300000 */
.L_x_671:
[----:B------:R-:W-:-:S05]  /*2e90*/  VIADD R152, R152, 0x24000 ;  /* 0x0002400098987836 */ /* 0x000fca0000000000 */
[----:B------:R-:W-:-:S04]  /*2ea0*/  SHF.R.U32.HI R152, RZ, 0x4, R152 ;  /* 0x00000004ff987819 */ /* 0x000fc80000011698 */
[----:B------:R-:W-:-:S04]  /*2eb0*/  LOP3.LUT R236, R152, 0x3fff, RZ, 0xc0, !PT ;  /* 0x00003fff98ec7812 */ /* 0x000fc800078ec0ff */
[----:B------:R-:W-:Y:S01]  /*2ec0*/  LOP3.LUT R153, R236, 0x10000, RZ, 0xfc, !PT ;  /* 0x00010000ec997812 */ /* 0x000fe200078efcff */
[----:B-1----:R-:W-:Y:S06]  /*2ed0*/  @P1 BRA `(.L_x_672) ;  /* 0x0000000000081947 */ /* 0x002fec0003800000 */
[----:B------:R-:W1:Y:S02]  /*2ee0*/  SYNCS.PHASECHK.TRANS64.TRYWAIT P1, [R3+URZ+0x38830], R154 ;  /* 0x0388309a030075a7 */ /* 0x000e64000802017f */
[----:B-1----:R-:W-:Y:S05]  /*2ef0*/  @!P1 BRA `(.L_x_673) ;  /* 0x000000ac00389947 */ /* 0x002fea0003800000 */
.L_x_672:
        /* <DEDUP_REMOVED lines=832> */
.L_x_674:
        /* <DEDUP_REMOVED lines=56> */
.L_x_675:
        /* <DEDUP_REMOVED lines=78> */
.L_x_658:
        /* <DEDUP_REMOVED lines=154> */
.L_x_678:
        /* <DEDUP_REMOVED lines=58> */
.L_x_680:
[----:B------:R-:W-:Y:S05]  /*78a0*/  BSYNC B0 ;  /* 0x0000000000007941 */ /* 0x000fea0003800000 */
.L_x_679:
        /* <DEDUP_REMOVED lines=15> */
.L_x_682:
[----:B------:R-:W-:Y:S05]  /*79a0*/  BSYNC B0 ;  /* 0x0000000000007941 */ /* 0x000fea0003800000 */
.L_x_681:
        /* <DEDUP_REMOVED lines=18> */
.L_x_684:
[----:B------:R-:W-:Y:S05]  /*7ad0*/  BSYNC B0 ;  /* 0x0000000000007941 */ /* 0x000fea0003800000 */
.L_x_683:
        /* <DEDUP_REMOVED lines=17> */
.L_x_686:
[----:B------:R-:W-:Y:S05]  /*7bf0*/  BSYNC B0 ;  /* 0x0000000000007941 */ /* 0x000fea0003800000 */
.L_x_685:
        /* <DEDUP_REMOVED lines=18> */
.L_x_688:
[----:B------:R-:W-:Y:S05]  /*7d20*/  BSYNC B0 ;  /* 0x0000000000007941 */ /* 0x000fea0003800000 */
.L_x_687:
        /* <DEDUP_REMOVED lines=18> */
.L_x_690:
[----:B------:R-:W-:Y:S05]  /*7e50*/  BSYNC B0 ;  /* 0x0000000000007941 */ /* 0x000fea0003800000 */
.L_x_689:
        /* <DEDUP_REMOVED lines=19> */
.L_x_692:
[----:B------:R-:W-:Y:S05]  /*7f90*/  BSYNC B0 ;  /* 0x0000000000007941 */ /* 0x000fea0003800000 */
.L_x_691:
        /* <DEDUP_REMOVED lines=21> */
.L_x_694:
[----:B------:R-:W-:Y:S05]  /*80f0*/  BSYNC B0 ;  /* 0x0000000000007941 */ /* 0x000fea0003800000 */
.L_x_693:
        /* <DEDUP_REMOVED lines=33> */
.L_x_696:
[----:B------:R-:W-:Y:S05]  /*8310*/  BSYNC B0 ;  /* 0x0000000000007941 */ /* 0x000fea0003800000 */
.L_x_695:
        /* <DEDUP_REMOVED lines=17> */
.L_x_698:
[----:B------:R-:W-:Y:S05]  /*8430*/  BSYNC B0 ;  /* 0x0000000000007941 */ /* 0x000fea0003800000 */
.L_x_697:
        /* <DEDUP_REMOVED lines=15> */
.L_x_700:
[----:B------:R-:W-:Y:S05]  /*8530*/  BSYNC B0 ;  /* 0x0000000000007941 */ /* 0x000fea0003800000 */
.L_x_699:
        /* <DEDUP_REMOVED lines=15> */
.L_x_702:
[----:B------:R-:W-:Y:S05]  /*8630*/  BSYNC B0 ;  /* 0x0000000000007941 */ /* 0x000fea0003800000 */
.L_x_701:
        /* <DEDUP_REMOVED lines=15> */
.L_x_704:
[----:B------:R-:W-:Y:S05]  /*8730*/  BSYNC B0 ;  /* 0x0000000000007941 */ /* 0x000fea0003800000 */
.L_x_703:
        /* <DEDUP_REMOVED lines=15> */
.L_x_706:
[----:B------:R-:W-:Y:S05]  /*8830*/  BSYNC B0 ;  /* 0x0000000000007941 */ /* 0x000fea0003800000 */
.L_x_705:
        /* <DEDUP_REMOVED lines=15> */
.L_x_708:
[----:B------:R-:W-:Y:S05]  /*8930*/  BSYNC B0 ;  /* 0x0000000000007941 */ /* 0x000fea0003800000 */
.L_x_707:
        /* <DEDUP_REMOVED lines=15> */
.L_x_677:
        /* <DEDUP_REMOVED lines=31> */
.L_x_709:
        /* <DEDUP_REMOVED lines=48> */
.L_x_711:
[----:B------:R-:W-:Y:S05]  /*8f20*/  BSYNC B0 ;  /* 0x0000000000007941 */ /* 0x000fea0003800000 */
.L_x_710:
        /* <DEDUP_REMOVED lines=16> */
.L_x_713:
[----:B------:R-:W-:Y:S05]  /*9030*/  BSYNC B0 ;  /* 0x0000000000007941 */ /* 0x000fea0003800000 */
.L_x_712:
        /* <DEDUP_REMOVED lines=16> */
.L_x_715:
[----:B------:R-:W-:Y:S05]  /*9140*/  BSYNC B0 ;  /* 0x0000000000007941 */ /* 0x000fea0003800000 */
.L_x_714:
        /* <DEDUP_REMOVED lines=17> */
.L_x_717:
[----:B------:R-:W-:Y:S05]  /*9260*/  BSYNC B0 ;  /* 0x0000000000007941 */ /* 0x000fea0003800000 */
.L_x_716:
        /* <DEDUP_REMOVED lines=16> */
.L_x_719:
[----:B------:R-:W-:Y:S05]  /*9370*/  BSYNC B0 ;  /* 0x0000000000007941 */ /* 0x000fea0003800000 */
.L_x_718:
        /* <DEDUP_REMOVED lines=18> */
.L_x_721:
[----:B------:R-:W-:Y:S05]  /*94a0*/  BSYNC B0 ;  /* 0x0000000000007941 */ /* 0x000fea0003800000 */
.L_x_720:
        /* <DEDUP_REMOVED lines=20> */
.L_x_723:
[----:B------:R-:W-:Y:S05]  /*95f0*/  BSYNC B0 ;  /* 0x0000000000007941 */ /* 0x000fea0003800000 */
.L_x_722:
        /* <DEDUP_REMOVED lines=17> */
.L_x_725:
[----:B------:R-:W-:Y:S05]  /*9710*/  BSYNC B0 ;  /* 0x0000000000007941 */ /* 0x000fea0003800000 */
.L_x_724:
        /* <DEDUP_REMOVED lines=32> */
.L_x_727:
[----:B------:R-:W-:Y:S05]  /*9920*/  BSYNC B0 ;  /* 0x0000000000007941 */ /* 0x000fea0003800000 */
.L_x_726:
        /* <DEDUP_REMOVED lines=16> */
.L_x_729:
[----:B------:R-:W-:Y:S05]  /*9a30*/  BSYNC B0 ;  /* 0x0000000000007941 */ /* 0x000fea0003800000 */
.L_x_728:
        /* <DEDUP_REMOVED lines=15> */
.L_x_731:
[----:B------:R-:W-:Y:S05]  /*9b30*/  BSYNC B0 ;  /* 0x0000000000007941 */ /* 0x000fea0003800000 */
.L_x_730:
        /* <DEDUP_REMOVED lines=15> */
.L_x_733:
[----:B------:R-:W-:Y:S05]  /*9c30*/  BSYNC B0 ;  /* 0x0000000000007941 */ /* 0x000fea0003800000 */
.L_x_732:
        /* <DEDUP_REMOVED lines=15> */
.L_x_735:
[----:B------:R-:W-:Y:S05]  /*9d30*/  BSYNC B0 ;  /* 0x0000000000007941 */ /* 0x000fea0003800000 */
.L_x_734:
        /* <DEDUP_REMOVED lines=15> */
.L_x_737:
[----:B------:R-:W-:Y:S05]  /*9e30*/  BSYNC B0 ;  /* 0x0000000000007941 */ /* 0x000fea0003800000 */
.L_x_736:
        /* <DEDUP_REMOVED lines=15> */
.L_x_739:
[----:B------:R-:W-:Y:S05]  /*9f30*/  BSYNC B0 ;  /* 0x0000000000007941 */ /* 0x000fea0003800000 */
.L_x_738:
        /* <DEDUP_REMOVED lines=15> */
.L_x_648:
        /* <DEDUP_REMOVED lines=9> */
[----:B------:R-:W1:Y:S01]  /*a0c0*/  S2UR UR24, SR_CTAID.X ;  /* 0x00000000001879c3 */ /* 0x000e620000002500 */
[----:B------:R-:W-:-:S04]  /*a0d0*/  ISETP.NE.U32.AND P0, PT, RZ, UR4, PT ;  /* 0x00000004ff007c0c */ /* 0x000fc8000bf05070 */
[----:B------:R-:W-:-:S03]  /*a0e0*/  ISETP.NE.AND.EX P0, PT, RZ, UR5, PT, P0 ;  /* 0x00000005ff007c0c */ /* 0x000fc6000bf05300 */
[----:B------:R-:W2:Y:S10]  /*a0f0*/  S2UR UR12, SR_CTAID.Z ;  /* 0x00000000000c79c3 */ /* 0x000eb40000002700 */
[----:B------:R-:W-:Y:S05]  /*a100*/  @!P0 BRA `(.L_x_741) ;  /* 0x00000000001c8947 */ /* 0x000fea0003800000 */
[----:B------:R-:W-:Y:S02]  /*a110*/  ULDC.64 UR4, c[0x0][0x8d8] ;  /* 0x0002360000047ab9 */ /* 0x000fe40000000a00 */
[----:B--2---:R-:W-:-:S06]  /*a120*/  UIMAD.WIDE UR4, UR12, 0x4, UR4 ;  /* 0x000000040c0478a5 */ /* 0x004fcc000f8e0204 */
[----:B------:R-:W-:Y:S02]  /*a130*/  IMAD.U32 R2, RZ, RZ, UR4 ;  /* 0x00000004ff027e24 */ /* 0x000fe4000f8e00ff */
[----:B------:R-:W-:-:S05]  /*a140*/  IMAD.U32 R3, RZ, RZ, UR5 ;  /* 0x00000005ff037e24 */ /* 0x000fca000f8e00ff */
[----:B------:R-:W2:Y:S02]  /*a150*/  LDG.E R2, desc[UR38][R2.64] ;  /* 0x0000002602027981 */ /* 0x000ea4000c1e1900 */
[----:B--2---:R-:W-:Y:S01]  /*a160*/  R2UR UR4, R2 ;  /* 0x00000000020472ca */ /* 0x004fe200000e0000 */
[----:B------:R-:W-:-:S14]  /*a170*/  BRA `(.L_x_742) ;  /* 0x0000000000387947 */ /* 0x000fdc0003800000 */
.L_x_741:
[----:B------:R-:W-:Y:S02]  /*a180*/  ULDC.64 UR4, c[0x0][0x8d0] ;  /* 0x0002340000047ab9 */ /* 0x000fe40000000a00 */
[----:B------:R-:W-:-:S04]  /*a190*/  ISETP.NE.U32.AND P0, PT, RZ, UR4, PT ;  /* 0x00000004ff007c0c */ /* 0x000fc8000bf05070 */
[----:B------:R-:W-:-:S13]  /*a1a0*/  ISETP.NE.AND.EX P0, PT, RZ, UR5, PT, P0 ;  /* 0x00000005ff007c0c */ /* 0x000fda000bf05300 */
[----:B------:R-:W-:Y:S05]  /*a1b0*/  @!P0 BRA `(.L_x_743) ;  /* 0x0000000000248947 */ /* 0x000fea0003800000 */
[----:B------:R-:W-:Y:S02]  /*a1c0*/  ULDC.64 UR4, c[0x0][0x8d0] ;  /* 0x0002340000047ab9 */ /* 0x000fe40000000a00 */
[----:B--2---:R-:W-:-:S06]  /*a1d0*/  UIMAD.WIDE UR4, UR12, 0x4, UR4 ;  /* 0x000000040c0478a5 */ /* 0x004fcc000f8e0204 */
[----:B------:R-:W-:Y:S02]  /*a1e0*/  IMAD.U32 R2, RZ, RZ, UR4 ;  /* 0x00000004ff027e24 */ /* 0x000fe4000f8e00ff */
[----:B------:R-:W-:-:S05]  /*a1f0*/  IMAD.U32 R3, RZ, RZ, UR5 ;  /* 0x00000005ff037e24 */ /* 0x000fca000f8e00ff */
[----:B------:R-:W2:Y:S04]  /*a200*/  LDG.E R0, desc[UR38][R2.64] ;  /* 0x0000002602007981 */ /* 0x000ea8000c1e1900 */
[----:B------:R-:W2:Y:S02]  /*a210*/  LDG.E R5, desc[UR38][R2.64+0x4] ;  /* 0x0000042602057981 */ /* 0x000ea4000c1e1900 */
[----:B--2---:R-:W-:-:S05]  /*a220*/  IMAD.IADD R0, R5, 0x1, -R0 ;  /* 0x0000000105007824 */ /* 0x004fca00078e0a00 */
[----:B------:R-:W-:Y:S01]  /*a230*/  R2UR UR4, R0 ;  /* 0x00000000000472ca */ /* 0x000fe200000e0000 */
[----:B------:R-:W-:-:S14]  /*a240*/  BRA `(.L_x_742) ;  /* 0x0000000000047947 */ /* 0x000fdc0003800000 */
.L_x_743:
[----:B------:R-:W-:-:S05]  /*a250*/  ULDC UR4, c[0x0][0x8bc] ;  /* 0x00022f0000047ab9 */ /* 0x000fca0000000800 */
.L_x_742:
[----:B-1----:R-:W-:-:S04]  /*a260*/  USHF.L.U32 UR5, UR24, 0x7, URZ ;  /* 0x0000000718057899 */ /* 0x002fc8000800063f */
[----:B------:R-:W-:-:S04]  /*a270*/  UISETP.GE.AND UP0, UPT, UR5, UR4, UPT ;  /* 0x000000040500728c */ /* 0x000fc8000bf06270 */
[----:B--2---:R-:W-:-:S06]  /*a280*/  USEL UR12, UR12, 0xffffffff, !UP0 ;  /* 0xffffffff0c0c7887 */ /* 0x004fcc000c000000 */
        /* <DEDUP_REMOVED lines=23> */
[----:B------:R-:W3:-:S12]  /*a400*/  S2UR UR11, SR_CTAID.Y ;  /* 0x00000000000b79c3 */ /* 0x000ed80000002600 */
[----:B--2---:R-:W-:-:S13]  /*a410*/  @P2 R2UR UR4, R6 ;  /* 0x00000000060422ca */ /* 0x004fda00000e0000 */
[----:B------:R-:W-:-:S04]  /*a420*/  @UP0 UIMAD UR4, UR12, 0x50, UR4 ;  /* 0x000000500c0408a4 */ /* 0x000fc8000f8e0204 */
[----:B------:R-:W-:-:S04]  /*a430*/  UIMAD.WIDE UR4, UR4, 0x66666667, URZ ;  /* 0x66666667040478a5 */ /* 0x000fc8000f8e023f */
[----:B------:R-:W-:-:S04]  /*a440*/  @UP0 USHF.R.U32.HI UR4, URZ, 0x1f, UR5 ;  /* 0x0000001f3f040899 */ /* 0x000fc80008011605 */
[----:B------:R-:W-:Y:S01]  /*a450*/  @UP0 ULEA.HI.SX32 UR4, UR5, UR4, 0x1b ;  /* 0x0000000405040291 */ /* 0x000fe2000f8fda3f */
[----:B-1-3--:R-:W-:Y:S11]  /*a460*/  @P1 BRA `(.L_x_744) ;  /* 0x0000000000101947 */ /* 0x00aff60003800000 */
[----:B------:R-:W-:Y:S05]  /*a470*/  @!P0 BRA `(.L_x_744) ;  /* 0x00000000000c8947 */ /* 0x000fea0003800000 */
[----:B------:R-:W2:Y:S04]  /*a480*/  LDG.E R5, desc[UR38][R2.64] ;  /* 0x0000002602057981 */ /* 0x000ea8000c1e1900 */
[----:B-----5:R-:W2:Y:S02]  /*a490*/  LDG.E R0, desc[UR38][R2.64+0x4] ;  /* 0x0000042602007981 */ /* 0x020ea4000c1e1900 */
[----:B--2---:R-:W-:-:S07]  /*a4a0*/  IMAD.IADD R0, R0, 0x1, -R5 ;  /* 0x0000000100007824 */ /* 0x004fce00078e0a05 */
.L_x_744:
[----:B-----5:R-:W-:Y:S01]  /*a4b0*/  ISETP.GE.AND P0, PT, R0, 0x1, PT ;  /* 0x000000010000780c */ /* 0x020fe20003f06270 */
[----:B------:R-:W-:Y:S01]  /*a4c0*/  @UP0 UIMAD UR4, UR4, 0x2800, URZ ;  /* 0x00002800040408a4 */ /* 0x000fe2000f8e023f */
[----:B------:R-:W-:Y:S01]  /*a4d0*/  UMOV UR6, URZ ;  /* 0x0000003f00067c82 */ /* 0x000fe20008000000 */
[----:B------:R-:W-:Y:S02]  /*a4e0*/  UMOV UR7, URZ ;  /* 0x0000003f00077c82 */ /* 0x000fe40008000000 */
[----:B------:R-:W-:Y:S02]  /*a4f0*/  @UP0 USHF.R.S32.HI UR5, URZ, 0x1f, UR4 ;  /* 0x0000001f3f050899 */ /* 0x000fe40008011404 */
[----:B------:R-:W-:Y:S01]  /*a500*/  USHF.R.S32.HI UR19, URZ, 0x1f, UR11 ;  /* 0x0000001f3f137899 */ /* 0x000fe2000801140b */
[----:B------:R-:W-:-:S04]  /*a510*/  @UP0 UMOV UR6, UR4 ;  /* 0x0000000400060c82 */ /* 0x000fc80008000000 */
[----:B------:R-:W-:Y:S01]  /*a520*/  @UP0 UMOV UR7, UR5 ;  /* 0x0000000500070c82 */ /* 0x000fe20008000000 */
[----:B------:R-:W-:Y:S06]  /*a530*/  @!P0 BRA `(.L_x_653) ;  /* 0x0000003400508947 */ /* 0x000fec0003800000 */
[----:B------:R-:W1:Y:S01]  /*a540*/  S2R R4, SR_TID.X ;  /* 0x0000000000047919 */ /* 0x000e620000002100 */
        /* <DEDUP_REMOVED lines=8> */
[----:B------:R-:W-:Y:S01]  /*a5d0*/  USEL UR18, UR12, URZ, !UP0 ;  /* 0x0000003f0c127287 */ /* 0x000fe2000c000000 */
[----:B------:R-:W-:Y:S01]  /*a5e0*/  SHF.R.U32.HI R3, RZ, 0x1f, R2 ;  /* 0x0000001fff037819 */ /* 0x000fe20000011602 */
[----:B------:R-:W-:Y:S01]  /*a5f0*/  USEL UR4, UR4, URZ, !UP0 ;  /* 0x0000003f04047287 */ /* 0x000fe2000c000000 */
[----:B------:R-:W-:Y:S01]  /*a600*/  ULDC UR10, c[0x0][0x288] ;  /* 0x0000a200000a7ab9 */ /* 0x000fe20000000800 */
[----:B------:R-:W-:Y:S01]  /*a610*/  UIADD3 UR8, UP0, UR6, UR14, URZ ;  /* 0x0000000e06087290 */ /* 0x000fe2000ff1e03f */
[----:B------:R-:W-:Y:S01]  /*a620*/  LEA.HI.SX32 R3, R2, R3, 0x1b ;  /* 0x0000000302037211 */ /* 0x000fe200078fdaff */
[----:B------:R-:W-:Y:S01]  /*a630*/  UIADD3 UR5, UR15, UR5, URZ ;  /* 0x000000050f057290 */ /* 0x000fe2000fffe03f */
[----:B------:R-:W-:Y:S01]  /*a640*/  ULDC UR9, c[0x0][0x760] ;  /* 0x0001d80000097ab9 */ /* 0x000fe20000000800 */
[----:B------:R-:W-:Y:S01]  /*a650*/  ULDC.64 UR16, c[0x0][0x2e0] ;  /* 0x0000b80000107ab9 */ /* 0x000fe20000000a00 */
[----:B------:R-:W-:Y:S01]  /*a660*/  UIMAD UR12, UR12, UR10, URZ ;  /* 0x0000000a0c0c72a4 */ /* 0x000fe2000f8e023f */
[----:B------:R-:W-:Y:S01]  /*a670*/  VIMNMX R3, R3, 0x1, !PT ;  /* 0x0000000103037848 */ /* 0x000fe20007fe0100 */
[----:B------:R-:W-:-:S02]  /*a680*/  UIMAD UR10, UR10, UR9, URZ ;  /* 0x000000090a0a72a4 */ /* 0x000fc4000f8e023f */
[----:B------:R-:W-:Y:S01]  /*a690*/  UIADD3.X UR9, UR7, UR5, URZ, UP0, !UPT ;  /* 0x0000000507097290 */ /* 0x000fe200087fe43f */
[----:B------:R-:W-:Y:S01]  /*a6a0*/  LOP3.LUT R6, R3, 0x1, RZ, 0xc0, !PT ;  /* 0x0000000103067812 */ /* 0x000fe200078ec0ff */
[----:B------:R-:W-:Y:S02]  /*a6b0*/  UIMAD UR4, UR4, UR16, URZ ;  /* 0x00000010040472a4 */ /* 0x000fe4000f8e023f */
[----:B------:R-:W-:Y:S02]  /*a6c0*/  UIADD3 UR11, UP0, UR12, UR11, URZ ;  /* 0x0000000b0c0b7290 */ /* 0x000fe4000ff1e03f */
[----:B------:R-:W-:Y:S01]  /*a6d0*/  UIMAD UR13, UR18, UR17, UR4 ;  /* 0x00000011120d72a4 */ /* 0x000fe2000f8e0204 */
[----:B-1----:R-:W-:Y:S01]  /*a6e0*/  LOP3.LUT R0, R4, 0x1f, RZ, 0xc0, !PT ;  /* 0x0000001f04007812 */ /* 0x002fe200078ec0ff */
[----:B------:R-:W-:Y:S01]  /*a6f0*/  UIMAD.WIDE.U32 UR8, UR18, UR16, UR8 ;  /* 0x00000010120872a5 */ /* 0x000fe2000f8e0008 */
[----:B------:R-:W-:Y:S01]  /*a700*/  ELECT P0, URZ, PT ;  /* 0x00000000003f782f */ /* 0x000fe20003800000 */
[----:B------:R-:W-:-:S02]  /*a710*/  ULEA.HI.X.SX32 UR12, UR12, UR19, 0x1, UP0 ;  /* 0x000000130c0c7291 */ /* 0x000fc400080f0e3f */
[----:B------:R-:W-:Y:S01]  /*a720*/  UIADD3 UR25, UR9, UR13, URZ ;  /* 0x0000000d09197290 */ /* 0x000fe2000fffe03f */
[----:B------:R-:W-:Y:S01]  /*a730*/  UMOV UR4, URZ ;  /* 0x0000003f00047c82 */ /* 0x000fe20008000000 */
[----:B------:R-:W-:Y:S10]  /*a740*/  @!P1 BRA `(.L_x_745) ;  /* 0x0000000800bc9947 */ /* 0x000ff40003800000 */
[----:B------:R-:W-:Y:S01]  /*a750*/  UMOV UR4, UR14 ;  /* 0x0000000e00047c82 */ /* 0x000fe20008000000 */
[----:B------:R-:W-:Y:S01]  /*a760*/  ULDC.64 UR14, c[0x0][0x2c0] ;  /* 0x0000b000000e7ab9 */ /* 0x000fe20000000a00 */
[----:B------:R-:W-:Y:S01]  /*a770*/  UIMAD.WIDE.U32 UR4, UR18, UR16, UR4 ;  /* 0x00000010120472a5 */ /* 0x000fe2000f8e0004 */
[----:B------:R-:W-:-:S03]  /*a780*/  IMAD.IADD R4, R3, 0x1, -R6 ;  /* 0x0000000103047824 */ /* 0x000fc600078e0a06 */
        /* <DEDUP_REMOVED lines=12> */
.L_x_770:
        /* <DEDUP_REMOVED lines=17> */
.L_x_748:
[----:B------:R-:W2:Y:S04]  /*a960*/  LDG.E.STRONG.GPU R5, desc[UR38][R2.64] ;  /* 0x0000002602057981 */ /* 0x000ea8000c1ef900 */
[----:B--2---:R-:W-:Y:S01]  /*a970*/  CCTL.IVALL ;  /* 0x00000000ff00798f */ /* 0x004fe20002000000 */
[----:B------:R-:W-:Y:S05]  /*a980*/  YIELD ;  /* 0x0000000000007946 */ /* 0x000fea0003800000 */
[----:B------:R-:W-:-:S13]  /*a990*/  ISETP.NE.AND P1, PT, R5, UR24, PT ;  /* 0x0000001805007c0c */ /* 0x000fda000bf25270 */
[----:B------:R-:W-:Y:S05]  /*a9a0*/  @P1 BRA `(.L_x_748) ;  /* 0xfffffffc00ec1947 */ /* 0x000fea000383ffff */
.L_x_747:
[----:B------:R-:W-:Y:S05]  /*a9b0*/  BSYNC B0 ;  /* 0x0000000000007941 */ /* 0x000fea0003800000 */
.L_x_746:
[----:B------:R-:W-:-:S03]  /*a9c0*/  UMOV UR22, 0xffffffff ;  /* 0xffffffff00167882 */ /* 0x000fc60000000000 */
[----:B------:R-:W-:Y:S05]  /*a9d0*/  BRA.DIV UR22, `(.L_x_749) ;  /* 0x0000003216947947 */ /* 0x000fea000b800000 */
[----:B------:R-:W-:Y:S01]  /*a9e0*/  NOP ;  /* 0x0000000000007918 */ /* 0x000fe20000000000 */
.L_x_817:
        /* <DEDUP_REMOVED lines=8> */
[----:B------:R-:W-:Y:S02]  /*aa70*/  UIADD3 UR33, UP0, UR22, UR8, URZ ;  /* 0x0000000816217290 */ /* 0x000fe4000ff1e03f */
[----:B-1----:R-:W-:Y:S02]  /*aa80*/  ULEA UR32, UR32, UR23, 0x18 ;  /* 0x0000001720207291 */ /* 0x002fe4000f8ec03f */
[----:B------:R-:W-:Y:S02]  /*aa90*/  ULEA.HI.X.SX32 UR23, UR22, UR25, 0x1, UP0 ;  /* 0x0000001916177291 */ /* 0x000fe400080f0e3f */
[----:B------:R-:W-:-:S02]  /*aaa0*/  ULEA UR22, UP0, UR33, UR28, 0x2 ;  /* 0x0000001c21167291 */ /* 0x000fc4000f80103f */
[----:B------:R-:W-:Y:S02]  /*aab0*/  UIADD3 UR28, UR32, 0x10000, URZ ;  /* 0x00010000201c7890 */ /* 0x000fe4000fffe03f */
[----:B------:R-:W-:Y:S01]  /*aac0*/  ULEA.HI.X UR23, UR33, UR29, UR23, 0x2, UP0 ;  /* 0x0000001d21177291 */ /* 0x000fe200080f1417 */
[----:B------:R-:W-:Y:S02]  /*aad0*/  UMOV UR32, 0x0 ;  /* 0x0000000000207882 */ /* 0x000fe40000000000 */
[----:B------:R-:W-:Y:S01]  /*aae0*/  UMOV UR29, 0x500 ;  /* 0x00000500001d7882 */ /* 0x000fe20000000000 */
[----:B------:R-:W-:-:S05]  /*aaf0*/  UMOV UR33, 0x14f00000 ;  /* 0x14f0000000217882 */ /* 0x000fca0000000000 */
[----:B------:R1:W-:Y:S02]  /*ab00*/  UBLKRED.G.S.ADD.F32.RN [UR22], [UR28], UR29, desc[UR32] ;  /* 0x000020161c0073bb */ /* 0x0003e400080a141d */
[----:B-1----:R0:W-:Y:S02]  /*ab10*/  UTMACMDFLUSH ;  /* 0x00000000000079b7 */ /* 0x0021e40000000000 */
.L_x_751:
[----:B------:R-:W-:Y:S05]  /*ab20*/  BSYNC B0 ;  /* 0x0000000000007941 */ /* 0x000fea0003800000 */
.L_x_750:
        /* <DEDUP_REMOVED lines=13> */
.L_x_753:
[----:B------:R-:W-:Y:S05]  /*ac00*/  BSYNC B0 ;  /* 0x0000000000007941 */ /* 0x000fea0003800000 */
.L_x_752:
[----:B------:R-:W-:Y:S06]  /*ac10*/  BAR.ARV 0xa, 0xa0 ;  /* 0x0282800000007b1d */ /* 0x000fec0000002000 */
[----:B------:R-:W-:Y:S04]  /*ac20*/  BSSY B0, `(.L_x_754) ;  /* 0x0000003000007945 */ /* 0x000fe80003800000 */
[----:B------:R-:W-:Y:S05]  /*ac30*/  @!P0 BRA `(.L_x_755) ;  /* 0x0000000000048947 */ /* 0x000fea0003800000 */
[----:B------:R-:W-:-:S04]  /*ac40*/  DEPBAR.LE SB0, 0x0 ;  /* 0x000080000000791a */ /* 0x000fc80000000000 */
.L_x_755:
[----:B------:R-:W-:Y:S05]  /*ac50*/  BSYNC B0 ;  /* 0x0000000000007941 */ /* 0x000fea0003800000 */
.L_x_754:
        /* <DEDUP_REMOVED lines=15> */
[----:B------:R-:W-:-:S06]  /*ad50*/  UFLO.U32 UR23, UR22 ;  /* 0x00000016001772bd */ /* 0x000fcc00080e0000 */
[----:B-1----:R-:W-:Y:S02]  /*ad60*/  ISETP.EQ.U32.AND P1, PT, R5, UR23, PT ;  /* 0x0000001705007c0c */ /* 0x002fe4000bf22070 */
[----:B------:R-:W1:Y:S11]  /*ad70*/  POPC R5, UR22 ;  /* 0x0000001600057d09 */ /* 0x000e760008000000 */
[----:B-1----:R1:W-:Y:S02]  /*ad80*/  @P1 REDG.E.ADD.S32.STRONG.GPU desc[UR38][R2.64], R5 ;  /* 0x000000050200198e */ /* 0x0023e4000c10e3a6 */
.L_x_757:
[----:B------:R-:W-:Y:S05]  /*ad90*/  BSYNC B0 ;  /* 0x0000000000007941 */ /* 0x000fea0003800000 */
.L_x_756:
        /* <DEDUP_REMOVED lines=9> */
.L_x_760:
[----:B------:R-:W2:Y:S04]  /*ae30*/  LDG.E.STRONG.GPU R5, desc[UR38][R2.64] ;  /* 0x0000002602057981 */ /* 0x000ea8000c1ef900 */
[----:B--2---:R-:W-:Y:S01]  /*ae40*/  CCTL.IVALL ;  /* 0x00000000ff00798f */ /* 0x004fe20002000000 */
[----:B------:R-:W-:Y:S05]  /*ae50*/  YIELD ;  /* 0x0000000000007946 */ /* 0x000fea0003800000 */
[----:B------:R-:W-:-:S13]  /*ae60*/  ISETP.NE.AND P1, PT, R5, UR24, PT ;  /* 0x0000001805007c0c */ /* 0x000fda000bf25270 */
[----:B------:R-:W-:Y:S05]  /*ae70*/  @P1 BRA `(.L_x_760) ;  /* 0xfffffffc00ec1947 */ /* 0x000fea000383ffff */
.L_x_759:
[----:B------:R-:W-:Y:S05]  /*ae80*/  BSYNC B0 ;  /* 0x0000000000007941 */ /* 0x000fea0003800000 */
.L_x_758:
[----:B------:R-:W-:-:S03]  /*ae90*/  UMOV UR6, 0xffffffff ;  /* 0xffffffff00067882 */ /* 0x000fc60000000000 */
[----:B------:R-:W-:Y:S05]  /*aea0*/  BRA.DIV UR6, `(.L_x_761) ;  /* 0x0000002e067c7947 */ /* 0x000fea000b800000 */
[----:B------:R-:W-:Y:S01]  /*aeb0*/  NOP ;  /* 0x0000000000007918 */ /* 0x000fe20000000000 */
.L_x_820:
        /* <DEDUP_REMOVED lines=13> */
.L_x_763:
[----:B------:R-:W-:Y:S05]  /*af90*/  BSYNC B0 ;  /* 0x0000000000007941 */ /* 0x000fea0003800000 */
.L_x_762:
        /* <DEDUP_REMOVED lines=13> */
.L_x_765:
[----:B------:R-:W-:Y:S05]  /*b070*/  BSYNC B0 ;  /* 0x0000000000007941 */ /* 0x000fea0003800000 */
.L_x_764:
[----:B------:R-:W-:Y:S06]  /*b080*/  BAR.ARV 0xa, 0xa0 ;  /* 0x0282800000007b1d */ /* 0x000fec0000002000 */
[----:B------:R-:W-:Y:S04]  /*b090*/  BSSY B0, `(.L_x_766) ;  /* 0x0000003000007945 */ /* 0x000fe80003800000 */
[----:B------:R-:W-:Y:S05]  /*b0a0*/  @!P0 BRA `(.L_x_767) ;  /* 0x0000000000048947 */ /* 0x000fea0003800000 */
[----:B------:R-:W-:-:S04]  /*b0b0*/  DEPBAR.LE SB0, 0x0 ;  /* 0x000080000000791a */ /* 0x000fc80000000000 */
.L_x_767:
[----:B------:R-:W-:Y:S05]  /*b0c0*/  BSYNC B0 ;  /* 0x0000000000007941 */ /* 0x000fea0003800000 */
.L_x_766:
        /* <DEDUP_REMOVED lines=15> */
[----:B------:R-:W-:-:S06]  /*b1c0*/  UFLO.U32 UR7, UR6 ;  /* 0x00000006000772bd */ /* 0x000fcc00080e0000 */
[----:B-1----:R-:W-:Y:S02]  /*b1d0*/  ISETP.EQ.U32.AND P1, PT, R5, UR7, PT ;  /* 0x0000000705007c0c */ /* 0x002fe4000bf22070 */
[----:B------:R-:W1:Y:S11]  /*b1e0*/  POPC R5, UR6 ;  /* 0x0000000600057d09 */ /* 0x000e760008000000 */
[----:B-1----:R1:W-:Y:S02]  /*b1f0*/  @P1 REDG.E.ADD.S32.STRONG.GPU desc[UR38][R2.64], R5 ;  /* 0x000000050200198e */ /* 0x0023e4000c10e3a6 */
.L_x_769:
[----:B------:R-:W-:Y:S05]  /*b200*/  BSYNC B0 ;  /* 0x0000000000007941 */ /* 0x000fea0003800000 */
.L_x_768:
[----:B------:R-:W-:Y:S02]  /*b210*/  UIADD3 UR4, UR4, 0x2, URZ ;  /* 0x0000000204047890 */ /* 0x000fe4000fffe03f */
[----:B------:R-:W-:Y:S01]  /*b220*/  UIADD3 UR5, UR5, 0x1, URZ ;  /* 0x0000000105057890 */ /* 0x000fe2000fffe03f */
[----:B------:R-:W-:Y:S11]  /*b230*/  @P3 BRA `(.L_x_770) ;  /* 0xfffffff400843947 */ /* 0x000ff6000383ffff */
.L_x_745:
        /* <DEDUP_REMOVED lines=13> */
.L_x_773:
[----:B------:R-:W2:Y:S04]  /*b310*/  LDG.E.STRONG.GPU R0, desc[UR38][R2.64] ;  /* 0x0000002602007981 */ /* 0x000ea8000c1ef900 */
[----:B--2---:R-:W-:Y:S01]  /*b320*/  CCTL.IVALL ;  /* 0x00000000ff00798f */ /* 0x004fe20002000000 */
[----:B------:R-:W-:Y:S05]  /*b330*/  YIELD ;  /* 0x0000000000007946 */ /* 0x000fea0003800000 */
[----:B------:R-:W-:-:S13]  /*b340*/  ISETP.NE.AND P1, PT, R0, UR24, PT ;  /* 0x0000001800007c0c */ /* 0x000fda000bf25270 */
[----:B------:R-:W-:Y:S05]  /*b350*/  @P1 BRA `(.L_x_773) ;  /* 0xfffffffc00ec1947 */ /* 0x000fea000383ffff */
.L_x_772:
[----:B------:R-:W-:Y:S05]  /*b360*/  BSYNC B0 ;  /* 0x0000000000007941 */ /* 0x000fea0003800000 */
.L_x_771:
[----:B------:R-:W-:-:S03]  /*b370*/  UMOV UR5, 0xffffffff ;  /* 0xffffffff00057882 */ /* 0x000fc60000000000 */
[----:B------:R-:W-:Y:S05]  /*b380*/  BRA.DIV UR5, `(.L_x_774) ;  /* 0x0000002a05607947 */ /* 0x000fea000b800000 */
[----:B------:R-:W-:Y:S01]  /*b390*/  NOP ;  /* 0x0000000000007918 */ /* 0x000fe20000000000 */
.L_x_823:
        /* <DEDUP_REMOVED lines=22> */
.L_x_776:
[----:B------:R-:W-:Y:S05]  /*b500*/  BSYNC B0 ;  /* 0x0000000000007941 */ /* 0x000fea0003800000 */
.L_x_775:
[----:B------:R-:W-:Y:S06]  /*b510*/  BAR.SYNC.DEFER_BLOCKING 0xe, 0xa0 ;  /* 0x0382800000007b1d */ /* 0x000fec0000010000 */
[----:B------:R-:W-:Y:S04]  /*b520*/  BSSY B0, `(.L_x_777) ;  /* 0x0000013000007945 */ /* 0x000fe80003800000 */
[----:B------:R-:W-:Y:S05]  /*b530*/  @!P0 BRA `(.L_x_778) ;  /* 0x0000000000448947 */ /* 0x000fea0003800000 */
[----:B------:R-:W1:Y:S01]  /*b540*/  S2UR UR14, SR_CgaCtaId ;  /* 0x00000000000e79c3 */ /* 0x000e620000008800 */
[----:B------:R-:W-:Y:S01]  /*b550*/  R2UR UR5, R6 ;  /* 0x00000000060572ca */ /* 0x000fe200000e0000 */
[----:B------:R-:W-:Y:S01]  /*b560*/  UMOV UR13, 0x400 ;  /* 0x00000400000d7882 */ /* 0x000fe20000000000 */
[----:B------:R-:W-:-:S11]  /*b570*/  ULDC.64 UR6, c[0x0][0x2c0] ;  /* 0x0000b00000067ab9 */ /* 0x000fd60000000a00 */
[----:B------:R-:W-:-:S04]  /*b580*/  UIADD3 UR5, UR5, 0x1400, URZ ;  /* 0x0000140005057890 */ /* 0x000fc8000fffe03f */
[----:B------:R-:W-:-:S04]  /*b590*/  UIADD3 UR15, UP0, UR5, UR8, URZ ;  /* 0x00000008050f7290 */ /* 0x000fc8000ff1e03f */
[----:B------:R-:W-:Y:S02]  /*b5a0*/  ULEA.HI.X.SX32 UR5, UR5, UR25, 0x1, UP0 ;  /* 0x0000001905057291 */ /* 0x000fe400080f0e3f */
[----:B-1----:R-:W-:Y:S02]  /*b5b0*/  ULEA UR13, UR14, UR13, 0x18 ;  /* 0x0000000d0e0d7291 */ /* 0x002fe4000f8ec03f */
[----:B------:R-:W-:Y:S02]  /*b5c0*/  ULEA UR6, UP0, UR15, UR6, 0x2 ;  /* 0x000000060f067291 */ /* 0x000fe4000f80103f */
[----:B------:R-:W-:Y:S02]  /*b5d0*/  UIADD3 UR13, UR13, 0x15000, URZ ;  /* 0x000150000d0d7890 */ /* 0x000fe4000fffe03f */
[----:B------:R-:W-:Y:S01]  /*b5e0*/  ULEA.HI.X UR7, UR15, UR7, UR5, 0x2, UP0 ;  /* 0x000000070f077291 */ /* 0x000fe200080f1405 */
[----:B------:R-:W-:Y:S02]  /*b5f0*/  UMOV UR14, 0x0 ;  /* 0x00000000000e7882 */ /* 0x000fe40000000000 */
[----:B------:R-:W-:Y:S01]  /*b600*/  UMOV UR5, 0x500 ;  /* 0x0000050000057882 */ /* 0x000fe20000000000 */
[----:B------:R-:W-:-:S05]  /*b610*/  UMOV UR15, 0x14f00000 ;  /* 0x14f00000000f7882 */ /* 0x000fca0000000000 */
[----:B------:R1:W-:Y:S01]  /*b620*/  UBLKRED.G.S.ADD.F32.RN [UR6], [UR13], UR5, desc[UR14] ;  /* 0x00000e060d0073bb */ /* 0x0003e200080a1405 */
[----:B------:R0:W-:Y:S01]  /*b630*/  UTMACMDFLUSH ;  /* 0x00000000000079b7 */ /* 0x0001e20000000000 */
[----:B-1----:R-:W-:-:S04]  /*b640*/  DEPBAR.LE SB0, 0x1 ;  /* 0x000080400000791a */ /* 0x002fc80000000000 */
.L_x_778:
[----:B------:R-:W-:Y:S05]  /*b650*/  BSYNC B0 ;  /* 0x0000000000007941 */ /* 0x000fea0003800000 */
.L_x_777:
[----:B------:R-:W-:Y:S06]  /*b660*/  BAR.ARV 0xa, 0xa0 ;  /* 0x0282800000007b1d */ /* 0x000fec0000002000 */
[----:B------:R-:W-:Y:S04]  /*b670*/  BSSY B0, `(.L_x_779) ;  /* 0x0000003000007945 */ /* 0x000fe80003800000 */
[----:B------:R-:W-:Y:S05]  /*b680*/  @!P0 BRA `(.L_x_780) ;  /* 0x0000000000048947 */ /* 0x000fea0003800000 */
[----:B------:R-:W-:-:S04]  /*b690*/  DEPBAR.LE SB0, 0x0 ;  /* 0x000080000000791a */ /* 0x000fc80000000000 */
.L_x_780:
[----:B------:R-:W-:Y:S05]  /*b6a0*/  BSYNC B0 ;  /* 0x0000000000007941 */ /* 0x000fea0003800000 */
.L_x_779:
        /* <DEDUP_REMOVED lines=19> */
.L_x_740:
        /* <DEDUP_REMOVED lines=10> */
.L_x_781:
        /* <DEDUP_REMOVED lines=10> */
.L_x_783:
[----:B------:R-:W3:Y:S02]  /*b920*/  LDC R5, c[0x0][0x8bc] ;  /* 0x00022f00ff057b82 */ /* 0x000ee40000000800 */
.L_x_782:
[----:B------:R-:W1:Y:S01]  /*b930*/  S2R R14, SR_CTAID.X ;  /* 0x00000000000e7919 */ /* 0x000e620000002500 */
[----:B------:R-:W-:Y:S02]  /*b940*/  IMAD.MOV.U32 R0, RZ, RZ, 0x1 ;  /* 0x00000001ff007424 */ /* 0x000fe400078e00ff */
[----:B------:R-:W-:Y:S02]  /*b950*/  IMAD.MOV.U32 R9, RZ, RZ, RZ ;  /* 0x000000ffff097224 */ /* 0x000fe400078e00ff */
[----:B-1----:R-:W-:-:S05]  /*b960*/  IMAD.SHL.U32 R14, R14, 0x80, RZ ;  /* 0x000000800e0e7824 */ /* 0x002fca00078e00ff */
[----:B---3-5:R-:W-:-:S04]  /*b970*/  ISETP.GE.AND P0, PT, R14, R5, PT ;  /* 0x000000050e00720c */ /* 0x028fc80003f06270 */
[----:B------:R-:W-:-:S04]  /*b980*/  SEL R8, R7, 0xffffffff, !P0 ;  /* 0xffffffff07087807 */ /* 0x000fc80004000000 */
[----:B------:R-:W-:-:S13]  /*b990*/  ISETP.GE.AND P0, PT, R8, RZ, PT ;  /* 0x000000ff0800720c */ /* 0x000fda0003f06270 */
[----:B------:R-:W-:Y:S05]  /*b9a0*/  @!P0 BRA `(.L_x_784) ;  /* 0x0000001c00a08947 */ /* 0x000fea0003800000 */
[----:B------:R-:W1:Y:S08]  /*b9b0*/  LDC.64 R10, c[0x0][0x770] ;  /* 0x0001dc00ff0a7b82 */ /* 0x000e700000000a00 */
[----:B------:R-:W3:Y:S08]  /*b9c0*/  LDC.64 R6, c[0x0][0x770] ;  /* 0x0001dc00ff067b82 */ /* 0x000ef00000000a00 */
[----:B------:R-:W2:Y:S01]  /*b9d0*/  LDC.64 R4, c[0x0][0x778] ;  /* 0x0001de00ff047b82 */ /* 0x000ea20000000a00 */
[----:B-1----:R-:W-:-:S07]  /*b9e0*/  ISETP.NE.U32.AND P0, PT, R10, RZ, PT ;  /* 0x000000ff0a00720c */ /* 0x002fce0003f05070 */
[----:B----4-:R-:W1:Y:S01]  /*b9f0*/  LDC.64 R2, c[0x0][0x780] ;  /* 0x0001e000ff027b82 */ /* 0x010e620000000a00 */
[----:B------:R-:W-:Y:S01]  /*ba00*/  ISETP.NE.AND.EX P1, PT, R11, RZ, PT, P0 ;  /* 0x000000ff0b00720c */ /* 0x000fe20003f25300 */
[----:B---3--:R-:W-:Y:S01]  /*ba10*/  IMAD.WIDE R6, R8, 0x4, R6 ;  /* 0x0000000408067825 */ /* 0x008fe200078e0206 */
[----:B--2---:R-:W-:-:S11]  /*ba20*/  ISETP.NE.U32.AND P0, PT, R4, RZ, PT ;  /* 0x000000ff0400720c */ /* 0x004fd60003f05070 */
[----:B------:R-:W2:Y:S01]  /*ba30*/  @P1 LDG.E R9, desc[UR38][R6.64] ;  /* 0x0000002606091981 */ /* 0x000ea2000c1e1900 */
[----:B------:R-:W-:-:S03]  /*ba40*/  ISETP.NE.AND.EX P0, PT, R5, RZ, PT, P0 ;  /* 0x000000ff0500720c */ /* 0x000fc60003f05300 */
[----:B------:R-:W3:Y:S01]  /*ba50*/  @P1 LDG.E R15, desc[UR38][R6.64] ;  /* 0x00000026060f1981 */ /* 0x000ee2000c1e1900 */
[----:B-1----:R-:W-:-:S04]  /*ba60*/  ISETP.NE.U32.AND P2, PT, R2, RZ, PT ;  /* 0x000000ff0200720c */ /* 0x002fc80003f45070 */
[----:B------:R-:W-:-:S05]  /*ba70*/  ISETP.NE.AND.EX P2, PT, R3, RZ, PT, P2 ;  /* 0x000000ff0300720c */ /* 0x000fca0003f45320 */
[----:B------:R-:W1:Y:S08]  /*ba80*/  @P0 LDC.64 R2, c[0x0][0x778] ;  /* 0x0001de00ff020b82 */ /* 0x000e700000000a00 */
[----:B------:R-:W4:Y:S01]  /*ba90*/  @P2 LDC.64 R12, c[0x0][0x780] ;  /* 0x0001e000ff0c2b82 */ /* 0x000f220000000a00 */
[----:B------:R-:W-:Y:S02]  /*baa0*/  IMAD.MOV.U32 R5, RZ, RZ, RZ ;  /* 0x000000ffff057224 */ /* 0x000fe400078e00ff */
[----:B-1----:R-:W-:-:S05]  /*bab0*/  @P0 IMAD.WIDE R2, R8, 0x4, R2 ;  /* 0x0000000408020825 */ /* 0x002fca00078e0202 */
[----:B------:R4:W5:Y:S01]  /*bac0*/  @P0 LDG.E R5, desc[UR38][R2.64] ;  /* 0x0000002602050981 */ /* 0x000962000c1e1900 */
[----:B------:R-:W-:Y:S01]  /*bad0*/  ULDC UR4, c[0x0][0x280] ;  /* 0x0000a00000047ab9 */ /* 0x000fe20000000800 */
[----:B----4-:R-:W-:-:S04]  /*bae0*/  @P2 IMAD.WIDE R2, R8, 0x4, R12 ;  /* 0x0000000408022825 */ /* 0x010fc800078e020c */
[----:B------:R-:W-:Y:S01]  /*baf0*/  IMAD.U32 R4, RZ, RZ, UR4 ;  /* 0x00000004ff047e24 */ /* 0x000fe2000f8e00ff */
[----:B------:R-:W-:-:S05]  /*bb00*/  VOTEU.ANY UP0, P1 ;  /* 0x00000000003f7886 */ /* 0x000fca0000800100 */
[----:B------:R1:W5:Y:S02]  /*bb10*/  @P2 LDG.E R4, desc[UR38][R2.64] ;  /* 0x0000002602042981 */ /* 0x000364000c1e1900 */
[----:B-1----:R-:W-:Y:S01]  /*bb20*/  CS2R R2, SRZ ;  /* 0x0000000000027805 */ /* 0x002fe2000001ff00 */
[----:B--2---:R-:W-:-:S04]  /*bb30*/  @P1 IMAD R9, R8, 0x50, R9 ;  /* 0x0000005008091824 */ /* 0x004fc800078e0209 */
[----:B------:R-:W-:-:S05]  /*bb40*/  @P1 IMAD.HI R9, R9, 0x66666667, RZ ;  /* 0x6666666709091827 */ /* 0x000fca00078e02ff */
[----:B------:R-:W-:-:S04]  /*bb50*/  @P1 SHF.R.U32.HI R12, RZ, 0x1f, R9 ;  /* 0x0000001fff0c1819 */ /* 0x000fc80000011609 */
[----:B------:R-:W-:-:S05]  /*bb60*/  @P1 LEA.HI.SX32 R12, R9, R12, 0x1b ;  /* 0x0000000c090c1211 */ /* 0x000fca00078fdaff */
[----:B------:R-:W-:Y:S01]  /*bb70*/  @P1 IMAD R12, R12, 0x50, RZ ;  /* 0x000000500c0c1824 */ /* 0x000fe200078e02ff */
[----:B---3--:R-:W-:-:S04]  /*bb80*/  @P1 R2UR UR4, R15 ;  /* 0x000000000f0412ca */ /* 0x008fc800000e0000 */
        /* <DEDUP_REMOVED lines=8> */
.L_x_785:
        /* <DEDUP_REMOVED lines=66> */
.L_x_824:
        /* <DEDUP_REMOVED lines=9> */
.L_x_788:
        /* <DEDUP_REMOVED lines=84> */
.L_x_799:
[----:B------:R-:W-:-:S04]  /*c600*/  SHF.L.U32 R21, R10, 0x1f, RZ ;  /* 0x0000001f0a157819 */ /* 0x000fc800000006ff */
[----:B-1----:R-:W1:Y:S02]  /*c610*/  SYNCS.PHASECHK.TRANS64.TRYWAIT P1, [R12+URZ+0x38840], R21 ;  /* 0x038840150c0075a7 */ /* 0x002e64000802017f */
[----:B-12--5:R-:W-:Y:S05]  /*c620*/  @!P1 BRA `(.L_x_791) ;  /* 0x0000001400e89947 */ /* 0x026fea0003800000 */
.L_x_825:
[----:B------:R-:W-:Y:S05]  /*c630*/  @P0 BRA `(.L_x_792) ;  /* 0x0000000000140947 */ /* 0x000fea0003800000 */
[----:B------:R-:W-:Y:S01]  /*c640*/  ISETP.NE.AND P1, PT, R20, RZ, PT ;  /* 0x000000ff1400720c */ /* 0x000fe20003f25270 */
[----:B------:R-:W-:-:S04]  /*c650*/  IMAD.MOV.U32 R3, RZ, RZ, 0x5140 ;  /* 0x00005140ff037424 */ /* 0x000fc800078e00ff */
[----:B------:R3:W-:Y:S08]  /*c660*/  SYNCS.ARRIVE.TRANS64 RZ, [R12+URZ+0x38830], R3 ;  /* 0x038830030cff79a7 */ /* 0x0007f0000800003f */
[----:B------:R-:W-:Y:S05]  /*c670*/  @!P1 BRA `(.L_x_792) ;  /* 0x0000000000049947 */ /* 0x000fea0003800000 */
[----:B------:R-:W-:Y:S01]  /*c680*/  BPT.TRAP 0x1 ;  /* 0x000000040000795c */ /* 0x000fe20000300000 */
.L_x_792:
        /* <DEDUP_REMOVED lines=37> */
.L_x_826:
[----:B------:R-:W-:Y:S05]  /*c8e0*/  @P0 BRA `(.L_x_794) ;  /* 0x0000000000140947 */ /* 0x000fea0003800000 */
[----:B------:R-:W-:Y:S01]  /*c8f0*/  ISETP.NE.AND P1, PT, R20, RZ, PT ;  /* 0x000000ff1400720c */ /* 0x000fe20003f25270 */
[----:B------:R-:W-:-:S04]  /*c900*/  IMAD.MOV.U32 R2, RZ, RZ, 0x5140 ;  /* 0x00005140ff027424 */ /* 0x000fc800078e00ff */
[----:B------:R3:W-:Y:S08]  /*c910*/  SYNCS.ARRIVE.TRANS64 RZ, [R12+URZ+0x38818], R2 ;  /* 0x038818020cff79a7 */ /* 0x0007f0000800003f */
[----:B------:R-:W-:Y:S05]  /*c920*/  @!P1 BRA `(.L_x_794) ;  /* 0x0000000000049947 */ /* 0x000fea0003800000 */
[----:B------:R-:W-:Y:S01]  /*c930*/  BPT.TRAP 0x1 ;  /* 0x000000040000795c */ /* 0x000fe20000300000 */
.L_x_794:
        /* <DEDUP_REMOVED lines=29> */
.L_x_827:
        /* <DEDUP_REMOVED lines=9> */
.L_x_796:
        /* <DEDUP_REMOVED lines=31> */
.L_x_829:
[----:B------:R-:W-:Y:S05]  /*cd90*/  @P0 BRA `(.L_x_798) ;  /* 0x0000000000140947 */ /* 0x000fea0003800000 */
[----:B------:R-:W-:Y:S01]  /*cda0*/  ISETP.NE.AND P1, PT, R20, RZ, PT ;  /* 0x000000ff1400720c */ /* 0x000fe20003f25270 */
[----:B-1----:R-:W-:-:S04]  /*cdb0*/  IMAD.MOV.U32 R5, RZ, RZ, 0x5140 ;  /* 0x00005140ff057424 */ /* 0x002fc800078e00ff */
[----:B------:R2:W-:Y:S08]  /*cdc0*/  SYNCS.ARRIVE.TRANS64 RZ, [R12+URZ+0x38810], R5 ;  /* 0x038810050cff79a7 */ /* 0x0005f0000800003f */
[----:B------:R-:W-:Y:S05]  /*cdd0*/  @!P1 BRA `(.L_x_798) ;  /* 0x0000000000049947 */ /* 0x000fea0003800000 */
[----:B------:R-:W-:Y:S01]  /*cde0*/  BPT.TRAP 0x1 ;  /* 0x000000040000795c */ /* 0x000fe20000300000 */
.L_x_798:
        /* <DEDUP_REMOVED lines=29> */
.L_x_790:
[----:B--2---:R-:W2:Y:S02]  /*cfc0*/  LDL.LU R4, [R1] ;  /* 0x0000000001047983 */ /* 0x004ea40000300800 */
[----:B--2---:R-:W-:-:S13]  /*cfd0*/  ISETP.NE.AND P1, PT, R4, RZ, PT ;  /* 0x000000ff0400720c */ /* 0x004fda0003f25270 */
[----:B------:R-:W-:Y:S05]  /*cfe0*/  @!P1 BRA `(.L_x_789) ;  /* 0x0000000400309947 */ /* 0x000fea0003800000 */
[----:B------:R-:W-:-:S04]  /*cff0*/  SHF.L.U32 R13, R10, 0x1f, RZ ;  /* 0x0000001f0a0d7819 */ /* 0x000fc800000006ff */
[----:B------:R-:W1:Y:S02]  /*d000*/  SYNCS.PHASECHK.TRANS64.TRYWAIT P1, [R12+URZ+0x38840], R13 ;  /* 0x0388400d0c0075a7 */ /* 0x000e64000802017f */
[----:B-1----:R-:W-:Y:S05]  /*d010*/  @!P1 BRA `(.L_x_800) ;  /* 0x0000000c00c09947 */ /* 0x002fea0003800000 */
.L_x_830:
[----:B------:R-:W-:Y:S05]  /*d020*/  @P0 BRA `(.L_x_801) ;  /* 0x0000000000140947 */ /* 0x000fea0003800000 */
[----:B------:R-:W-:Y:S01]  /*d030*/  ISETP.NE.AND P1, PT, R20, RZ, PT ;  /* 0x000000ff1400720c */ /* 0x000fe20003f25270 */
[----:B------:R-:W-:-:S04]  /*d040*/  IMAD.MOV.U32 R5, RZ, RZ, 0x5140 ;  /* 0x00005140ff057424 */ /* 0x000fc800078e00ff */
[----:B------:R2:W-:Y:S08]  /*d050*/  SYNCS.ARRIVE.TRANS64 RZ, [R12+URZ+0x38830], R5 ;  /* 0x038830050cff79a7 */ /* 0x0005f0000800003f */
[----:B------:R-:W-:Y:S05]  /*d060*/  @!P1 BRA `(.L_x_801) ;  /* 0x0000000000049947 */ /* 0x000fea0003800000 */
[----:B------:R-:W-:Y:S01]  /*d070*/  BPT.TRAP 0x1 ;  /* 0x000000040000795c */ /* 0x000fe20000300000 */
.L_x_801:
        /* <DEDUP_REMOVED lines=34> */
.L_x_831:
[----:B------:R-:W-:Y:S05]  /*d2a0*/  @P0 BRA `(.L_x_803) ;  /* 0x0000000000140947 */ /* 0x000fea0003800000 */
[----:B------:R-:W-:Y:S01]  /*d2b0*/  ISETP.NE.AND P0, PT, R20, RZ, PT ;  /* 0x000000ff1400720c */ /* 0x000fe20003f05270 */
[----:B------:R-:W-:-:S04]  /*d2c0*/  IMAD.MOV.U32 R5, RZ, RZ, 0x5140 ;  /* 0x00005140ff057424 */ /* 0x000fc800078e00ff */
[----:B------:R3:W-:Y:S08]  /*d2d0*/  SYNCS.ARRIVE.TRANS64 RZ, [R12+URZ+0x38818], R5 ;  /* 0x038818050cff79a7 */ /* 0x0007f0000800003f */
[----:B------:R-:W-:Y:S05]  /*d2e0*/  @!P0 BRA `(.L_x_803) ;  /* 0x0000000000048947 */ /* 0x000fea0003800000 */
[----:B------:R-:W-:Y:S01]  /*d2f0*/  BPT.TRAP 0x1 ;  /* 0x000000040000795c */ /* 0x000fe20000300000 */
.L_x_803:
        /* <DEDUP_REMOVED lines=27> */
.L_x_789:
[----:B-----5:R-:W-:Y:S01]  /*d4b0*/  IMAD R4, R0, 0x8, R12 ;  /* 0x0000000800047824 */ /* 0x020fe200078e020c */
[----:B------:R-:W-:Y:S01]  /*d4c0*/  SHF.L.U32 R3, R10, 0x1f, RZ ;  /* 0x0000001f0a037819 */ /* 0x000fe200000006ff */
[----:B------:R-:W3:Y:S03]  /*d4d0*/  S2R R2, SR_TID.X ;  /* 0x0000000000027919 */ /* 0x000ee60000002100 */
[----:B------:R-:W4:Y:S01]  /*d4e0*/  SYNCS.PHASECHK.TRANS64.TRYWAIT P0, [R4+URZ+0x38840], R3 ;  /* 0x03884003040075a7 */ /* 0x000f22000800017f */
[----:B---3--:R-:W-:-:S04]  /*d4f0*/  LOP3.LUT R2, R2, 0x7f, RZ, 0xc0, !PT ;  /* 0x0000007f02027812 */ /* 0x008fc800078ec0ff */
[----:B------:R-:W-:Y:S01]  /*d500*/  ISETP.NE.AND P1, PT, R2, RZ, PT ;  /* 0x000000ff0200720c */ /* 0x000fe20003f25270 */
[----:B----4-:R-:W-:-:S12]  /*d510*/  @!P0 BRA `(.L_x_804) ;  /* 0x0000000800a88947 */ /* 0x010fd80003800000 */
.L_x_832:
[----:B------:R-:W-:Y:S05]  /*d520*/  @P1 BRA `(.L_x_805) ;  /* 0x0000000000181947 */ /* 0x000fea0003800000 */
[----:B------:R-:W4:Y:S01]  /*d530*/  S2R R2, SR_TID.X ;  /* 0x0000000000027919 */ /* 0x000f220000002100 */
[----:B---3--:R-:W-:-:S04]  /*d540*/  IMAD.MOV.U32 R3, RZ, RZ, 0x5140 ;  /* 0x00005140ff037424 */ /* 0x008fc800078e00ff */
[----:B------:R3:W-:Y:S01]  /*d550*/  SYNCS.ARRIVE.TRANS64 RZ, [R4+URZ+0x38830], R3 ;  /* 0x0388300304ff79a7 */ /* 0x0007e2000800003f */
[----:B----4-:R-:W-:-:S13]  /*d560*/  LOP3.LUT P0, RZ, R2, 0x1f, RZ, 0xc0, !PT ;  /* 0x0000001f02ff7812 */ /* 0x010fda000780c0ff */
[----:B---3--:R-:W-:Y:S05]  /*d570*/  @!P0 BRA `(.L_x_805) ;  /* 0x0000000000048947 */ /* 0x008fea0003800000 */
[----:B------:R-:W-:Y:S01]  /*d580*/  BPT.TRAP 0x1 ;  /* 0x000000040000795c */ /* 0x000fe20000300000 */
.L_x_805:
        /* <DEDUP_REMOVED lines=41> */
.L_x_786:
[----:B------:R-:W-:Y:S05]  /*d820*/  BSYNC B0 ;  /* 0x0000000000007941 */ /* 0x000fea0003800000 */
.L_x_784:
[----:B------:R-:W-:-:S03]  /*d830*/  UMOV UR6, 0xffffffff ;  /* 0xffffffff00067882 */ /* 0x000fc60000000000 */
[----:B------:R-:W-:Y:S05]  /*d840*/  BRA.DIV UR6, `(.L_x_806) ;  /* 0x0000000606f07947 */ /* 0x000fea000b800000 */
[----:B------:R-:W-:-:S13]  /*d850*/  ELECT P6, URZ, PT ;  /* 0x00000000003f782f */ /* 0x000fda00038c0000 */
.L_x_835:
[----:B------:R-:W-:Y:S05]  /*d860*/  @!P6 BRA `(.L_x_653) ;  /* 0x000000000084e947 */ /* 0x000fea0003800000 */
[----:B----4-:R-:W3:Y:S02]  /*d870*/  LDL.LU R2, [R1+0x8] ;  /* 0x0000080001027983 */ /* 0x010ee40000300800 */
[----:B---3--:R-:W-:-:S04]  /*d880*/  LOP3.LUT R2, R2, 0x2, RZ, 0xfc, !PT ;  /* 0x0000000202027812 */ /* 0x008fc800078efcff */
[----:B------:R-:W-:-:S13]  /*d890*/  ISETP.NE.AND P2, PT, R2, 0x3, PT ;  /* 0x000000030200780c */ /* 0x000fda0003f45270 */
[----:B------:R-:W-:Y:S05]  /*d8a0*/  @!P2 BRA `(.L_x_807) ;  /* 0x000000000004a947 */ /* 0x000fea0003800000 */
[----:B--2---:R-:W-:Y:S01]  /*d8b0*/  BPT.TRAP 0x1 ;  /* 0x000000040000795c */ /* 0x004fe20000300000 */
.L_x_807:
        /* <DEDUP_REMOVED lines=15> */
.L_x_836:
[----:B------:R-:W3:Y:S02]  /*d9b0*/  SYNCS.PHASECHK.TRANS64.TRYWAIT P0, [R11+URZ], R2 ;  /* 0x000000020b0075a7 */ /* 0x000ee4000800017f */
[----:B---3--:R-:W-:Y:S05]  /*d9c0*/  @!P0 BRA `(.L_x_809) ;  /* 0x0000000400c48947 */ /* 0x008fea0003800000 */
.L_x_837:
[----:B------:R-:W-:Y:S05]  /*d9d0*/  @!P2 BRA `(.L_x_810) ;  /* 0x000000000004a947 */ /* 0x000fea0003800000 */
[----:B--2---:R-:W-:Y:S01]  /*d9e0*/  BPT.TRAP 0x1 ;  /* 0x000000040000795c */ /* 0x004fe20000300000 */
.L_x_810:
[----:B------:R-:W-:-:S04]  /*d9f0*/  VIADD R0, R6, 0x38840 ;  /* 0x0003884006007836 */ /* 0x000fc80000000000 */
[----:B------:R-:W-:-:S04]  /*da00*/  IMAD R9, R9, 0x8, R0 ;  /* 0x0000000809097824 */ /* 0x000fc800078e0200 */
[----:B------:R-:W4:Y:S02]  /*da10*/  SYNCS.PHASECHK.TRANS64.TRYWAIT P0, [R9+URZ], R4 ;  /* 0x00000004090075a7 */ /* 0x000f24000800017f */
[----:B----4-:R-:W-:Y:S05]  /*da20*/  @!P0 BRA `(.L_x_811) ;  /* 0x0000000400c08947 */ /* 0x010fea0003800000 */
.L_x_838:
[----:B------:R-:W-:-:S07]  /*da30*/  IMAD R3, R3, 0x8, R0 ;  /* 0x0000000803037824 */ /* 0x000fce00078e0200 */
.L_x_812:
[----:B------:R1:W1:Y:S02]  /*da40*/  SYNCS.PHASECHK.TRANS64.TRYWAIT P0, [R3+URZ], R2 ;  /* 0x00000002030075a7 */ /* 0x000264000800017f */
[----:B-1----:R-:W-:Y:S05]  /*da50*/  @!P0 NANOSLEEP.SYNCS 0x989680 ;  /* 0x009896800000895d */ /* 0x002fea0003900000 */
[----:B------:R-:W1:Y:S02]  /*da60*/  @!P0 SYNCS.PHASECHK.TRANS64 P0, [R3+URZ], R2 ;  /* 0x00000002030085a7 */ /* 0x000e64000800007f */
[----:B-1----:R-:W-:Y:S05]  /*da70*/  @!P0 BRA `(.L_x_812) ;  /* 0xfffffffc00f08947 */ /* 0x002fea000383ffff */
.L_x_653:
[----:B--2---:R-:W-:Y:S05]  /*da80*/  BSYNC B6 ;  /* 0x0000000000067941 */ /* 0x004fea0003800000 */
.L_x_647:
[----:B------:R-:W-:Y:S05]  /*da90*/  EXIT ;  /* 0x000000000000794d */ /* 0x000fea0003800000 */
.L_x_663:
[----:B------:R-:W-:Y:S02]  /*daa0*/  IMAD.MOV.U32 R12, RZ, RZ, RZ ;  /* 0x000000ffff0c7224 */ /* 0x000fe400078e00ff */
[----:B------:R-:W-:Y:S02]  /*dab0*/  IMAD.MOV.U32 R11, RZ, RZ, 0x1f ;  /* 0x0000001fff0b7424 */ /* 0x000fe400078e00ff */
[----:B------:R-:W-:-:S07]  /*dac0*/  IMAD.MOV.U32 R15, RZ, RZ, -0x1 ;  /* 0xffffffffff0f7424 */ /* 0x000fce00078e00ff */
[----:B------:R-:W-:Y:S05]  /*dad0*/  WARPSYNC.COLLECTIVE R15, `(.L_x_813) ;  /* 0x000000000f087348 */ /* 0x000fea0003c00000 */
[----:B------:R1:W2:Y:S02]  /*dae0*/  SHFL.IDX P6, R14, R13, R12, R11 ;  /* 0x0000000c0d0e7389 */ /* 0x0002a400000c000b */
[----:B-12---:R-:W-:Y:S01]  /*daf0*/  ENDCOLLECTIVE ;  /* 0x000000000000791b */ /* 0x006fe20003800000 */
.L_x_813:
[----:B------:R-:W-:Y:S05]  /*db00*/  BRA `(.L_x_814) ;  /* 0xffffff3800247947 */ /* 0x000fea000383ffff */
.L_x_665:
        /* <DEDUP_REMOVED lines=8> */
.L_x_669:
[----:B---3--:R3:W4:Y:S02]  /*db90*/  SYNCS.PHASECHK.TRANS64.TRYWAIT P1, [R3+URZ+0x38810], R154 ;  /* 0x0388109a030075a7 */ /* 0x008724000802017f */
[----:B----4-:R-:W-:Y:S05]  /*dba0*/  @!P1 NANOSLEEP.SYNCS 0x989680 ;  /* 0x009896800000995d */ /* 0x010fea0003900000 */
[----:B------:R-:W4:Y:S02]  /*dbb0*/  @!P1 SYNCS.PHASECHK.TRANS64 P1, [R3+URZ+0x38810], R154 ;  /* 0x0388109a030095a7 */ /* 0x000f24000802007f */
[----:B----4-:R-:W-:Y:S05]  /*dbc0*/  @!P1 BRA `(.L_x_669) ;  /* 0xfffffffc00f09947 */ /* 0x010fea000383ffff */
[----:B------:R-:W-:Y:S05]  /*dbd0*/  BRA `(.L_x_668) ;  /* 0xffffff4000287947 */ /* 0x000fea000383ffff */
.L_x_673:
[----:B------:R1:W1:Y:S02]  /*dbe0*/  SYNCS.PHASECHK.TRANS64.TRYWAIT P1, [R3+URZ+0x38830], R154 ;  /* 0x0388309a030075a7 */ /* 0x000264000802017f */
[----:B-1----:R-:W-:Y:S05]  /*dbf0*/  @!P1 NANOSLEEP.SYNCS 0x989680 ;  /* 0x009896800000995d */ /* 0x002fea0003900000 */
[----:B------:R-:W1:Y:S02]  /*dc00*/  @!P1 SYNCS.PHASECHK.TRANS64 P1, [R3+URZ+0x38830], R154 ;  /* 0x0388309a030095a7 */ /* 0x000e64000802007f */
[----:B-1----:R-:W-:Y:S05]  /*dc10*/  @!P1 BRA `(.L_x_673) ;  /* 0xfffffffc00f09947 */ /* 0x002fea000383ffff */
[----:B------:R-:W-:Y:S05]  /*dc20*/  BRA `(.L_x_672) ;  /* 0xffffff5000b47947 */ /* 0x000fea000383ffff */
.L_x_749:
[----:B------:R-:W-:Y:S01]  /*dc30*/  BSSY B0, `(.L_x_815) ;  /* 0x0000005000007945 */ /* 0x000fe20003800000 */
[----:B------:R-:W-:-:S07]  /*dc40*/  IMAD.MOV.U32 R15, RZ, RZ, -0x1 ;  /* 0xffffffffff0f7424 */ /* 0x000fce00078e00ff */
[----:B------:R-:W-:Y:S05]  /*dc50*/  WARPSYNC.COLLECTIVE R15, `(.L_x_816) ;  /* 0x000000000f087348 */ /* 0x000fea0003c00000 */
[----:B------:R-:W-:Y:S01]  /*dc60*/  NOP ;  /* 0x0000000000007918 */ /* 0x000fe20000000000 */
[----:B------:R-:W-:Y:S01]  /*dc70*/  ENDCOLLECTIVE ;  /* 0x000000000000791b */ /* 0x000fe20003800000 */
.L_x_816:
[----:B------:R-:W-:Y:S05]  /*dc80*/  BSYNC B0 ;  /* 0x0000000000007941 */ /* 0x000fea0003800000 */
.L_x_815:
[----:B------:R-:W-:Y:S05]  /*dc90*/  BRA `(.L_x_817) ;  /* 0xffffffcc00547947 */ /* 0x000fea000383ffff */
.L_x_761:
[----:B------:R-:W-:Y:S01]  /*dca0*/  BSSY B0, `(.L_x_818) ;  /* 0x0000005000007945 */ /* 0x000fe20003800000 */
[----:B------:R-:W-:-:S07]  /*dcb0*/  IMAD.MOV.U32 R15, RZ, RZ, -0x1 ;  /* 0xffffffffff0f7424 */ /* 0x000fce00078e00ff */
[----:B------:R-:W-:Y:S05]  /*dcc0*/  WARPSYNC.COLLECTIVE R15, `(.L_x_819) ;  /* 0x000000000f087348 */ /* 0x000fea0003c00000 */
[----:B------:R-:W-:Y:S01]  /*dcd0*/  NOP ;  /* 0x0000000000007918 */ /* 0x000fe20000000000 */
[----:B------:R-:W-:Y:S01]  /*dce0*/  ENDCOLLECTIVE ;  /* 0x000000000000791b */ /* 0x000fe20003800000 */
.L_x_819:
[----:B------:R-:W-:Y:S05]  /*dcf0*/  BSYNC B0 ;  /* 0x0000000000007941 */ /* 0x000fea0003800000 */
.L_x_818:
[----:B------:R-:W-:Y:S05]  /*dd00*/  BRA `(.L_x_820) ;  /* 0xffffffd0006c7947 */ /* 0x000fea000383ffff */
.L_x_774:
[----:B------:R-:W-:Y:S01]  /*dd10*/  BSSY B0, `(.L_x_821) ;  /* 0x0000005000007945 */ /* 0x000fe20003800000 */
[----:B------:R-:W-:-:S07]  /*dd20*/  IMAD.MOV.U32 R15, RZ, RZ, -0x1 ;  /* 0xffffffffff0f7424 */ /* 0x000fce00078e00ff */
[----:B------:R-:W-:Y:S05]  /*dd30*/  WARPSYNC.COLLECTIVE R15, `(.L_x_822) ;  /* 0x000000000f087348 */ /* 0x000fea0003c00000 */
[----:B------:R-:W-:Y:S01]  /*dd40*/  NOP ;  /* 0x0000000000007918 */ /* 0x000fe20000000000 */
[----:B------:R-:W-:Y:S01]  /*dd50*/  ENDCOLLECTIVE ;  /* 0x000000000000791b */ /* 0x000fe20003800000 */
.L_x_822:
[----:B------:R-:W-:Y:S05]  /*dd60*/  BSYNC B0 ;  /* 0x0000000000007941 */ /* 0x000fea0003800000 */
.L_x_821:
[----:B------:R-:W-:Y:S05]  /*dd70*/  BRA `(.L_x_823) ;  /* 0xffffffd400887947 */ /* 0x000fea000383ffff */
.L_x_787:
[----:B-1----:R1:W2:Y:S02]  /*dd80*/  SYNCS.PHASECHK.TRANS64.TRYWAIT P1, [R12+URZ+0x38820], R3 ;  /* 0x038820030c0075a7 */ /* 0x0022a4000802017f */
[----:B--2---:R-:W-:Y:S05]  /*dd90*/  @!P1 NANOSLEEP.SYNCS 0x989680 ;  /* 0x009896800000995d */ /* 0x004fea0003900000 */
[----:B------:R-:W2:Y:S02]  /*dda0*/  @!P1 SYNCS.PHASECHK.TRANS64 P1, [R12+URZ+0x38820], R3 ;  /* 0x038820030c0095a7 */ /* 0x000ea4000802007f */
[----:B--2---:R-:W-:Y:S05]  /*ddb0*/  @!P1 BRA `(.L_x_787) ;  /* 0xfffffffc00f09947 */ /* 0x004fea000383ffff */
[----:B------:R-:W-:Y:S05]  /*ddc0*/  BRA `(.L_x_824) ;  /* 0xffffffe000987947 */ /* 0x000fea000383ffff */
.L_x_791:
[----:B-1----:R1:W3:Y:S02]  /*ddd0*/  SYNCS.PHASECHK.TRANS64.TRYWAIT P1, [R12+URZ+0x38840], R21 ;  /* 0x038840150c0075a7 */ /* 0x0022e4000802017f */
[----:B---3--:R-:W-:Y:S05]  /*dde0*/  @!P1 NANOSLEEP.SYNCS 0x989680 ;  /* 0x009896800000995d */ /* 0x008fea0003900000 */
[----:B------:R-:W3:Y:S02]  /*ddf0*/  @!P1 SYNCS.PHASECHK.TRANS64 P1, [R12+URZ+0x38840], R21 ;  /* 0x038840150c0095a7 */ /* 0x000ee4000802007f */
[----:B---3--:R-:W-:Y:S05]  /*de00*/  @!P1 BRA `(.L_x_791) ;  /* 0xfffffffc00f09947 */ /* 0x008fea000383ffff */
[----:B------:R-:W-:Y:S05]  /*de10*/  BRA `(.L_x_825) ;  /* 0xffffffe800047947 */ /* 0x000fea000383ffff */
.L_x_793:
[----:B--2---:R2:W3:Y:S02]  /*de20*/  SYNCS.PHASECHK.TRANS64.TRYWAIT P1, [R12+URZ+0x38828], R21 ;  /* 0x038828150c0075a7 */ /* 0x0044e4000802017f */
[----:B---3--:R-:W-:Y:S05]  /*de30*/  @!P1 NANOSLEEP.SYNCS 0x989680 ;  /* 0x009896800000995d */ /* 0x008fea0003900000 */
[----:B------:R-:W3:Y:S02]  /*de40*/  @!P1 SYNCS.PHASECHK.TRANS64 P1, [R12+URZ+0x38828], R21 ;  /* 0x038828150c0095a7 */ /* 0x000ee4000802007f */
[----:B---3--:R-:W-:Y:S05]  /*de50*/  @!P1 BRA `(.L_x_793) ;  /* 0xfffffffc00f09947 */ /* 0x008fea000383ffff */
[----:B------:R-:W-:Y:S05]  /*de60*/  BRA `(.L_x_826) ;  /* 0xffffffe8009c7947 */ /* 0x000fea000383ffff */
.L_x_795:
[----:B---3--:R3:W4:Y:S02]  /*de70*/  SYNCS.PHASECHK.TRANS64.TRYWAIT P1, [R12+URZ+0x38848], R21 ;  /* 0x038848150c0075a7 */ /* 0x008724000802017f */
[----:B----4-:R-:W-:Y:S05]  /*de80*/  @!P1 NANOSLEEP.SYNCS 0x989680 ;  /* 0x009896800000995d */ /* 0x010fea0003900000 */
[----:B------:R-:W4:Y:S02]  /*de90*/  @!P1 SYNCS.PHASECHK.TRANS64 P1, [R12+URZ+0x38848], R21 ;  /* 0x038848150c0095a7 */ /* 0x000f24000802007f */
[----:B----4-:R-:W-:Y:S05]  /*dea0*/  @!P1 BRA `(.L_x_795) ;  /* 0xfffffffc00f09947 */ /* 0x010fea000383ffff */
[----:B------:R-:W-:Y:S05]  /*deb0*/  BRA `(.L_x_827) ;  /* 0xffffffec00147947 */ /* 0x000fea000383ffff */
.L_x_797:
[----:B------:R-:W-:-:S07]  /*dec0*/  SHF.L.U32 R5, R10, 0x1f, RZ ;  /* 0x0000001f0a057819 */ /* 0x000fce00000006ff */
.L_x_828:
[----:B-1----:R1:W2:Y:S02]  /*ded0*/  SYNCS.PHASECHK.TRANS64.TRYWAIT P1, [R12+URZ+0x38820], R5 ;  /* 0x038820050c0075a7 */ /* 0x0022a4000802017f */
[----:B--2---:R-:W-:Y:S05]  /*dee0*/  @!P1 NANOSLEEP.SYNCS 0x989680 ;  /* 0x009896800000995d */ /* 0x004fea0003900000 */
[----:B------:R-:W2:Y:S02]  /*def0*/  @!P1 SYNCS.PHASECHK.TRANS64 P1, [R12+URZ+0x38820], R5 ;  /* 0x038820050c0095a7 */ /* 0x000ea4000802007f */
[----:B--2---:R-:W-:Y:S05]  /*df00*/  @!P1 BRA `(.L_x_828) ;  /* 0xfffffffc00f09947 */ /* 0x004fea000383ffff */
[----:B------:R-:W-:Y:S05]  /*df10*/  BRA `(.L_x_829) ;  /* 0xffffffec009c7947 */ /* 0x000fea000383ffff */
.L_x_800:
[----:B-1----:R1:W2:Y:S02]  /*df20*/  SYNCS.PHASECHK.TRANS64.TRYWAIT P1, [R12+URZ+0x38840], R13 ;  /* 0x0388400d0c0075a7 */ /* 0x0022a4000802017f */
[----:B--2---:R-:W-:Y:S05]  /*df30*/  @!P1 NANOSLEEP.SYNCS 0x989680 ;  /* 0x009896800000995d */ /* 0x004fea0003900000 */
[----:B------:R-:W2:Y:S02]  /*df40*/  @!P1 SYNCS.PHASECHK.TRANS64 P1, [R12+URZ+0x38840], R13 ;  /* 0x0388400d0c0095a7 */ /* 0x000ea4000802007f */
[----:B--2---:R-:W-:Y:S05]  /*df50*/  @!P1 BRA `(.L_x_800) ;  /* 0xfffffffc00f09947 */ /* 0x004fea000383ffff */
[----:B------:R-:W-:Y:S05]  /*df60*/  BRA `(.L_x_830) ;  /* 0xfffffff0002c7947 */ /* 0x000fea000383ffff */
.L_x_802:
[----:B--2---:R2:W3:Y:S02]  /*df70*/  SYNCS.PHASECHK.TRANS64.TRYWAIT P1, [R12+URZ+0x38828], R13 ;  /* 0x0388280d0c0075a7 */ /* 0x0044e4000802017f */
[----:B---3--:R-:W-:Y:S05]  /*df80*/  @!P1 NANOSLEEP.SYNCS 0x989680 ;  /* 0x009896800000995d */ /* 0x008fea0003900000 */
[----:B------:R-:W3:Y:S02]  /*df90*/  @!P1 SYNCS.PHASECHK.TRANS64 P1, [R12+URZ+0x38828], R13 ;  /* 0x0388280d0c0095a7 */ /* 0x000ee4000802007f */
[----:B---3--:R-:W-:Y:S05]  /*dfa0*/  @!P1 BRA `(.L_x_802) ;  /* 0xfffffffc00f09947 */ /* 0x008fea000383ffff */
[----:B------:R-:W-:Y:S05]  /*dfb0*/  BRA `(.L_x_831) ;  /* 0xfffffff000b87947 */ /* 0x000fea000383ffff */
.L_x_804:
[----:B---3--:R3:W4:Y:S02]  /*dfc0*/  SYNCS.PHASECHK.TRANS64.TRYWAIT P0, [R4+URZ+0x38840], R3 ;  /* 0x03884003040075a7 */ /* 0x008724000800017f */
[----:B----4-:R-:W-:Y:S05]  /*dfd0*/  @!P0 NANOSLEEP.SYNCS 0x989680 ;  /* 0x009896800000895d */ /* 0x010fea0003900000 */
[----:B------:R-:W4:Y:S02]  /*dfe0*/  @!P0 SYNCS.PHASECHK.TRANS64 P0, [R4+URZ+0x38840], R3 ;  /* 0x03884003040085a7 */ /* 0x000f24000800007f */
[----:B----4-:R-:W-:Y:S05]  /*dff0*/  @!P0 BRA `(.L_x_804) ;  /* 0xfffffffc00f08947 */ /* 0x010fea000383ffff */
[----:B------:R-:W-:Y:S05]  /*e000*/  BRA `(.L_x_832) ;  /* 0xfffffff400447947 */ /* 0x000fea000383ffff */
.L_x_806:
[----:B------:R-:W-:Y:S01]  /*e010*/  BSSY B0, `(.L_x_833) ;  /* 0x0000006000007945 */ /* 0x000fe20003800000 */
[----:B------:R-:W-:-:S07]  /*e020*/  IMAD.MOV.U32 R15, RZ, RZ, -0x1 ;  /* 0xffffffffff0f7424 */ /* 0x000fce00078e00ff */
[----:B--2-4-:R-:W-:Y:S05]  /*e030*/  WARPSYNC.COLLECTIVE R15, `(.L_x_834) ;  /* 0x000000000f0c7348 */ /* 0x014fea0003c00000 */
[----:B------:R-:W-:Y:S02]  /*e040*/  ELECT P6, UR62, PT ;  /* 0x00000000003e782f */ /* 0x000fe400038c0000 */
[----:B------:R-:W-:Y:S01]  /*e050*/  MOV R14, UR62 ;  /* 0x0000003e000e7c02 */ /* 0x000fe20008000f00 */
[----:B--2-4-:R-:W-:Y:S10]  /*e060*/  ENDCOLLECTIVE ;  /* 0x000000000000791b */ /* 0x014ff40003800000 */
.L_x_834:
[----:B------:R-:W-:Y:S05]  /*e070*/  BSYNC B0 ;  /* 0x0000000000007941 */ /* 0x000fea0003800000 */
.L_x_833:
[----:B------:R-:W-:Y:S05]  /*e080*/  BRA `(.L_x_835) ;  /* 0xfffffff400f47947 */ /* 0x000fea000383ffff */
.L_x_808:
[----:B-1----:R1:W3:Y:S02]  /*e090*/  SYNCS.PHASECHK.TRANS64.TRYWAIT P0, [R7+URZ], R4 ;  /* 0x00000004070075a7 */ /* 0x0022e4000800017f */
[----:B---3--:R-:W-:Y:S05]  /*e0a0*/  @!P0 NANOSLEEP.SYNCS 0x989680 ;  /* 0x009896800000895d */ /* 0x008fea0003900000 */
[----:B------:R-:W3:Y:S02]  /*e0b0*/  @!P0 SYNCS.PHASECHK.TRANS64 P0, [R7+URZ], R4 ;  /* 0x00000004070085a7 */ /* 0x000ee4000800007f */
[----:B---3--:R-:W-:Y:S05]  /*e0c0*/  @!P0 BRA `(.L_x_808) ;  /* 0xfffffffc00f08947 */ /* 0x008fea000383ffff */
[----:B------:R-:W-:Y:S05]  /*e0d0*/  BRA `(.L_x_836) ;  /* 0xfffffff800347947 */ /* 0x000fea000383ffff */
.L_x_809:
[----:B---3--:R3:W4:Y:S02]  /*e0e0*/  SYNCS.PHASECHK.TRANS64.TRYWAIT P0, [R11+URZ], R2 ;  /* 0x000000020b0075a7 */ /* 0x008724000800017f */
[----:B----4-:R-:W-:Y:S05]  /*e0f0*/  @!P0 NANOSLEEP.SYNCS 0x989680 ;  /* 0x009896800000895d */ /* 0x010fea0003900000 */
[----:B------:R-:W4:Y:S02]  /*e100*/  @!P0 SYNCS.PHASECHK.TRANS64 P0, [R11+URZ], R2 ;  /* 0x000000020b0085a7 */ /* 0x000f24000800007f */
[----:B----4-:R-:W-:Y:S05]  /*e110*/  @!P0 BRA `(.L_x_809) ;  /* 0xfffffffc00f08947 */ /* 0x010fea000383ffff */
[----:B------:R-:W-:Y:S05]  /*e120*/  BRA `(.L_x_837) ;  /* 0xfffffff800287947 */ /* 0x000fea000383ffff */
.L_x_811:
[----:B----4-:R4:W1:Y:S02]  /*e130*/  SYNCS.PHASECHK.TRANS64.TRYWAIT P0, [R9+URZ], R4 ;  /* 0x00000004090075a7 */ /* 0x010864000800017f */
[----:B-1----:R-:W-:Y:S05]  /*e140*/  @!P0 NANOSLEEP.SYNCS 0x989680 ;  /* 0x009896800000895d */ /* 0x002fea0003900000 */
[----:B------:R-:W1:Y:S02]  /*e150*/  @!P0 SYNCS.PHASECHK.TRANS64 P0, [R9+URZ], R4 ;  /* 0x00000004090085a7 */ /* 0x000e64000800007f */
[----:B-1----:R-:W-:Y:S05]  /*e160*/  @!P0 BRA `(.L_x_811) ;  /* 0xfffffffc00f08947 */ /* 0x002fea000383ffff */
[----:B------:R-:W-:Y:S05]  /*e170*/  BRA `(.L_x_838) ;  /* 0xfffffff8002c7947 */ /* 0x000fea000383ffff */
.L_x_839:
        /* <DEDUP_REMOVED lines=16> */
.L_x_3688:


//--------------------- .text._ZN7cutlass13device_kernelIN5flash11enable_sm90INS1_16FlashAttnBwdSm90INS1_25CollectiveMainloopBwdSm90ILi2ELi2ELi2EN4cute5tupleIJNS5_1CILi1EEES8_S8_EEENS6_IJNS7_ILi80EEENS7_ILi128EEESB_EEENS_6half_tEfNS_4arch4Sm90ELb0ELb0ELb0ELb1ELb0ELb1ELb0ELb1ELi2ELi1ELi2ELi1ELb0EEENS1_24CollectiveEpilogueBwdGQAISC_fSF_Li256ELb1ELb0EEENS1_19SingleTileSchedulerILb1ELb0ELb0ELi128EEEEEEEEEvNT_6ParamsE --------------------------
	.section	.text._ZN7cutlass13device_kernelIN5flash11enable_sm90INS1_16FlashAttnBwdSm90INS1_25CollectiveMainloopBwdSm90ILi2ELi2ELi2EN4cute5tupleIJNS5_1CILi1EEES8_S8_EEENS6_IJNS7_ILi80EEENS7_ILi128EEESB_EEENS_6half_tEfNS_4arch4Sm90ELb0ELb0ELb0ELb1ELb0ELb1ELb0ELb1ELi2ELi1ELi2ELi1ELb0EEENS1_24CollectiveEpilogueBwdGQAISC_fSF_Li256ELb1ELb0EEENS1_19SingleTileSchedulerILb1ELb0ELb0ELi128EEEEEEEEEvNT_6ParamsE,"ax",@progbits
	.align	128
.text._ZN7cutlass13device_kernelIN5flash11enable_sm90INS1_16FlashAttnBwdSm90INS1_25CollectiveMainloopBwdSm90ILi2ELi2ELi2EN4cute5tupleIJNS5_1CILi1EEES8_S8_EEENS6_IJNS7_ILi80EEENS7_ILi128EEESB_EEENS_6half_tEfNS_4arch4Sm90ELb0ELb0ELb0ELb1ELb0ELb1ELb0ELb1ELi2ELi1ELi2ELi1ELb0EEENS1_24CollectiveEpilogueBwdGQAISC_fSF_Li256ELb1ELb0EEENS1_19SingleTileSchedulerILb1ELb0ELb0ELi128EEEEEEEEEvNT_6ParamsE:
        .type           _ZN7cutlass13device_kernelIN5flash11enable_sm90INS1_16FlashAttnBwdSm90INS1_25CollectiveMainloopBwdSm90ILi2ELi2ELi2EN4cute5tupleIJNS5_1CILi1EEES8_S8_EEENS6_IJNS7_ILi80EEENS7_ILi128EEESB_EEENS_6half_tEfNS_4arch4Sm90ELb0ELb0ELb0ELb1ELb0ELb1ELb0ELb1ELi2ELi1ELi2ELi1ELb0EEENS1_24CollectiveEpilogueBwdGQAISC_fSF_Li256ELb1ELb0EEENS1_19SingleTileSchedulerILb1ELb0ELb0ELi128EEEEEEEEEvNT_6ParamsE,@function
        .size           _ZN7cutlass13device_kernelIN5flash11enable_sm90INS1_16FlashAttnBwdSm90INS1_25CollectiveMainloopBwdSm90ILi2ELi2ELi2EN4cute5tupleIJNS5_1CILi1EEES8_S8_EEENS6_IJNS7_ILi80EEENS7_ILi128EEESB_EEENS_6half_tEfNS_4arch4Sm90ELb0ELb0ELb0ELb1ELb0ELb1ELb0ELb1ELi2ELi1ELi2ELi1ELb0EEENS1_24CollectiveEpilogueBwdGQAISC_fSF_Li256ELb1ELb0EEENS1_19SingleTileSchedulerILb1ELb0ELb0ELi128EEEEEEEEEvNT_6ParamsE,(.L_x_3689 - _ZN7cutlass13device_kernelIN5flash11enable_sm90INS1_16FlashAttnBwdSm90INS1_25CollectiveMainloopBwdSm90ILi2ELi2ELi2EN4cute5tupleIJNS5_1CILi1EEES8_S8_EEENS6_IJNS7_ILi80EEENS7_ILi128EEESB_EEENS_6half_tEfNS_4arch4Sm90ELb0ELb0ELb0ELb1ELb0ELb1ELb0ELb1ELi2ELi1ELi2ELi1ELb0EEENS1_24CollectiveEpilogueBwdGQAISC_fSF_Li256ELb1ELb0EEENS1_19SingleTileSchedulerILb1ELb0ELb0ELi128EEEEEEEEEvNT_6ParamsE)
        .other          _ZN7cutlass13device_kernelIN5flash11enable_sm90INS1_16FlashAttnBwdSm90INS1_25CollectiveMainloopBwdSm90ILi2ELi2ELi2EN4cute5tupleIJNS5_1CILi1EEES8_S8_EEENS6_IJNS7_ILi80EEENS7_ILi128EEESB_EEENS_6half_tEfNS_4arch4Sm90ELb0ELb0ELb0ELb1ELb0ELb1ELb0ELb1ELi2ELi1ELi2ELi1ELb0EEENS1_24CollectiveEpilogueBwdGQAISC_fSF_Li256ELb1ELb0EEENS1_19SingleTileSchedulerILb1ELb0ELb0ELi128EEEEEEEEEvNT_6ParamsE,@"STO_CUDA_ENTRY STV_DEFAULT"
_ZN7cutlass13device_kernelIN5flash11enable_sm90INS1_16FlashAttnBwdSm90INS1_25CollectiveMainloopBwdSm90ILi2ELi2ELi2EN4cute5tupleIJNS5_1CILi1EEES8_S8_EEENS6_IJNS7_ILi80EEENS7_ILi128EEESB_EEENS_6half_tEfNS_4arch4Sm90ELb0ELb0ELb0ELb1ELb0ELb1ELb0ELb1ELi2ELi1ELi2ELi1ELb0EEENS1_24CollectiveEpilogueBwdGQAISC_fSF_Li256ELb1ELb0EEENS1_19SingleTileSchedulerILb1ELb0ELb0ELi128EEEEEEEEEvNT_6ParamsE:
        /* <DEDUP_REMOVED lines=23> */
.L_x_841:
[----:B------:R-:W-:Y:S05]  /*0170*/  BSYNC B0 ;  /* 0x0000000000007941 */ /* 0x000fea0003800000 */
.L_x_840:
        /* <DEDUP_REMOVED lines=34> */
.L_x_842:
        /* <DEDUP_REMOVED lines=22> */
.L_x_843:
        /* <DEDUP_REMOVED lines=9> */
.L_x_846:
        /* <DEDUP_REMOVED lines=20> */
.L_x_847:
        /* <DEDUP_REMOVED lines=10> */
.L_x_849:
[----:B------:R-:W2:Y:S02]  /*0770*/  LDC R0, c[0x0][0x8c4] ;  /* 0x00023100ff007b82 */ /* 0x000ea40000000800 */
.L_x_848:
        /* <DEDUP_REMOVED lines=17> */
.L_x_851:
        /* <DEDUP_REMOVED lines=10> */
.L_x_852:
        /* <DEDUP_REMOVED lines=8> */
.L_x_853:
        /* <DEDUP_REMOVED lines=9> */
.L_x_854:
        /* <DEDUP_REMOVED lines=87> */
.L_x_857:
        /* <DEDUP_REMOVED lines=15> */
.L_x_856:
        /* <DEDUP_REMOVED lines=23> */
.L_x_859:
        /* <DEDUP_REMOVED lines=15> */
.L_x_858:
        /* <DEDUP_REMOVED lines=8> */
.L_x_936:
        /* <DEDUP_REMOVED lines=48> */
.L_x_861:
        /* <DEDUP_REMOVED lines=79> */
.L_x_873:
[----:B------:R-:W2:Y:S02]  /*1b70*/  LDL R3, [R1] ;  /* 0x0000000001037983 */ /* 0x000ea40000100800 */
[----:B--2---:R-:W-:-:S13]  /*1b80*/  ISETP.NE.AND P0, PT, R3, 0x3, PT ;  /* 0x000000030300780c */ /* 0x004fda0003f05270 */
[----:B------:R-:W-:Y:S05]  /*1b90*/  @!P0 BRA `(.L_x_863) ;  /* 0x0000000000048947 */ /* 0x000fea0003800000 */
[----:B------:R-:W-:Y:S01]  /*1ba0*/  BPT.TRAP 0x1 ;  /* 0x000000040000795c */ /* 0x000fe20000300000 */
.L_x_863:
        /* <DEDUP_REMOVED lines=8> */
.L_x_864:
[----:B---3--:R-:W-:Y:S05]  /*1c30*/  @P1 BRA `(.L_x_865) ;  /* 0x0000000000081947 */ /* 0x008fea0003800000 */
[----:B------:R-:W3:Y:S02]  /*1c40*/  SYNCS.PHASECHK.TRANS64.TRYWAIT P1, [R3+URZ+0x38810], R154 ;  /* 0x0388109a030075a7 */ /* 0x000ee4000802017f */
[----:B---3--:R-:W-:Y:S05]  /*1c50*/  @!P1 BRA `(.L_x_866) ;  /* 0x0000008800e89947 */ /* 0x008fea0003800000 */
.L_x_865:
        /* <DEDUP_REMOVED lines=286> */
.L_x_867:
[----:B------:R1:W1:Y:S01]  /*2e40*/  SYNCS.PHASECHK.TRANS64.TRYWAIT P1, [R3+URZ+0x38830], R154 ;  /* 0x0388309a030075a7 */ /* 0x000262000802017f */
[----:B------:R-:W-:Y:S05]  /*2e50*/  @!P0 BRA `(.L_x_868) ;  /* 0x0000000000048947 */ /* 0x000fea0003800000 */
[----:B------:R-:W-:Y:S01]  /*2e60*/  BPT.TRAP 0x1 ;  /* 0x000000040000795c */ /* 0x000fe20000300000 */
.L_x_868:
[----:B------:R-:W-:-:S05]  /*2e70*/  VIADD R152, R152, 0x24000 ;  /* 0x0002400098987836 */ /* 0x000fca0000000000 */
[----:B------:R-:W-:-:S04]  /*2e80*/  SHF.R.U32.HI R152, RZ, 0x4, R152 ;  /* 0x00000004ff987819 */ /* 0x000fc80000011698 */
[----:B------:R-:W-:-:S04]  /*2e90*/  LOP3.LUT R236, R152, 0x3fff, RZ, 0xc0, !PT ;  /* 0x00003fff98ec7812 */ /* 0x000fc800078ec0ff */
[----:B------:R-:W-:Y:S01]  /*2ea0*/  LOP3.LUT R153, R236, 0x10000, RZ, 0xfc, !PT ;  /* 0x00010000ec997812 */ /* 0x000fe200078efcff */
[----:B-1----:R-:W-:Y:S06]  /*2eb0*/  @P1 BRA `(.L_x_869) ;  /* 0x0000000000081947 */ /* 0x002fec0003800000 */
[----:B------:R-:W1:Y:S02]  /*2ec0*/  SYNCS.PHASECHK.TRANS64.TRYWAIT P1, [R3+URZ+0x38830], R154 ;  /* 0x0388309a030075a7 */ /* 0x000e64000802017f */
[----:B-1----:R-:W-:Y:S05]  /*2ed0*/  @!P1 BRA `(.L_x_870) ;  /* 0x00000078005c9947 */ /* 0x002fea0003800000 */
.L_x_869:
        /* <DEDUP_REMOVED lines=832> */
.L_x_871:
        /* <DEDUP_REMOVED lines=56> */
.L_x_872:
        /* <DEDUP_REMOVED lines=78> */
.L_x_855:
[----:B------:R-:W-:Y:S05]  /*6b40*/  @P0 BRA `(.L_x_850) ;  /* 0x0000003800e80947 */ /* 0x000fea0003800000 */
[----:B------:R-:W2:Y:S01]  /*6b50*/  LDL.LU R152, [R1+0x1c] ;  /* 0x00001c0001987983 */ /* 0x000ea20000300800 */
[----:B-1----:R-:W1:Y:S01]  /*6b60*/  LDC.64 R2, c[0x0][0x878] ;  /* 0x00021e00ff027b82 */ /* 0x002e620000000a00 */
[----:B------:R-:W3:Y:S07]  /*6b70*/  S2R R22, SR_TID.X ;  /* 0x0000000000167919 */ /* 0x000eee0000002100 */
[----:B------:R-:W4:Y:S08]  /*6b80*/  LDC R0, c[0x0][0x850] ;  /* 0x00021400ff007b82 */ /* 0x000f300000000800 */
[----:B------:R-:W5:Y:S01]  /*6b90*/  S2UR UR5, SR_CgaCtaId ;  /* 0x00000000000579c3 */ /* 0x000f620000008800 */
[----:B-1----:R-:W-:Y:S01]  /*6ba0*/  ISETP.NE.U32.AND P0, PT, R2, RZ, PT ;  /* 0x000000ff0200720c */ /* 0x002fe20003f05070 */
[----:B------:R-:W1:Y:S01]  /*6bb0*/  S2R R7, SR_CTAID.Y ;  /* 0x0000000000077919 */ /* 0x000e620000002600 */
[----:B------:R-:W-:-:S05]  /*6bc0*/  UMOV UR4, 0x400 ;  /* 0x0000040000047882 */ /* 0x000fca0000000000 */
[----:B------:R-:W1:Y:S01]  /*6bd0*/  LDC.64 R10, c[0x0][0x818] ;  /* 0x00020600ff0a7b82 */ /* 0x000e620000000a00 */
[----:B------:R-:W-:Y:S01]  /*6be0*/  ISETP.NE.AND.EX P0, PT, R3, RZ, PT, P0 ;  /* 0x000000ff0300720c */ /* 0x000fe20003f05300 */
[----:B------:R-:W1:Y:S06]  /*6bf0*/  S2R R8, SR_CTAID.X ;  /* 0x0000000000087919 */ /* 0x000e6c0000002500 */
[----:B------:R-:W1:Y:S08]  /*6c00*/  LDC.64 R14, c[0x0][0x840] ;  /* 0x00021000ff0e7b82 */ /* 0x000e700000000a00 */
[----:B------:R-:W2:Y:S08]  /*6c10*/  @P0 LDC.64 R2, c[0x0][0x878] ;  /* 0x00021e00ff020b82 */ /* 0x000eb00000000a00 */
[----:B------:R-:W1:Y:S08]  /*6c20*/  LDC.64 R12, c[0x0][0x820] ;  /* 0x00020800ff0c7b82 */ /* 0x000e700000000a00 */
[----:B------:R-:W1:Y:S08]  /*6c30*/  LDC.64 R16, c[0x0][0x848] ;  /* 0x00021200ff107b82 */ /* 0x000e700000000a00 */
[----:B------:R-:W1:Y:S08]  /*6c40*/  LDC.64 R18, c[0x0][0x800] ;  /* 0x00020000ff127b82 */ /* 0x000e700000000a00 */
[----:B------:R-:W1:Y:S01]  /*6c50*/  LDC.64 R20, c[0x0][0x828] ;  /* 0x00020a00ff147b82 */ /* 0x000e620000000a00 */
[----:B--2---:R-:W-:-:S06]  /*6c60*/  @P0 IMAD.WIDE R2, R152, 0x4, R2 ;  /* 0x0000000498020825 */ /* 0x004fcc00078e0202 */
[----:B------:R2:W2:Y:S01]  /*6c70*/  @P0 LDG.E R2, desc[UR38][R2.64] ;  /* 0x0000002602020981 */ /* 0x0004a2000c1e1900 */
[----:B---3--:R-:W-:Y:S01]  /*6c80*/  VIADD R23, R22, 0xffffff80 ;  /* 0xffffff8016177836 */ /* 0x008fe20000000000 */
[----:B------:R-:W-:Y:S01]  /*6c90*/  BAR.SYNC.DEFER_BLOCKING 0x1, 0x100 ;  /* 0x0044000000007b1d */ /* 0x000fe20000010000 */
[----:B----4-:R-:W-:Y:S01]  /*6ca0*/  ISETP.NE.AND P1, PT, R0, 0x1, PT ;  /* 0x000000010000780c */ /* 0x010fe20003f25270 */
[----:B-----5:R-:W-:Y:S02]  /*6cb0*/  ULEA UR4, UR5, UR4, 0x18 ;  /* 0x0000000405047291 */ /* 0x020fe4000f8ec03f */
[----:B------:R-:W-:Y:S02]  /*6cc0*/  SHF.R.S32.HI R0, RZ, 0x1f, R23 ;  /* 0x0000001fff007819 */ /* 0x000fe40000011417 */
[----:B------:R-:W-:Y:S02]  /*6cd0*/  BSSY B0, `(.L_x_874) ;  /* 0x0000054000007945 */ /* 0x000fe40003800000 */
[----:B------:R-:W-:-:S04]  /*6ce0*/  LEA.HI R6, R0, R23, RZ, 0x7 ;  /* 0x0000001700067211 */ /* 0x000fc800078f38ff */
[C---:B------:R-:W-:Y:S01]  /*6cf0*/  LOP3.LUT R0, R6.reuse, 0xfffff80, RZ, 0xc0, !PT ;  /* 0x0fffff8006007812 */ /* 0x040fe200078ec0ff */
[----:B--2---:R-:W-:Y:S01]  /*6d00*/  IMAD.SHL.U32 R3, R6, 0x40, RZ ;  /* 0x0000004006037824 */ /* 0x004fe200078e00ff */
[----:B------:R-:W1:Y:S03]  /*6d10*/  @P1 LDC R4, c[0x0][0x854] ;  /* 0x00021500ff041b82 */ /* 0x000e660000000800 */
[----:B------:R-:W-:Y:S01]  /*6d20*/  IMAD.IADD R0, R23, 0x1, -R0 ;  /* 0x0000000117007824 */ /* 0x000fe200078e0a00 */
[----:B------:R-:W-:-:S05]  /*6d30*/  LOP3.LUT R3, R3, 0x3fffe000, RZ, 0xc0, !PT ;  /* 0x3fffe00003037812 */ /* 0x000fca00078ec0ff */
[----:B------:R-:W-:Y:S01]  /*6d40*/  IMAD R3, R0, 0x4, R3 ;  /* 0x0000000400037824 */ /* 0x000fe200078e0203 */
[----:B------:R-:W2:Y:S04]  /*6d50*/  @P1 LDC R5, c[0x0][0x858] ;  /* 0x00021600ff051b82 */ /* 0x000ea80000000800 */
[----:B------:R-:W-:-:S05]  /*6d60*/  LEA R6, R3, UR4, 0x2 ;  /* 0x0000000403067c11 */ /* 0x000fca000f8e10ff */
[----:B------:R3:W-:Y:S04]  /*6d70*/  STS.128 [R6], R24 ;  /* 0x0000001806007388 */ /* 0x0007e80000000c00 */
[----:B------:R3:W-:Y:S01]  /*6d80*/  STS.128 [R6+0x800], R28 ;  /* 0x0008001c06007388 */ /* 0x0007e20000000c00 */
[----:B-1----:R-:W-:-:S03]  /*6d90*/  @P1 IMAD.HI.U32 R0, R7, R4, RZ ;  /* 0x0000000407001227 */ /* 0x002fc600078e00ff */
[----:B------:R3:W-:Y:S04]  /*6da0*/  STS.128 [R6+0x1000], R32 ;  /* 0x0010002006007388 */ /* 0x0007e80000000c00 */
[----:B------:R3:W-:Y:S01]  /*6db0*/  STS.128 [R6+0x1800], R36 ;  /* 0x0018002406007388 */ /* 0x0007e20000000c00 */
[----:B--2---:R-:W-:Y:S01]  /*6dc0*/  @P1 SHF.R.U32.HI R7, RZ, R5, R0 ;  /* 0x00000005ff071219 */ /* 0x004fe20000011600 */
[----:B------:R-:W-:Y:S02]  /*6dd0*/  IMAD.SHL.U32 R5, R8, 0x4000, RZ ;  /* 0x0000400008057824 */ /* 0x000fe400078e00ff */
[----:B------:R3:W-:Y:S01]  /*6de0*/  STS.128 [R6+0x2000], R40 ;  /* 0x0020002806007388 */ /* 0x0007e20000000c00 */
[----:B------:R-:W-:-:S03]  /*6df0*/  SHF.R.S32.HI R9, RZ, 0x1f, R7 ;  /* 0x0000001fff097819 */ /* 0x000fc60000011407 */
[----:B------:R3:W-:Y:S02]  /*6e00*/  STS.128 [R6+0x2800], R44 ;  /* 0x0028002c06007388 */ /* 0x0007e40000000c00 */
[----:B------:R-:W-:Y:S02]  /*6e10*/  IMAD R0, R9, R10, RZ ;  /* 0x0000000a09007224 */ /* 0x000fe400078e02ff */
        /* <DEDUP_REMOVED lines=15> */
[----:B-1----:R-:W1:Y:S01]  /*6f10*/  FENCE.VIEW.ASYNC.S ;  /* 0x00000000000073c6 */ /* 0x002e620000000000 */
[----:B------:R-:W-:-:S05]  /*6f20*/  @P0 IMAD R2, R152, 0x80, R2 ;  /* 0x0000008098020824 */ /* 0x000fca00078e0202 */
[----:B------:R-:W-:-:S04]  /*6f30*/  @P0 SHF.R.S32.HI R3, RZ, 0x1f, R2 ;  /* 0x0000001fff030819 */ /* 0x000fc80000011402 */
[----:B------:R-:W-:-:S05]  /*6f40*/  @P0 LEA.HI R3, R3, R2, RZ, 0x7 ;  /* 0x0000000203030211 */ /* 0x000fca00078f38ff */
[----:B------:R-:W-:-:S05]  /*6f50*/  @P0 IMAD.SHL.U32 R3, R3, 0x80, RZ ;  /* 0x0000008003030824 */ /* 0x000fca00078e00ff */
[----:B------:R-:W-:-:S04]  /*6f60*/  @P0 LOP3.LUT R2, R3, 0xffffc000, RZ, 0xc0, !PT ;  /* 0xffffc00003020812 */ /* 0x000fc800078ec0ff */
[----:B------:R-:W-:Y:S02]  /*6f70*/  @P0 SHF.R.S32.HI R3, RZ, 0x1f, R2 ;  /* 0x0000001fff030819 */ /* 0x000fe40000011402 */
[----:B------:R-:W-:Y:S01]  /*6f80*/  @!P0 CS2R R2, SRZ ;  /* 0x0000000000028805 */ /* 0x000fe2000001ff00 */
[----:B-1----:R-:W-:Y:S05]  /*6f90*/  BAR.SYNC.DEFER_BLOCKING 0x1, 0x100 ;  /* 0x0044000000007b1d */ /* 0x002fea0000010000 */
[----:B------:R-:W-:Y:S01]  /*6fa0*/  IADD3 R4, P1, R5, R2, RZ ;  /* 0x0000000205047210 */ /* 0x000fe20007f3e0ff */
[----:B------:R-:W-:Y:S02]  /*6fb0*/  IMAD R2, R9, R14, RZ ;  /* 0x0000000e09027224 */ /* 0x000fe400078e02ff */
[----:B------:R-:W-:Y:S01]  /*6fc0*/  IMAD R9, R7, R11, R0 ;  /* 0x0000000b07097224 */ /* 0x000fe200078e0200 */
[----:B------:R-:W-:Y:S01]  /*6fd0*/  LEA.HI.X.SX32 R5, R5, R3, 0x1, P1 ;  /* 0x0000000305057211 */ /* 0x000fe200008f0eff */
[C---:B------:R-:W-:Y:S01]  /*6fe0*/  IMAD R11, R7.reuse, R15, R2 ;  /* 0x0000000f070b7224 */ /* 0x040fe200078e0202 */
[----:B------:R-:W-:Y:S01]  /*6ff0*/  SHF.R.S32.HI R0, RZ, 0x1f, R152 ;  /* 0x0000001fff007819 */ /* 0x000fe20000011498 */
[----:B------:R-:W-:-:S04]  /*7000*/  IMAD.WIDE.U32 R2, R7, R10, R4 ;  /* 0x0000000a07027225 */ /* 0x000fc800078e0004 */
[----:B------:R-:W-:Y:S01]  /*7010*/  IMAD.IADD R3, R3, 0x1, R9 ;  /* 0x0000000103037824 */ /* 0x000fe200078e0209 */
[----:B------:R-:W-:Y:S01]  /*7020*/  SEL R9, R0, RZ, !P0 ;  /* 0x000000ff00097207 */ /* 0x000fe20004000000 */
[----:B------:R-:W-:Y:S01]  /*7030*/  IMAD.WIDE.U32 R4, R7, R14, R4 ;  /* 0x0000000e07047225 */ /* 0x000fe200078e0004 */
[----:B------:R-:W-:Y:S02]  /*7040*/  SEL R7, R152, RZ, !P0 ;  /* 0x000000ff98077207 */ /* 0x000fe40004000000 */
[----:B------:R-:W-:Y:S01]  /*7050*/  ISETP.NE.AND P0, PT, R23, RZ, PT ;  /* 0x000000ff1700720c */ /* 0x000fe20003f05270 */
[----:B------:R-:W-:Y:S02]  /*7060*/  IMAD.IADD R5, R5, 0x1, R11 ;  /* 0x0000000105057824 */ /* 0x000fe400078e020b */
[C---:B------:R-:W-:Y:S02]  /*7070*/  IMAD R0, R9.reuse, R12, RZ ;  /* 0x0000000c09007224 */ /* 0x040fe400078e02ff */
[----:B------:R-:W-:-:S02]  /*7080*/  IMAD R8, R9, R16, RZ ;  /* 0x0000001009087224 */ /* 0x000fc400078e02ff */
[----:B------:R-:W-:-:S04]  /*7090*/  IMAD.WIDE.U32 R2, R7, R12, R2 ;  /* 0x0000000c07027225 */ /* 0x000fc800078e0002 */
[----:B------:R-:W-:Y:S01]  /*70a0*/  IMAD.WIDE.U32 R4, R7, R16, R4 ;  /* 0x0000001007047225 */ /* 0x000fe200078e0004 */
[----:B------:R-:W-:-:S03]  /*70b0*/  LEA R18, P1, R2, R18, 0x2 ;  /* 0x0000001202127211 */ /* 0x000fc600078210ff */
[C---:B------:R-:W-:Y:S01]  /*70c0*/  IMAD R9, R7.reuse, R13, R0 ;  /* 0x0000000d07097224 */ /* 0x040fe200078e0200 */
[----:B------:R-:W-:Y:S01]  /*70d0*/  LEA R20, P2, R4, R20, 0x2 ;  /* 0x0000001404147211 */ /* 0x000fe200078410ff */
[----:B------:R-:W-:Y:S02]  /*70e0*/  IMAD R7, R7, R17, R8 ;  /* 0x0000001107077224 */ /* 0x000fe400078e0208 */
[----:B------:R-:W-:Y:S02]  /*70f0*/  IMAD.IADD R3, R3, 0x1, R9 ;  /* 0x0000000103037824 */ /* 0x000fe400078e0209 */
[----:B------:R-:W-:-:S03]  /*7100*/  IMAD.IADD R0, R5, 0x1, R7 ;  /* 0x0000000105007824 */ /* 0x000fc600078e0207 */
[----:B------:R-:W-:Y:S02]  /*7110*/  LEA.HI.X R3, R2, R19, R3, 0x2, P1 ;  /* 0x0000001302037211 */ /* 0x000fe400008f1403 */
[----:B------:R-:W-:Y:S01]  /*7120*/  LEA.HI.X R0, R4, R21, R0, 0x2, P2 ;  /* 0x0000001504007211 */ /* 0x000fe200010f1400 */
[----:B---3--:R-:W-:Y:S06]  /*7130*/  @P0 BRA `(.L_x_875) ;  /* 0x0000000000340947 */ /* 0x008fec0003800000 */
[----:B------:R-:W-:Y:S01]  /*7140*/  R2UR UR6, R20 ;  /* 0x00000000140672ca */ /* 0x000fe200000e0000 */
[----:B------:R-:W-:Y:S01]  /*7150*/  UMOV UR5, 0x1000 ;  /* 0x0000100000057882 */ /* 0x000fe20000000000 */
[----:B------:R-:W-:Y:S01]  /*7160*/  R2UR UR7, R0 ;  /* 0x00000000000772ca */ /* 0x000fe200000e0000 */
[----:B------:R-:W-:Y:S01]  /*7170*/  UMOV UR8, 0x0 ;  /* 0x0000000000087882 */ /* 0x000fe20000000000 */
[----:B------:R-:W-:Y:S01]  /*7180*/  PLOP3.LUT P0, PT, PT, PT, PT, 0x80, 0x0 ;  /* 0x000000000000781c */ /* 0x000fe20003f0f070 */
[----:B------:R-:W-:-:S12]  /*7190*/  UMOV UR9, 0x14f00000 ;  /* 0x14f0000000097882 */ /* 0x000fd80000000000 */
.L_x_876:
[----:B------:R-:W-:Y:S01]  /*71a0*/  @P0 ELECT P1, URZ, PT ;  /* 0x00000000003f082f */ /* 0x000fe20003820000 */
[----:B------:R1:W-:-:S12]  /*71b0*/  UBLKRED.G.S.ADD.F32.RN [UR6], [UR4], UR5, desc[UR8] ;  /* 0x00000806040073bb */ /* 0x0003d800080a1405 */
[----:B------:R-:W-:Y:S02]  /*71c0*/  @P1 PLOP3.LUT P0, PT, P1, PT, PT, 0x8, 0x0 ;  /* 0x000000000000181c */ /* 0x000fe40000f0e170 */
[----:B------:R-:W-:-:S11]  /*71d0*/  PLOP3.LUT P1, PT, PT, PT, PT, 0x8, 0x0 ;  /* 0x000000000000781c */ /* 0x000fd60003f2e170 */
[----:B-1----:R-:W-:Y:S05]  /*71e0*/  @P0 BRA.U.ANY `(.L_x_876) ;  /* 0xfffffffd00ec0947 */ /* 0x002fea000393ffff */
[----:B------:R0:W-:Y:S01]  /*71f0*/  UTMACMDFLUSH ;  /* 0x00000000000079b7 */ /* 0x0001e20000000000 */
[----:B------:R-:W-:-:S04]  /*7200*/  DEPBAR.LE SB0, 0x0 ;  /* 0x000080000000791a */ /* 0x000fc80000000000 */
.L_x_875:
[----:B------:R-:W-:Y:S05]  /*7210*/  BSYNC B0 ;  /* 0x0000000000007941 */ /* 0x000fea0003800000 */
.L_x_874:
[----:B------:R-:W-:Y:S01]  /*7220*/  BAR.SYNC.DEFER_BLOCKING 0x1, 0x100 ;  /* 0x0044000000007b1d */ /* 0x000fe20000010000 */
[----:B------:R-:W-:-:S05]  /*7230*/  ISETP.NE.AND P0, PT, R22, 0x80, PT ;  /* 0x000000801600780c */ /* 0x000fca0003f05270 */
        /* <DEDUP_REMOVED lines=28> */
[----:B------:R-:W-:Y:S01]  /*7400*/  PLOP3.LUT P0, PT, PT, PT, PT, 0x80, 0x0 ;  /* 0x000000000000781c */ /* 0x000fe20003f0f070 */
[----:B------:R-:W-:-:S12]  /*7410*/  UMOV UR9, 0x14f00000 ;  /* 0x14f0000000097882 */ /* 0x000fd80000000000 */
.L_x_877:
        /* <DEDUP_REMOVED lines=8> */
.L_x_845:
        /* <DEDUP_REMOVED lines=20> */
.L_x_879:
        /* <DEDUP_REMOVED lines=13> */
.L_x_881:
[----:B------:R-:W-:-:S05]  /*76b0*/  ULDC UR5, c[0x0][0x8c4] ;  /* 0x0002310000057ab9 */ /* 0x000fca0000000800 */
.L_x_880:
        /* <DEDUP_REMOVED lines=40> */
.L_x_882:
        /* <DEDUP_REMOVED lines=49> */
.L_x_896:
        /* <DEDUP_REMOVED lines=21> */
.L_x_885:
[----:B------:R-:W-:Y:S05]  /*7da0*/  BSYNC B0 ;  /* 0x0000000000007941 */ /* 0x000fea0003800000 */
.L_x_884:
        /* <DEDUP_REMOVED lines=13> */
.L_x_887:
[----:B------:R-:W-:Y:S05]  /*7e80*/  BSYNC B0 ;  /* 0x0000000000007941 */ /* 0x000fea0003800000 */
.L_x_886:
[----:B------:R-:W-:Y:S06]  /*7e90*/  BAR.ARV 0xa, 0xa0 ;  /* 0x0282800000007b1d */ /* 0x000fec0000002000 */
[----:B------:R-:W-:Y:S04]  /*7ea0*/  BSSY B0, `(.L_x_888) ;  /* 0x0000003000007945 */ /* 0x000fe80003800000 */
[----:B------:R-:W-:Y:S05]  /*7eb0*/  @!P0 BRA `(.L_x_889) ;  /* 0x0000000000048947 */ /* 0x000fea0003800000 */
[----:B------:R-:W-:-:S04]  /*7ec0*/  DEPBAR.LE SB0, 0x0 ;  /* 0x000080000000791a */ /* 0x000fc80000000000 */
.L_x_889:
[----:B------:R-:W-:Y:S05]  /*7ed0*/  BSYNC B0 ;  /* 0x0000000000007941 */ /* 0x000fea0003800000 */
.L_x_888:
        /* <DEDUP_REMOVED lines=13> */
.L_x_891:
[----:B------:R-:W-:Y:S05]  /*7fb0*/  BSYNC B0 ;  /* 0x0000000000007941 */ /* 0x000fea0003800000 */
.L_x_890:
        /* <DEDUP_REMOVED lines=13> */
.L_x_893:
[----:B------:R-:W-:Y:S05]  /*8090*/  BSYNC B0 ;  /* 0x0000000000007941 */ /* 0x000fea0003800000 */
.L_x_892:
[----:B------:R-:W-:Y:S01]  /*80a0*/  VIADD R0, R0, 0xfffffffe ;  /* 0xfffffffe00007836 */ /* 0x000fe20000000000 */
[----:B------:R-:W-:Y:S06]  /*80b0*/  BAR.ARV 0xa, 0xa0 ;  /* 0x0282800000007b1d */ /* 0x000fec0000002000 */
[----:B------:R-:W-:Y:S01]  /*80c0*/  BSSY B0, `(.L_x_894) ;  /* 0x0000004000007945 */ /* 0x000fe20003800000 */
[----:B------:R-:W-:-:S03]  /*80d0*/  ISETP.NE.AND P1, PT, R0, RZ, PT ;  /* 0x000000ff0000720c */ /* 0x000fc60003f25270 */
[----:B------:R-:W-:Y:S10]  /*80e0*/  @!P0 BRA `(.L_x_895) ;  /* 0x0000000000048947 */ /* 0x000ff40003800000 */
[----:B------:R-:W-:-:S04]  /*80f0*/  DEPBAR.LE SB0, 0x0 ;  /* 0x000080000000791a */ /* 0x000fc80000000000 */
.L_x_895:
[----:B------:R-:W-:Y:S05]  /*8100*/  BSYNC B0 ;  /* 0x0000000000007941 */ /* 0x000fea0003800000 */
.L_x_894:
[----:B------:R-:W-:Y:S06]  /*8110*/  BAR.ARV 0xb, 0xa0 ;  /* 0x02c2800000007b1d */ /* 0x000fec0000002000 */
[----:B------:R-:W-:Y:S02]  /*8120*/  UIADD3 UR5, UR5, 0x2, URZ ;  /* 0x0000000205057890 */ /* 0x000fe4000fffe03f */
[----:B------:R-:W-:Y:S01]  /*8130*/  UIADD3 UR4, UR4, 0x1, URZ ;  /* 0x0000000104047890 */ /* 0x000fe2000fffe03f */
[----:B------:R-:W-:Y:S11]  /*8140*/  @P1 BRA `(.L_x_896) ;  /* 0xfffffff800c01947 */ /* 0x000ff6000383ffff */
[----:B------:R-:W-:-:S12]  /*8150*/  UIADD3 UR6, UR16, 0x5000, URZ ;  /* 0x0000500010067890 */ /* 0x000fd8000fffe03f */
.L_x_883:
        /* <DEDUP_REMOVED lines=19> */
.L_x_898:
[----:B------:R-:W-:Y:S05]  /*8290*/  BSYNC B0 ;  /* 0x0000000000007941 */ /* 0x000fea0003800000 */
.L_x_897:
        /* <DEDUP_REMOVED lines=19> */
.L_x_900:
[----:B------:R-:W-:Y:S05]  /*83d0*/  BSYNC B0 ;  /* 0x0000000000007941 */ /* 0x000fea0003800000 */
.L_x_899:
[----:B------:R-:W-:Y:S06]  /*83e0*/  BAR.ARV 0xa, 0xa0 ;  /* 0x0282800000007b1d */ /* 0x000fec0000002000 */
[----:B------:R-:W-:Y:S04]  /*83f0*/  BSSY B0, `(.L_x_901) ;  /* 0x0000003000007945 */ /* 0x000fe80003800000 */
[----:B------:R-:W-:Y:S05]  /*8400*/  @!P0 BRA `(.L_x_902) ;  /* 0x0000000000048947 */ /* 0x000fea0003800000 */
[----:B------:R-:W-:-:S04]  /*8410*/  DEPBAR.LE SB0, 0x0 ;  /* 0x000080000000791a */ /* 0x000fc80000000000 */
.L_x_902:
[----:B------:R-:W-:Y:S05]  /*8420*/  BSYNC B0 ;  /* 0x0000000000007941 */ /* 0x000fea0003800000 */
.L_x_901:
[----:B------:R-:W-:Y:S06]  /*8430*/  BAR.ARV 0xb, 0xa0 ;  /* 0x02c2800000007b1d */ /* 0x000fec0000002000 */
[----:B------:R-:W-:Y:S05]  /*8440*/  BRA `(.L_x_850) ;  /* 0x0000002000a87947 */ /* 0x000fea0003800000 */
.L_x_878:
        /* <DEDUP_REMOVED lines=10> */
.L_x_903:
        /* <DEDUP_REMOVED lines=10> */
.L_x_905:
[----:B------:R-:W3:Y:S02]  /*8590*/  LDC R5, c[0x0][0x8c4] ;  /* 0x00023100ff057b82 */ /* 0x000ee40000000800 */
.L_x_904:
        /* <DEDUP_REMOVED lines=46> */
.L_x_907:
        /* <DEDUP_REMOVED lines=66> */
.L_x_937:
        /* <DEDUP_REMOVED lines=9> */
.L_x_910:
        /* <DEDUP_REMOVED lines=84> */
.L_x_921:
[----:B------:R-:W-:-:S04]  /*9270*/  SHF.L.U32 R21, R10, 0x1f, RZ ;  /* 0x0000001f0a157819 */ /* 0x000fc800000006ff */
[----:B-1----:R-:W1:Y:S02]  /*9280*/  SYNCS.PHASECHK.TRANS64.TRYWAIT P1, [R12+URZ+0x38840], R21 ;  /* 0x038840150c0075a7 */ /* 0x002e64000802017f */
[----:B-12--5:R-:W-:Y:S05]  /*9290*/  @!P1 BRA `(.L_x_913) ;  /* 0x0000001400949947 */ /* 0x026fea0003800000 */
.L_x_938:
[----:B------:R-:W-:Y:S05]  /*92a0*/  @P0 BRA `(.L_x_914) ;  /* 0x0000000000140947 */ /* 0x000fea0003800000 */
[----:B------:R-:W-:Y:S01]  /*92b0*/  ISETP.NE.AND P1, PT, R20, RZ, PT ;  /* 0x000000ff1400720c */ /* 0x000fe20003f25270 */
[----:B------:R-:W-:-:S04]  /*92c0*/  IMAD.MOV.U32 R3, RZ, RZ, 0x5140 ;  /* 0x00005140ff037424 */ /* 0x000fc800078e00ff */
[----:B------:R3:W-:Y:S08]  /*92d0*/  SYNCS.ARRIVE.TRANS64 RZ, [R12+URZ+0x38830], R3 ;  /* 0x038830030cff79a7 */ /* 0x0007f0000800003f */
[----:B------:R-:W-:Y:S05]  /*92e0*/  @!P1 BRA `(.L_x_914) ;  /* 0x0000000000049947 */ /* 0x000fea0003800000 */
[----:B------:R-:W-:Y:S01]  /*92f0*/  BPT.TRAP 0x1 ;  /* 0x000000040000795c */ /* 0x000fe20000300000 */
.L_x_914:
        /* <DEDUP_REMOVED lines=37> */
.L_x_939:
[----:B------:R-:W-:Y:S05]  /*9550*/  @P0 BRA `(.L_x_916) ;  /* 0x0000000000140947 */ /* 0x000fea0003800000 */
[----:B------:R-:W-:Y:S01]  /*9560*/  ISETP.NE.AND P1, PT, R20, RZ, PT ;  /* 0x000000ff1400720c */ /* 0x000fe20003f25270 */
[----:B------:R-:W-:-:S04]  /*9570*/  IMAD.MOV.U32 R2, RZ, RZ, 0x5140 ;  /* 0x00005140ff027424 */ /* 0x000fc800078e00ff */
[----:B------:R3:W-:Y:S08]  /*9580*/  SYNCS.ARRIVE.TRANS64 RZ, [R12+URZ+0x38818], R2 ;  /* 0x038818020cff79a7 */ /* 0x0007f0000800003f */
[----:B------:R-:W-:Y:S05]  /*9590*/  @!P1 BRA `(.L_x_916) ;  /* 0x0000000000049947 */ /* 0x000fea0003800000 */
[----:B------:R-:W-:Y:S01]  /*95a0*/  BPT.TRAP 0x1 ;  /* 0x000000040000795c */ /* 0x000fe20000300000 */
.L_x_916:
        /* <DEDUP_REMOVED lines=29> */
.L_x_940:
        /* <DEDUP_REMOVED lines=9> */
.L_x_918:
        /* <DEDUP_REMOVED lines=31> */
.L_x_942:
[----:B------:R-:W-:Y:S05]  /*9a00*/  @P0 BRA `(.L_x_920) ;  /* 0x0000000000140947 */ /* 0x000fea0003800000 */
[----:B------:R-:W-:Y:S01]  /*9a10*/  ISETP.NE.AND P1, PT, R20, RZ, PT ;  /* 0x000000ff1400720c */ /* 0x000fe20003f25270 */
[----:B-1----:R-:W-:-:S04]  /*9a20*/  IMAD.MOV.U32 R5, RZ, RZ, 0x5140 ;  /* 0x00005140ff057424 */ /* 0x002fc800078e00ff */
[----:B------:R2:W-:Y:S08]  /*9a30*/  SYNCS.ARRIVE.TRANS64 RZ, [R12+URZ+0x38810], R5 ;  /* 0x038810050cff79a7 */ /* 0x0005f0000800003f */
[----:B------:R-:W-:Y:S05]  /*9a40*/  @!P1 BRA `(.L_x_920) ;  /* 0x0000000000049947 */ /* 0x000fea0003800000 */
[----:B------:R-:W-:Y:S01]  /*9a50*/  BPT.TRAP 0x1 ;  /* 0x000000040000795c */ /* 0x000fe20000300000 */
.L_x_920:
        /* <DEDUP_REMOVED lines=29> */
.L_x_912:
[----:B--2---:R-:W2:Y:S02]  /*9c30*/  LDL.LU R4, [R1] ;  /* 0x0000000001047983 */ /* 0x004ea40000300800 */
[----:B--2---:R-:W-:-:S13]  /*9c40*/  ISETP.NE.AND P1, PT, R4, RZ, PT ;  /* 0x000000ff0400720c */ /* 0x004fda0003f25270 */
[----:B------:R-:W-:Y:S05]  /*9c50*/  @!P1 BRA `(.L_x_911) ;  /* 0x0000000400309947 */ /* 0x000fea0003800000 */
[----:B------:R-:W-:-:S04]  /*9c60*/  SHF.L.U32 R13, R10, 0x1f, RZ ;  /* 0x0000001f0a0d7819 */ /* 0x000fc800000006ff */
[----:B------:R-:W1:Y:S02]  /*9c70*/  SYNCS.PHASECHK.TRANS64.TRYWAIT P1, [R12+URZ+0x38840], R13 ;  /* 0x0388400d0c0075a7 */ /* 0x000e64000802017f */
[----:B-1----:R-:W-:Y:S05]  /*9c80*/  @!P1 BRA `(.L_x_922) ;  /* 0x0000000c006c9947 */ /* 0x002fea0003800000 */
.L_x_943:
[----:B------:R-:W-:Y:S05]  /*9c90*/  @P0 BRA `(.L_x_923) ;  /* 0x0000000000140947 */ /* 0x000fea0003800000 */
[----:B------:R-:W-:Y:S01]  /*9ca0*/  ISETP.NE.AND P1, PT, R20, RZ, PT ;  /* 0x000000ff1400720c */ /* 0x000fe20003f25270 */
[----:B------:R-:W-:-:S04]  /*9cb0*/  IMAD.MOV.U32 R5, RZ, RZ, 0x5140 ;  /* 0x00005140ff057424 */ /* 0x000fc800078e00ff */
[----:B------:R2:W-:Y:S08]  /*9cc0*/  SYNCS.ARRIVE.TRANS64 RZ, [R12+URZ+0x38830], R5 ;  /* 0x038830050cff79a7 */ /* 0x0005f0000800003f */
[----:B------:R-:W-:Y:S05]  /*9cd0*/  @!P1 BRA `(.L_x_923) ;  /* 0x0000000000049947 */ /* 0x000fea0003800000 */
[----:B------:R-:W-:Y:S01]  /*9ce0*/  BPT.TRAP 0x1 ;  /* 0x000000040000795c */ /* 0x000fe20000300000 */
.L_x_923:
        /* <DEDUP_REMOVED lines=34> */
.L_x_944:
[----:B------:R-:W-:Y:S05]  /*9f10*/  @P0 BRA `(.L_x_925) ;  /* 0x0000000000140947 */ /* 0x000fea0003800000 */
[----:B------:R-:W-:Y:S01]  /*9f20*/  ISETP.NE.AND P0, PT, R20, RZ, PT ;  /* 0x000000ff1400720c */ /* 0x000fe20003f05270 */
[----:B------:R-:W-:-:S04]  /*9f30*/  IMAD.MOV.U32 R5, RZ, RZ, 0x5140 ;  /* 0x00005140ff057424 */ /* 0x000fc800078e00ff */
[----:B------:R3:W-:Y:S08]  /*9f40*/  SYNCS.ARRIVE.TRANS64 RZ, [R12+URZ+0x38818], R5 ;  /* 0x038818050cff79a7 */ /* 0x0007f0000800003f */
[----:B------:R-:W-:Y:S05]  /*9f50*/  @!P0 BRA `(.L_x_925) ;  /* 0x0000000000048947 */ /* 0x000fea0003800000 */
[----:B------:R-:W-:Y:S01]  /*9f60*/  BPT.TRAP 0x1 ;  /* 0x000000040000795c */ /* 0x000fe20000300000 */
.L_x_925:
        /* <DEDUP_REMOVED lines=27> */
.L_x_911:
[----:B-----5:R-:W-:Y:S01]  /*a120*/  IMAD R4, R0, 0x8, R12 ;  /* 0x0000000800047824 */ /* 0x020fe200078e020c */
[----:B------:R-:W-:Y:S01]  /*a130*/  SHF.L.U32 R3, R10, 0x1f, RZ ;  /* 0x0000001f0a037819 */ /* 0x000fe200000006ff */
[----:B------:R-:W3:Y:S03]  /*a140*/  S2R R2, SR_TID.X ;  /* 0x0000000000027919 */ /* 0x000ee60000002100 */
[----:B------:R-:W4:Y:S01]  /*a150*/  SYNCS.PHASECHK.TRANS64.TRYWAIT P0, [R4+URZ+0x38840], R3 ;  /* 0x03884003040075a7 */ /* 0x000f22000800017f */
[----:B---3--:R-:W-:-:S04]  /*a160*/  LOP3.LUT R2, R2, 0x7f, RZ, 0xc0, !PT ;  /* 0x0000007f02027812 */ /* 0x008fc800078ec0ff */
[----:B------:R-:W-:Y:S01]  /*a170*/  ISETP.NE.AND P1, PT, R2, RZ, PT ;  /* 0x000000ff0200720c */ /* 0x000fe20003f25270 */
[----:B----4-:R-:W-:-:S12]  /*a180*/  @!P0 BRA `(.L_x_926) ;  /* 0x0000000800548947 */ /* 0x010fd80003800000 */
.L_x_945:
[----:B------:R-:W-:Y:S05]  /*a190*/  @P1 BRA `(.L_x_927) ;  /* 0x0000000000181947 */ /* 0x000fea0003800000 */
[----:B------:R-:W4:Y:S01]  /*a1a0*/  S2R R2, SR_TID.X ;  /* 0x0000000000027919 */ /* 0x000f220000002100 */
[----:B---3--:R-:W-:-:S04]  /*a1b0*/  IMAD.MOV.U32 R3, RZ, RZ, 0x5140 ;  /* 0x00005140ff037424 */ /* 0x008fc800078e00ff */
[----:B------:R3:W-:Y:S01]  /*a1c0*/  SYNCS.ARRIVE.TRANS64 RZ, [R4+URZ+0x38830], R3 ;  /* 0x0388300304ff79a7 */ /* 0x0007e2000800003f */
[----:B----4-:R-:W-:-:S13]  /*a1d0*/  LOP3.LUT P0, RZ, R2, 0x1f, RZ, 0xc0, !PT ;  /* 0x0000001f02ff7812 */ /* 0x010fda000780c0ff */
[----:B---3--:R-:W-:Y:S05]  /*a1e0*/  @!P0 BRA `(.L_x_927) ;  /* 0x0000000000048947 */ /* 0x008fea0003800000 */
[----:B------:R-:W-:Y:S01]  /*a1f0*/  BPT.TRAP 0x1 ;  /* 0x000000040000795c */ /* 0x000fe20000300000 */
.L_x_927:
        /* <DEDUP_REMOVED lines=41> */
.L_x_908:
[----:B------:R-:W-:Y:S05]  /*a490*/  BSYNC B0 ;  /* 0x0000000000007941 */ /* 0x000fea0003800000 */
.L_x_906:
[----:B------:R-:W-:-:S03]  /*a4a0*/  UMOV UR6, 0xffffffff ;  /* 0xffffffff00067882 */ /* 0x000fc60000000000 */
[----:B------:R-:W-:Y:S05]  /*a4b0*/  BRA.DIV UR6, `(.L_x_928) ;  /* 0x00000006069c7947 */ /* 0x000fea000b800000 */
[----:B------:R-:W-:-:S13]  /*a4c0*/  ELECT P0, URZ, PT ;  /* 0x00000000003f782f */ /* 0x000fda0003800000 */
.L_x_948:
[----:B------:R-:W-:Y:S05]  /*a4d0*/  @!P0 BRA `(.L_x_850) ;  /* 0x0000000000848947 */ /* 0x000fea0003800000 */
[----:B----4-:R-:W3:Y:S02]  /*a4e0*/  LDL.LU R2, [R1+0x8] ;  /* 0x0000080001027983 */ /* 0x010ee40000300800 */
[----:B---3--:R-:W-:-:S04]  /*a4f0*/  LOP3.LUT R2, R2, 0x2, RZ, 0xfc, !PT ;  /* 0x0000000202027812 */ /* 0x008fc800078efcff */
[----:B------:R-:W-:-:S13]  /*a500*/  ISETP.NE.AND P0, PT, R2, 0x3, PT ;  /* 0x000000030200780c */ /* 0x000fda0003f05270 */
[----:B------:R-:W-:Y:S05]  /*a510*/  @!P0 BRA `(.L_x_929) ;  /* 0x0000000000048947 */ /* 0x000fea0003800000 */
[----:B--2---:R-:W-:Y:S01]  /*a520*/  BPT.TRAP 0x1 ;  /* 0x000000040000795c */ /* 0x004fe20000300000 */
.L_x_929:
        /* <DEDUP_REMOVED lines=15> */
.L_x_949:
[----:B------:R-:W3:Y:S02]  /*a620*/  SYNCS.PHASECHK.TRANS64.TRYWAIT P1, [R11+URZ], R2 ;  /* 0x000000020b0075a7 */ /* 0x000ee4000802017f */
[----:B---3--:R-:W-:Y:S05]  /*a630*/  @!P1 BRA `(.L_x_931) ;  /* 0x0000000400749947 */ /* 0x008fea0003800000 */
.L_x_950:
[----:B------:R-:W-:Y:S05]  /*a640*/  @!P0 BRA `(.L_x_932) ;  /* 0x0000000000048947 */ /* 0x000fea0003800000 */
[----:B--2---:R-:W-:Y:S01]  /*a650*/  BPT.TRAP 0x1 ;  /* 0x000000040000795c */ /* 0x004fe20000300000 */
.L_x_932:
[----:B------:R-:W-:-:S04]  /*a660*/  VIADD R0, R6, 0x38840 ;  /* 0x0003884006007836 */ /* 0x000fc80000000000 */
[----:B------:R-:W-:-:S04]  /*a670*/  IMAD R9, R9, 0x8, R0 ;  /* 0x0000000809097824 */ /* 0x000fc800078e0200 */
[----:B------:R-:W4:Y:S02]  /*a680*/  SYNCS.PHASECHK.TRANS64.TRYWAIT P0, [R9+URZ], R4 ;  /* 0x00000004090075a7 */ /* 0x000f24000800017f */
[----:B----4-:R-:W-:Y:S05]  /*a690*/  @!P0 BRA `(.L_x_933) ;  /* 0x0000000400708947 */ /* 0x010fea0003800000 */
.L_x_951:
[----:B------:R-:W-:-:S07]  /*a6a0*/  IMAD R3, R3, 0x8, R0 ;  /* 0x0000000803037824 */ /* 0x000fce00078e0200 */
.L_x_934:
[----:B------:R1:W1:Y:S02]  /*a6b0*/  SYNCS.PHASECHK.TRANS64.TRYWAIT P0, [R3+URZ], R2 ;  /* 0x00000002030075a7 */ /* 0x000264000800017f */
[----:B-1----:R-:W-:Y:S05]  /*a6c0*/  @!P0 NANOSLEEP.SYNCS 0x989680 ;  /* 0x009896800000895d */ /* 0x002fea0003900000 */
[----:B------:R-:W1:Y:S02]  /*a6d0*/  @!P0 SYNCS.PHASECHK.TRANS64 P0, [R3+URZ], R2 ;  /* 0x00000002030085a7 */ /* 0x000e64000800007f */
[----:B-1----:R-:W-:Y:S05]  /*a6e0*/  @!P0 BRA `(.L_x_934) ;  /* 0xfffffffc00f08947 */ /* 0x002fea000383ffff */
.L_x_850:
[----:B--2---:R-:W-:Y:S05]  /*a6f0*/  BSYNC B6 ;  /* 0x0000000000067941 */ /* 0x004fea0003800000 */
.L_x_844:
[----:B------:R-:W-:Y:S05]  /*a700*/  EXIT ;  /* 0x000000000000794d */ /* 0x000fea0003800000 */
.L_x_860:
[----:B------:R-:W-:Y:S02]  /*a710*/  IMAD.MOV.U32 R12, RZ, RZ, RZ ;  /* 0x000000ffff0c7224 */ /* 0x000fe400078e00ff */
[----:B------:R-:W-:Y:S02]  /*a720*/  IMAD.MOV.U32 R11, RZ, RZ, 0x1f ;  /* 0x0000001fff0b7424 */ /* 0x000fe400078e00ff */
[----:B------:R-:W-:-:S07]  /*a730*/  IMAD.MOV.U32 R15, RZ, RZ, -0x1 ;  /* 0xffffffffff0f7424 */ /* 0x000fce00078e00ff */
[----:B------:R-:W-:Y:S05]  /*a740*/  WARPSYNC.COLLECTIVE R15, `(.L_x_935) ;  /* 0x000000000f087348 */ /* 0x000fea0003c00000 */
[----:B------:R1:W2:Y:S02]  /*a750*/  SHFL.IDX P6, R14, R13, R12, R11 ;  /* 0x0000000c0d0e7389 */ /* 0x0002a400000c000b */
[----:B-12---:R-:W-:Y:S01]  /*a760*/  ENDCOLLECTIVE ;  /* 0x000000000000791b */ /* 0x006fe20003800000 */
.L_x_935:
[----:B------:R-:W-:Y:S05]  /*a770*/  BRA `(.L_x_936) ;  /* 0xffffff6c00007947 */ /* 0x000fea000383ffff */
.L_x_862:
        /* <DEDUP_REMOVED lines=8> */
.L_x_866:
[----:B---3--:R3:W4:Y:S02]  /*a800*/  SYNCS.PHASECHK.TRANS64.TRYWAIT P1, [R3+URZ+0x38810], R154 ;  /* 0x0388109a030075a7 */ /* 0x008724000802017f */
[----:B----4-:R-:W-:Y:S05]  /*a810*/  @!P1 NANOSLEEP.SYNCS 0x989680 ;  /* 0x009896800000995d */ /* 0x010fea0003900000 */
[----:B------:R-:W4:Y:S02]  /*a820*/  @!P1 SYNCS.PHASECHK.TRANS64 P1, [R3+URZ+0x38810], R154 ;  /* 0x0388109a030095a7 */ /* 0x000f24000802007f */
[----:B----4-:R-:W-:Y:S05]  /*a830*/  @!P1 BRA `(.L_x_866) ;  /* 0xfffffffc00f09947 */ /* 0x010fea000383ffff */
[----:B------:R-:W-:Y:S05]  /*a840*/  BRA `(.L_x_865) ;  /* 0xffffff7400047947 */ /* 0x000fea000383ffff */
.L_x_870:
[----:B------:R1:W1:Y:S02]  /*a850*/  SYNCS.PHASECHK.TRANS64.TRYWAIT P1, [R3+URZ+0x38830], R154 ;  /* 0x0388309a030075a7 */ /* 0x000264000802017f */
[----:B-1----:R-:W-:Y:S05]  /*a860*/  @!P1 NANOSLEEP.SYNCS 0x989680 ;  /* 0x009896800000995d */ /* 0x002fea0003900000 */
[----:B------:R-:W1:Y:S02]  /*a870*/  @!P1 SYNCS.PHASECHK.TRANS64 P1, [R3+URZ+0x38830], R154 ;  /* 0x0388309a030095a7 */ /* 0x000e64000802007f */
[----:B-1----:R-:W-:Y:S05]  /*a880*/  @!P1 BRA `(.L_x_870) ;  /* 0xfffffffc00f09947 */ /* 0x002fea000383ffff */
[----:B------:R-:W-:Y:S05]  /*a890*/  BRA `(.L_x_869) ;  /* 0xffffff8400907947 */ /* 0x000fea000383ffff */
.L_x_909:
[----:B-1----:R1:W2:Y:S02]  /*a8a0*/  SYNCS.PHASECHK.TRANS64.TRYWAIT P1, [R12+URZ+0x38820], R3 ;  /* 0x038820030c0075a7 */ /* 0x0022a4000802017f */
[----:B--2---:R-:W-:Y:S05]  /*a8b0*/  @!P1 NANOSLEEP.SYNCS 0x989680 ;  /* 0x009896800000995d */ /* 0x004fea0003900000 */
[----:B------:R-:W2:Y:S02]  /*a8c0*/  @!P1 SYNCS.PHASECHK.TRANS64 P1, [R12+URZ+0x38820], R3 ;  /* 0x038820030c0095a7 */ /* 0x000ea4000802007f */
[----:B--2---:R-:W-:Y:S05]  /*a8d0*/  @!P1 BRA `(.L_x_909) ;  /* 0xfffffffc00f09947 */ /* 0x004fea000383ffff */
[----:B------:R-:W-:Y:S05]  /*a8e0*/  BRA `(.L_x_937) ;  /* 0xffffffe000ec7947 */ /* 0x000fea000383ffff */
.L_x_913:
[----:B-1----:R1:W3:Y:S02]  /*a8f0*/  SYNCS.PHASECHK.TRANS64.TRYWAIT P1, [R12+URZ+0x38840], R21 ;  /* 0x038840150c0075a7 */ /* 0x0022e4000802017f */
[----:B---3--:R-:W-:Y:S05]  /*a900*/  @!P1 NANOSLEEP.SYNCS 0x989680 ;  /* 0x009896800000995d */ /* 0x008fea0003900000 */
[----:B------:R-:W3:Y:S02]  /*a910*/  @!P1 SYNCS.PHASECHK.TRANS64 P1, [R12+URZ+0x38840], R21 ;  /* 0x038840150c0095a7 */ /* 0x000ee4000802007f */
[----:B---3--:R-:W-:Y:S05]  /*a920*/  @!P1 BRA `(.L_x_913) ;  /* 0xfffffffc00f09947 */ /* 0x008fea000383ffff */
[----:B------:R-:W-:Y:S05]  /*a930*/  BRA `(.L_x_938) ;  /* 0xffffffe800587947 */ /* 0x000fea000383ffff */
.L_x_915:
[----:B--2---:R2:W3:Y:S02]  /*a940*/  SYNCS.PHASECHK.TRANS64.TRYWAIT P1, [R12+URZ+0x38828], R21 ;  /* 0x038828150c0075a7 */ /* 0x0044e4000802017f */
[----:B---3--:R-:W-:Y:S05]  /*a950*/  @!P1 NANOSLEEP.SYNCS 0x989680 ;  /* 0x009896800000995d */ /* 0x008fea0003900000 */
[----:B------:R-:W3:Y:S02]  /*a960*/  @!P1 SYNCS.PHASECHK.TRANS64 P1, [R12+URZ+0x38828], R21 ;  /* 0x038828150c0095a7 */ /* 0x000ee4000802007f */
[----:B---3--:R-:W-:Y:S05]  /*a970*/  @!P1 BRA `(.L_x_915) ;  /* 0xfffffffc00f09947 */ /* 0x008fea000383ffff */
[----:B------:R-:W-:Y:S05]  /*a980*/  BRA `(.L_x_939) ;  /* 0xffffffe800f07947 */ /* 0x000fea000383ffff */
.L_x_917:
[----:B---3--:R3:W4:Y:S02]  /*a990*/  SYNCS.PHASECHK.TRANS64.TRYWAIT P1, [R12+URZ+0x38848], R21 ;  /* 0x038848150c0075a7 */ /* 0x008724000802017f */
[----:B----4-:R-:W-:Y:S05]  /*a9a0*/  @!P1 NANOSLEEP.SYNCS 0x989680 ;  /* 0x009896800000995d */ /* 0x010fea0003900000 */
[----:B------:R-:W4:Y:S02]  /*a9b0*/  @!P1 SYNCS.PHASECHK.TRANS64 P1, [R12+URZ+0x38848], R21 ;  /* 0x038848150c0095a7 */ /* 0x000f24000802007f */
[----:B----4-:R-:W-:Y:S05]  /*a9c0*/  @!P1 BRA `(.L_x_917) ;  /* 0xfffffffc00f09947 */ /* 0x010fea000383ffff */
[----:B------:R-:W-:Y:S05]  /*a9d0*/  BRA `(.L_x_940) ;  /* 0xffffffec00687947 */ /* 0x000fea000383ffff */
.L_x_919:
[----:B------:R-:W-:-:S07]  /*a9e0*/  SHF.L.U32 R5, R10, 0x1f, RZ ;  /* 0x0000001f0a057819 */ /* 0x000fce00000006ff */
.L_x_941:
[----:B-1----:R1:W2:Y:S02]  /*a9f0*/  SYNCS.PHASECHK.TRANS64.TRYWAIT P1, [R12+URZ+0x38820], R5 ;  /* 0x038820050c0075a7 */ /* 0x0022a4000802017f */
[----:B--2---:R-:W-:Y:S05]  /*aa00*/  @!P1 NANOSLEEP.SYNCS 0x989680 ;  /* 0x009896800000995d */ /* 0x004fea0003900000 */
[----:B------:R-:W2:Y:S02]  /*aa10*/  @!P1 SYNCS.PHASECHK.TRANS64 P1, [R12+URZ+0x38820], R5 ;  /* 0x038820050c0095a7 */ /* 0x000ea4000802007f */
[----:B--2---:R-:W-:Y:S05]  /*aa20*/  @!P1 BRA `(.L_x_941) ;  /* 0xfffffffc00f09947 */ /* 0x004fea000383ffff */
[----:B------:R-:W-:Y:S05]  /*aa30*/  BRA `(.L_x_942) ;  /* 0xffffffec00f07947 */ /* 0x000fea000383ffff */
.L_x_922:
[----:B-1----:R1:W2:Y:S02]  /*aa40*/  SYNCS.PHASECHK.TRANS64.TRYWAIT P1, [R12+URZ+0x38840], R13 ;  /* 0x0388400d0c0075a7 */ /* 0x0022a4000802017f */
[----:B--2---:R-:W-:Y:S05]  /*aa50*/  @!P1 NANOSLEEP.SYNCS 0x989680 ;  /* 0x009896800000995d */ /* 0x004fea0003900000 */
[----:B------:R-:W2:Y:S02]  /*aa60*/  @!P1 SYNCS.PHASECHK.TRANS64 P1, [R12+URZ+0x38840], R13 ;  /* 0x0388400d0c0095a7 */ /* 0x000ea4000802007f */
[----:B--2---:R-:W-:Y:S05]  /*aa70*/  @!P1 BRA `(.L_x_922) ;  /* 0xfffffffc00f09947 */ /* 0x004fea000383ffff */
[----:B------:R-:W-:Y:S05]  /*aa80*/  BRA `(.L_x_943) ;  /* 0xfffffff000807947 */ /* 0x000fea000383ffff */
.L_x_924:
[----:B--2---:R2:W3:Y:S02]  /*aa90*/  SYNCS.PHASECHK.TRANS64.TRYWAIT P1, [R12+URZ+0x38828], R13 ;  /* 0x0388280d0c0075a7 */ /* 0x0044e4000802017f */
[----:B---3--:R-:W-:Y:S05]  /*aaa0*/  @!P1 NANOSLEEP.SYNCS 0x989680 ;  /* 0x009896800000995d */ /* 0x008fea0003900000 */
[----:B------:R-:W3:Y:S02]  /*aab0*/  @!P1 SYNCS.PHASECHK.TRANS64 P1, [R12+URZ+0x38828], R13 ;  /* 0x0388280d0c0095a7 */ /* 0x000ee4000802007f */
[----:B---3--:R-:W-:Y:S05]  /*aac0*/  @!P1 BRA `(.L_x_924) ;  /* 0xfffffffc00f09947 */ /* 0x008fea000383ffff */
[----:B------:R-:W-:Y:S05]  /*aad0*/  BRA `(.L_x_944) ;  /* 0xfffffff4000c7947 */ /* 0x000fea000383ffff */
.L_x_926:
[----:B---3--:R3:W4:Y:S02]  /*aae0*/  SYNCS.PHASECHK.TRANS64.TRYWAIT P0, [R4+URZ+0x38840], R3 ;  /* 0x03884003040075a7 */ /* 0x008724000800017f */
[----:B----4-:R-:W-:Y:S05]  /*aaf0*/  @!P0 NANOSLEEP.SYNCS 0x989680 ;  /* 0x009896800000895d */ /* 0x010fea0003900000 */
[----:B------:R-:W4:Y:S02]  /*ab00*/  @!P0 SYNCS.PHASECHK.TRANS64 P0, [R4+URZ+0x38840], R3 ;  /* 0x03884003040085a7 */ /* 0x000f24000800007f */
[----:B----4-:R-:W-:Y:S05]  /*ab10*/  @!P0 BRA `(.L_x_926) ;  /* 0xfffffffc00f08947 */ /* 0x010fea000383ffff */
[----:B------:R-:W-:Y:S05]  /*ab20*/  BRA `(.L_x_945) ;  /* 0xfffffff400987947 */ /* 0x000fea000383ffff */
.L_x_928:
[----:B------:R-:W-:Y:S01]  /*ab30*/  BSSY B0, `(.L_x_946) ;  /* 0x0000006000007945 */ /* 0x000fe20003800000 */
[----:B------:R-:W-:-:S07]  /*ab40*/  IMAD.MOV.U32 R15, RZ, RZ, -0x1 ;  /* 0xffffffffff0f7424 */ /* 0x000fce00078e00ff */
[----:B--2-4-:R-:W-:Y:S05]  /*ab50*/  WARPSYNC.COLLECTIVE R15, `(.L_x_947) ;  /* 0x000000000f0c7348 */ /* 0x014fea0003c00000 */
[----:B------:R-:W-:Y:S02]  /*ab60*/  ELECT P6, UR62, PT ;  /* 0x00000000003e782f */ /* 0x000fe400038c0000 */
[----:B------:R-:W-:Y:S01]  /*ab70*/  MOV R14, UR62 ;  /* 0x0000003e000e7c02 */ /* 0x000fe20008000f00 */
[----:B--2-4-:R-:W-:Y:S10]  /*ab80*/  ENDCOLLECTIVE ;  /* 0x000000000000791b */ /* 0x014ff40003800000 */
.L_x_947:
[----:B------:R-:W-:Y:S05]  /*ab90*/  BSYNC B0 ;  /* 0x0000000000007941 */ /* 0x000fea0003800000 */
.L_x_946:
[----:B------:R-:W-:Y:S01]  /*aba0*/  PLOP3.LUT P0, PT, P6, PT, PT, 0x80, 0x0 ;  /* 0x000000000000781c */ /* 0x000fe2000370f070 */
[----:B------:R-:W-:-:S12]  /*abb0*/  BRA `(.L_x_948) ;  /* 0xfffffff800447947 */ /* 0x000fd8000383ffff */
.L_x_930:
[----:B-1----:R1:W3:Y:S02]  /*abc0*/  SYNCS.PHASECHK.TRANS64.TRYWAIT P1, [R7+URZ], R4 ;  /* 0x00000004070075a7 */ /* 0x0022e4000802017f */
[----:B---3--:R-:W-:Y:S05]  /*abd0*/  @!P1 NANOSLEEP.SYNCS 0x989680 ;  /* 0x009896800000995d */ /* 0x008fea0003900000 */
[----:B------:R-:W3:Y:S02]  /*abe0*/  @!P1 SYNCS.PHASECHK.TRANS64 P1, [R7+URZ], R4 ;  /* 0x00000004070095a7 */ /* 0x000ee4000802007f */
[----:B---3--:R-:W-:Y:S05]  /*abf0*/  @!P1 BRA `(.L_x_930) ;  /* 0xfffffffc00f09947 */ /* 0x008fea000383ffff */
[----:B------:R-:W-:Y:S05]  /*ac00*/  BRA `(.L_x_949) ;  /* 0xfffffff800847947 */ /* 0x000fea000383ffff */
.L_x_931:
[----:B---3--:R3:W4:Y:S02]  /*ac10*/  SYNCS.PHASECHK.TRANS64.TRYWAIT P1, [R11+URZ], R2 ;  /* 0x000000020b0075a7 */ /* 0x008724000802017f */
[----:B----4-:R-:W-:Y:S05]  /*ac20*/  @!P1 NANOSLEEP.SYNCS 0x989680 ;  /* 0x009896800000995d */ /* 0x010fea0003900000 */
[----:B------:R-:W4:Y:S02]  /*ac30*/  @!P1 SYNCS.PHASECHK.TRANS64 P1, [R11+URZ], R2 ;  /* 0x000000020b0095a7 */ /* 0x000f24000802007f */
[----:B----4-:R-:W-:Y:S05]  /*ac40*/  @!P1 BRA `(.L_x_931) ;  /* 0xfffffffc00f09947 */ /* 0x010fea000383ffff */
[----:B------:R-:W-:Y:S05]  /*ac50*/  BRA `(.L_x_950) ;  /* 0xfffffff800787947 */ /* 0x000fea000383ffff */
.L_x_933:
[----:B----4-:R4:W1:Y:S02]  /*ac60*/  SYNCS.PHASECHK.TRANS64.TRYWAIT P0, [R9+URZ], R4 ;  /* 0x00000004090075a7 */ /* 0x010864000800017f */
[----:B-1----:R-:W-:Y:S05]  /*ac70*/  @!P0 NANOSLEEP.SYNCS 0x989680 ;  /* 0x009896800000895d */ /* 0x002fea0003900000 */
[----:B------:R-:W1:Y:S02]  /*ac80*/  @!P0 SYNCS.PHASECHK.TRANS64 P0, [R9+URZ], R4 ;  /* 0x00000004090085a7 */ /* 0x000e64000800007f */
[----:B-1----:R-:W-:Y:S05]  /*ac90*/  @!P0 BRA `(.L_x_933) ;  /* 0xfffffffc00f08947 */ /* 0x002fea000383ffff */
[----:B------:R-:W-:Y:S05]  /*aca0*/  BRA `(.L_x_951) ;  /* 0xfffffff8007c7947 */ /* 0x000fea000383ffff */
.L_x_952:
        /* <DEDUP_REMOVED lines=13> */
.L_x_3689:


//--------------------- .text._ZN7cutlass13device_kernelIN5flash32FlashAttnBwdPostprocessConvertdQIN4cute5tupleIJNS3_1CILi80EEENS5_ILi128EEEEEENS_6half_tEfNS_4arch4Sm90ELi256ENS3_8TiledMMAINS3_8MMA_AtomIJNS3_4SM904GMMA25MMA_64x16x16_F32F16F16_SSILNSF_5MajorE1ELSH_0ELNSF_7ScaleInE1ELSI_1EEEEEENS3_6LayoutINS4_IJNS5_ILi2EEENS5_ILi1EEESN_EEENS4_IJSN_NS5_ILi0EEESP_EEEEENS4_IJNS3_10UnderscoreESS_SS_EEEEELb1EEEEEvNT_6ParamsE --------------------------
	.section	.text._ZN7cutlass13device_kernelIN5flash32FlashAttnBwdPostprocessConvertdQIN4cute5tupleIJNS3_1CILi80EEENS5_ILi128EEEEEENS_6half_tEfNS_4arch4Sm90ELi256ENS3_8TiledMMAINS3_8MMA_AtomIJNS3_4SM904GMMA25MMA_64x16x16_F32F16F16_SSILNSF_5MajorE1ELSH_0ELNSF_7ScaleInE1ELSI_1EEEEEENS3_6LayoutINS4_IJNS5_ILi2EEENS5_ILi1EEESN_EEENS4_IJSN_NS5_ILi0EEESP_EEEEENS4_IJNS3_10UnderscoreESS_SS_EEEEELb1EEEEEvNT_6ParamsE,"ax",@progbits
	.align	128
.text._ZN7cutlass13device_kernelIN5flash32FlashAttnBwdPostprocessConvertdQIN4cute5tupleIJNS3_1CILi80EEENS5_ILi128EEEEEENS_6half_tEfNS_4arch4Sm90ELi256ENS3_8TiledMMAINS3_8MMA_AtomIJNS3_4SM904GMMA25MMA_64x16x16_F32F16F16_SSILNSF_5MajorE1ELSH_0ELNSF_7ScaleInE1ELSI_1EEEEEENS3_6LayoutINS4_IJNS5_ILi2EEENS5_ILi1EEESN_EEENS4_IJSN_NS5_ILi0EEESP_EEEEENS4_IJNS3_10UnderscoreESS_SS_EEEEELb1EEEEEvNT_6ParamsE:
        .type           _ZN7cutlass13device_kernelIN5flash32FlashAttnBwdPostprocessConvertdQIN4cute5tupleIJNS3_1CILi80EEENS5_ILi128EEEEEENS_6half_tEfNS_4arch4Sm90ELi256ENS3_8TiledMMAINS3_8MMA_AtomIJNS3_4SM904GMMA25MMA_64x16x16_F32F16F16_SSILNSF_5MajorE1ELSH_0ELNSF_7ScaleInE1ELSI_1EEEEEENS3_6LayoutINS4_IJNS5_ILi2EEENS5_ILi1EEESN_EEENS4_IJSN_NS5_ILi0EEESP_EEEEENS4_IJNS3_10UnderscoreESS_SS_EEEEELb1EEEEEvNT_6ParamsE,@function
        .size           _ZN7cutlass13device_kernelIN5flash32FlashAttnBwdPostprocessConvertdQIN4cute5tupleIJNS3_1CILi80EEENS5_ILi128EEEEEENS_6half_tEfNS_4arch4Sm90ELi256ENS3_8TiledMMAINS3_8MMA_AtomIJNS3_4SM904GMMA25MMA_64x16x16_F32F16F16_SSILNSF_5MajorE1ELSH_0ELNSF_7ScaleInE1ELSI_1EEEEEENS3_6LayoutINS4_IJNS5_ILi2EEENS5_ILi1EEESN_EEENS4_IJSN_NS5_ILi0EEESP_EEEEENS4_IJNS3_10UnderscoreESS_SS_EEEEELb1EEEEEvNT_6ParamsE,(.L_x_3690 - _ZN7cutlass13device_kernelIN5flash32FlashAttnBwdPostprocessConvertdQIN4cute5tupleIJNS3_1CILi80EEENS5_ILi128EEEEEENS_6half_tEfNS_4arch4Sm90ELi256ENS3_8TiledMMAINS3_8MMA_AtomIJNS3_4SM904GMMA25MMA_64x16x16_F32F16F16_SSILNSF_5MajorE1ELSH_0ELNSF_7ScaleInE1ELSI_1EEEEEENS3_6LayoutINS4_IJNS5_ILi2EEENS5_ILi1EEESN_EEENS4_IJSN_NS5_ILi0EEESP_EEEEENS4_IJNS3_10UnderscoreESS_SS_EEEEELb1EEEEEvNT_6ParamsE)
        .other          _ZN7cutlass13device_kernelIN5flash32FlashAttnBwdPostprocessConvertdQIN4cute5tupleIJNS3_1CILi80EEENS5_ILi128EEEEEENS_6half_tEfNS_4arch4Sm90ELi256ENS3_8TiledMMAINS3_8MMA_AtomIJNS3_4SM904GMMA25MMA_64x16x16_F32F16F16_SSILNSF_5MajorE1ELSH_0ELNSF_7ScaleInE1ELSI_1EEEEEENS3_6LayoutINS4_IJNS5_ILi2EEENS5_ILi1EEESN_EEENS4_IJSN_NS5_ILi0EEESP_EEEEENS4_IJNS3_10UnderscoreESS_SS_EEEEELb1EEEEEvNT_6ParamsE,@"STO_CUDA_ENTRY STV_DEFAULT"
_ZN7cutlass13device_kernelIN5flash32FlashAttnBwdPostprocessConvertdQIN4cute5tupleIJNS3_1CILi80EEENS5_ILi128EEEEEENS_6half_tEfNS_4arch4Sm90ELi256ENS3_8TiledMMAINS3_8MMA_AtomIJNS3_4SM904GMMA25MMA_64x16x16_F32F16F16_SSILNSF_5MajorE1ELSH_0ELNSF_7ScaleInE1ELSI_1EEEEEENS3_6LayoutINS4_IJNS5_ILi2EEENS5_ILi1EEESN_EEENS4_IJSN_NS5_ILi0EEESP_EEEEENS4_IJNS3_10UnderscoreESS_SS_EEEEELb1EEEEEvNT_6ParamsE:
[----:B------:R-:W-:Y:S08]  /*0000*/  LDC R1, c[0x0][0x28] ;  /* 0x00000a00ff017b82 */ /* 0x000ff00000000800 */
[----:B------:R-:W0:Y:S01]  /*0010*/  LDC.64 R4, c[0x0][0x278] ;  /* 0x00009e00ff047b82 */ /* 0x000e220000000a00 */
[----:B------:R-:W1:Y:S01]  /*0020*/  S2R R13, SR_CTAID.Z ;  /* 0x00000000000d7919 */ /* 0x000e620000002700 */
[----:B------:R-:W-:-:S06]  /*0030*/  ULDC.64 UR8, c[0x0][0x208] ;  /* 0x0000820000087ab9 */ /* 0x000fcc0000000a00 */
[----:B------:R-:W2:Y:S08]  /*0040*/  LDC.64 R10, c[0x0][0x270] ;  /* 0x00009c00ff0a7b82 */ /* 0x000eb00000000a00 */
[----:B------:R-:W1:Y:S01]  /*0050*/  LDC.64 R2, c[0x0][0x270] ;  /* 0x00009c00ff027b82 */ /* 0x000e620000000a00 */
[----:B0-----:R-:W-:-:S04]  /*0060*/  ISETP.NE.U32.AND P2, PT, R4, RZ, PT ;  /* 0x000000ff0400720c */ /* 0x001fc80003f45070 */
[----:B------:R-:W-:-:S03]  /*0070*/  ISETP.NE.AND.EX P2, PT, R5, RZ, PT, P2 ;  /* 0x000000ff0500720c */ /* 0x000fc60003f45320 */
[----:B------:R-:W0:Y:S01]  /*0080*/  LDC R49, c[0x0][0x240] ;  /* 0x00009000ff317b82 */ /* 0x000e220000000800 */
[----:B--2---:R-:W-:-:S04]  /*0090*/  ISETP.NE.U32.AND P1, PT, R10, RZ, PT ;  /* 0x000000ff0a00720c */ /* 0x004fc80003f25070 */
[----:B------:R-:W-:Y:S01]  /*00a0*/  ISETP.NE.AND.EX P1, PT, R11, RZ, PT, P1 ;  /* 0x000000ff0b00720c */ /* 0x000fe20003f25310 */
[----:B-1----:R-:W-:-:S04]  /*00b0*/  IMAD.WIDE R2, R13, 0x4, R2 ;  /* 0x000000040d027825 */ /* 0x002fc800078e0202 */
[----:B------:R-:W1:Y:S08]  /*00c0*/  @P2 LDC.64 R6, c[0x0][0x278] ;  /* 0x00009e00ff062b82 */ /* 0x000e700000000a00 */
[----:B------:R2:W5:Y:S01]  /*00d0*/  @P1 LDG.E R9, desc[UR8][R2.64] ;  /* 0x0000000802091981 */ /* 0x000562000c1e1900 */
[----:B-1----:R-:W-:-:S05]  /*00e0*/  @P2 IMAD.WIDE R6, R13, 0x4, R6 ;  /* 0x000000040d062825 */ /* 0x002fca00078e0206 */
[----:B0-----:R2:W5:Y:S01]  /*00f0*/  @P2 LDG.E R49, desc[UR8][R6.64] ;  /* 0x0000000806312981 */ /* 0x001562000c1e1900 */
[----:B------:R-:W-:Y:S01]  /*0100*/  ISETP.NE.U32.AND P0, PT, R10, RZ, PT ;  /* 0x000000ff0a00720c */ /* 0x000fe20003f05070 */
[----:B------:R-:W0:Y:S03]  /*0110*/  S2R R4, SR_CTAID.X ;  /* 0x0000000000047919 */ /* 0x000e260000002500 */
[----:B------:R-:W-:Y:S01]  /*0120*/  ISETP.NE.AND.EX P0, PT, R11, RZ, PT, P0 ;  /* 0x000000ff0b00720c */ /* 0x000fe20003f05300 */
[----:B0-----:R-:W-:Y:S01]  /*0130*/  IMAD R0, R4, 0x50, RZ ;  /* 0x0000005004007824 */ /* 0x001fe200078e02ff */
[----:B--2---:R-:W-:Y:S11]  /*0140*/  @P2 BRA `(.L_x_953) ;  /* 0x0000000000102947 */ /* 0x004ff60003800000 */
[----:B------:R-:W-:Y:S05]  /*0150*/  @!P1 BRA `(.L_x_953) ;  /* 0x00000000000c9947 */ /* 0x000fea0003800000 */
[----:B------:R-:W2:Y:S04]  /*0160*/  LDG.E R6, desc[UR8][R2.64] ;  /* 0x0000000802067981 */ /* 0x000ea8000c1e1900 */
[----:B-----5:R-:W2:Y:S02]  /*0170*/  LDG.E R49, desc[UR8][R2.64+0x4] ;  /* 0x0000040802317981 */ /* 0x020ea4000c1e1900 */
[----:B--2---:R-:W-:-:S07]  /*0180*/  IMAD.IADD R49, R49, 0x1, -R6 ;  /* 0x0000000131317824 */ /* 0x004fce00078e0a06 */
.L_x_953:
[----:B-----5:R-:W-:-:S13]  /*0190*/  ISETP.GE.AND P2, PT, R0, R49, PT ;  /* 0x000000310000720c */ /* 0x020fda0003f46270 */
[----:B------:R-:W-:Y:S05]  /*01a0*/  @P0 EXIT P2 ;  /* 0x000000000000094d */ /* 0x000fea0001000000 */
[----:B------:R-:W0:Y:S01]  /*01b0*/  S2R R0, SR_CTAID.Y ;  /* 0x0000000000007919 */ /* 0x000e220000002600 */
[----:B------:R-:W-:Y:S01]  /*01c0*/  @P1 IMAD R2, R13, 0x50, R9 ;  /* 0x000000500d021824 */ /* 0x000fe200078e0209 */
[----:B------:R-:W1:Y:S01]  /*01d0*/  LDC.64 R14, c[0x0][0x228] ;  /* 0x00008a00ff0e7b82 */ /* 0x000e620000000a00 */
[----:B------:R-:W-:Y:S01]  /*01e0*/  IMAD R11, R4, 0x2800, RZ ;  /* 0x00002800040b7824 */ /* 0x000fe200078e02ff */
[----:B------:R-:W2:Y:S01]  /*01f0*/  S2R R5, SR_TID.X ;  /* 0x0000000000057919 */ /* 0x000ea20000002100 */
[----:B------:R-:W-:Y:S01]  /*0200*/  @P1 IMAD.HI R2, R2, 0x66666667, RZ ;  /* 0x6666666702021827 */ /* 0x000fe200078e02ff */
[----:B------:R-:W-:Y:S01]  /*0210*/  SHF.R.S32.HI R45, RZ, 0x1f, R13 ;  /* 0x0000001fff2d7819 */ /* 0x000fe2000001140d */
[----:B------:R-:W-:Y:S01]  /*0220*/  BSSY B0, `(.L_x_954) ;  /* 0x0000030000007945 */ /* 0x000fe20003800000 */
[----:B------:R-:W3:Y:S02]  /*0230*/  S2R R21, SR_CgaCtaId ;  /* 0x0000000000157919 */ /* 0x000ee40000008800 */
[----:B------:R-:W-:Y:S01]  /*0240*/  @P1 SHF.R.U32.HI R3, RZ, 0x1f, R2 ;  /* 0x0000001fff031819 */ /* 0x000fe20000011602 */
[----:B------:R-:W4:Y:S01]  /*0250*/  LDC.64 R16, c[0x0][0x230] ;  /* 0x00008c00ff107b82 */ /* 0x000f220000000a00 */
[----:B------:R-:W-:-:S02]  /*0260*/  SEL R45, R45, RZ, !P0 ;  /* 0x000000ff2d2d7207 */ /* 0x000fc40004000000 */
[----:B------:R-:W-:-:S05]  /*0270*/  @P1 LEA.HI.SX32 R3, R2, R3, 0x1b ;  /* 0x0000000302031211 */ /* 0x000fca00078fdaff */
[----:B------:R-:W-:Y:S01]  /*0280*/  @P1 IMAD R7, R3, 0x2800, RZ ;  /* 0x0000280003071824 */ /* 0x000fe200078e02ff */
[----:B------:R-:W-:Y:S01]  /*0290*/  CS2R R2, SRZ ;  /* 0x0000000000027805 */ /* 0x000fe2000001ff00 */
[----:B------:R-:W5:Y:S02]  /*02a0*/  LDC.64 R18, c[0x0][0x210] ;  /* 0x00008400ff127b82 */ /* 0x000f640000000a00 */
[--C-:B------:R-:W-:Y:S01]  /*02b0*/  @P1 IMAD.MOV.U32 R2, RZ, RZ, R7.reuse ;  /* 0x000000ffff021224 */ /* 0x100fe200078e0007 */
[----:B------:R-:W-:-:S04]  /*02c0*/  @P1 SHF.R.S32.HI R3, RZ, 0x1f, R7 ;  /* 0x0000001fff031819 */ /* 0x000fc80000011407 */
[C---:B------:R-:W-:Y:S02]  /*02d0*/  IADD3 R2, P2, R11.reuse, R2, RZ ;  /* 0x000000020b027210 */ /* 0x040fe40007f5e0ff */
[----:B0-----:R-:W-:Y:S02]  /*02e0*/  SHF.R.S32.HI R7, RZ, 0x1f, R0 ;  /* 0x0000001fff077819 */ /* 0x001fe40000011400 */
[----:B------:R-:W-:Y:S01]  /*02f0*/  LEA.HI.X.SX32 R3, R11, R3, 0x1, P2 ;  /* 0x000000030b037211 */ /* 0x000fe200010f0eff */
[----:B----4-:R-:W-:Y:S02]  /*0300*/  IMAD R8, R45, R16, RZ ;  /* 0x000000102d087224 */ /* 0x010fe400078e02ff */
[-C--:B-1----:R-:W-:Y:S02]  /*0310*/  IMAD R6, R7, R14.reuse, RZ ;  /* 0x0000000e07067224 */ /* 0x082fe400078e02ff */
[----:B------:R-:W-:-:S04]  /*0320*/  IMAD.WIDE.U32 R2, R0, R14, R2 ;  /* 0x0000000e00027225 */ /* 0x000fc800078e0002 */
[----:B------:R-:W-:Y:S01]  /*0330*/  IMAD R11, R0, R15, R6 ;  /* 0x0000000f000b7224 */ /* 0x000fe200078e0206 */
[----:B------:R-:W-:Y:S02]  /*0340*/  SEL R6, R13, RZ, !P0 ;  /* 0x000000ff0d067207 */ /* 0x000fe40004000000 */
[----:B--2---:R-:W-:Y:S01]  /*0350*/  ISETP.NE.AND P0, PT, R5, RZ, PT ;  /* 0x000000ff0500720c */ /* 0x004fe20003f05270 */
[----:B------:R-:W-:Y:S02]  /*0360*/  IMAD.IADD R3, R3, 0x1, R11 ;  /* 0x0000000103037824 */ /* 0x000fe400078e020b */
[C---:B------:R-:W-:Y:S02]  /*0370*/  IMAD R11, R6.reuse, R17, R8 ;  /* 0x00000011060b7224 */ /* 0x040fe400078e0208 */
[----:B------:R-:W-:-:S04]  /*0380*/  IMAD.WIDE.U32 R2, R6, R16, R2 ;  /* 0x0000001006027225 */ /* 0x000fc800078e0002 */
[----:B------:R-:W-:Y:S01]  /*0390*/  IMAD.IADD R3, R3, 0x1, R11 ;  /* 0x0000000103037824 */ /* 0x000fe200078e020b */
[----:B-----5:R-:W-:-:S04]  /*03a0*/  LEA R18, P2, R2, R18, 0x2 ;  /* 0x0000001202127211 */ /* 0x020fc800078410ff */
[----:B------:R-:W-:Y:S01]  /*03b0*/  LEA.HI.X R3, R2, R19, R3, 0x2, P2 ;  /* 0x0000001302037211 */ /* 0x000fe200010f1403 */
[----:B---3--:R-:W-:Y:S08]  /*03c0*/  @P0 BRA `(.L_x_955) ;  /* 0x0000000000540947 */ /* 0x008ff00003800000 */
[----:B------:R-:W0:Y:S01]  /*03d0*/  S2UR UR7, SR_CgaCtaId ;  /* 0x00000000000779c3 */ /* 0x000e220000008800 */
[----:B------:R-:W-:Y:S01]  /*03e0*/  UMOV UR6, 0x400 ;  /* 0x0000040000067882 */ /* 0x000fe20000000000 */
[----:B------:R-:W-:Y:S01]  /*03f0*/  UMOV UR4, 0x1 ;  /* 0x0000000100047882 */ /* 0x000fe20000000000 */
[----:B------:R-:W-:Y:S01]  /*0400*/  HFMA2.MMA R2, -RZ, RZ, 0, -0.0078125 ;  /* 0x0000a000ff027435 */ /* 0x000fe200000001ff */
[----:B------:R-:W-:-:S04]  /*0410*/  UIADD3 UR4, -UR4, 0x100000, URZ ;  /* 0x0010000004047890 */ /* 0x000fc8000fffe13f */
[----:B------:R-:W-:Y:S02]  /*0420*/  USHF.L.U32 UR5, UR4, 0xb, URZ ;  /* 0x0000000b04057899 */ /* 0x000fe4000800063f */
[----:B------:R-:W-:Y:S01]  /*0430*/  USHF.L.U32 UR4, UR4, 0x1, URZ ;  /* 0x0000000104047899 */ /* 0x000fe2000800063f */
[----:B------:R-:W-:Y:S01]  /*0440*/  PLOP3.LUT P0, PT, PT, PT, PT, 0x80, 0x0 ;  /* 0x000000000000781c */ /* 0x000fe20003f0f070 */
[----:B------:R-:W-:Y:S01]  /*0450*/  UMOV UR10, 0xa00 ;  /* 0x00000a00000a7882 */ /* 0x000fe20000000000 */
[----:B0-----:R-:W-:-:S04]  /*0460*/  ULEA UR6, UR7, UR6, 0x18 ;  /* 0x0000000607067291 */ /* 0x001fc8000f8ec03f */
[----:B------:R-:W-:Y:S01]  /*0470*/  UIADD3 UR7, UR6, 0xf000, URZ ;  /* 0x0000f00006077890 */ /* 0x000fe2000fffe03f */
[----:B------:R-:W0:Y:S07]  /*0480*/  FENCE.VIEW.ASYNC.S ;  /* 0x00000000000073c6 */ /* 0x000e2e0000000000 */
[----:B0-----:R0:W1:Y:S02]  /*0490*/  SYNCS.EXCH.64 URZ, [UR6+0xf000], UR4 ;  /* 0x00f00004063f75b2 */ /* 0x0010640008000100 */
[----:B0-----:R-:W-:-:S02]  /*04a0*/  R2UR UR4, R18 ;  /* 0x00000000120472ca */ /* 0x001fc400000e0000 */
[----:B------:R-:W-:Y:S01]  /*04b0*/  R2UR UR5, R3 ;  /* 0x00000000030572ca */ /* 0x000fe200000e0000 */
[----:B-1----:R0:W-:-:S14]  /*04c0*/  SYNCS.ARRIVE.TRANS64 RZ, [UR6+0xf000], R2 ;  /* 0x00f00002ffff79a7 */ /* 0x0021dc0008000006 */
.L_x_956:
[----:B------:R-:W-:Y:S01]  /*04d0*/  @P0 ELECT P2, URZ, PT ;  /* 0x00000000003f082f */ /* 0x000fe20003840000 */
[----:B------:R1:W-:-:S12]  /*04e0*/  UBLKCP.S.G [UR6], [UR4], UR10 ;  /* 0x00000006040073ba */ /* 0x0003d8000800020a */
[----:B------:R-:W-:Y:S02]  /*04f0*/  @P2 PLOP3.LUT P0, PT, P2, PT, PT, 0x8, 0x0 ;  /* 0x000000000000281c */ /* 0x000fe4000170e170 */
[----:B------:R-:W-:-:S11]  /*0500*/  PLOP3.LUT P2, PT, PT, PT, PT, 0x8, 0x0 ;  /* 0x000000000000781c */ /* 0x000fd60003f4e170 */
[----:B-1----:R-:W-:Y:S05]  /*0510*/  @P0 BRA.U.ANY `(.L_x_956) ;  /* 0xfffffffd00ec0947 */ /* 0x002fea000393ffff */
.L_x_955:
[----:B------:R-:W-:Y:S05]  /*0520*/  BSYNC B0 ;  /* 0x0000000000007941 */ /* 0x000fea0003800000 */
.L_x_954:
[----:B------:R-:W-:Y:S01]  /*0530*/  BAR.SYNC.DEFER_BLOCKING 0x0 ;  /* 0x0000000000007b1d */ /* 0x000fe20000010000 */
[----:B0-----:R-:W-:Y:S02]  /*0540*/  MOV R2, 0x400 ;  /* 0x0000040000027802 */ /* 0x001fe40000000f00 */
[----:B------:R-:W-:Y:S02]  /*0550*/  CS2R R60, SRZ ;  /* 0x00000000003c7805 */ /* 0x000fe4000001ff00 */
[----:B------:R-:W-:Y:S01]  /*0560*/  SHF.L.U32 R3, RZ, 0x1f, RZ ;  /* 0x0000001fff037819 */ /* 0x000fe200000006ff */
[--C-:B------:R-:W-:Y:S01]  /*0570*/  @P1 IMAD.MOV.U32 R60, RZ, RZ, R9.reuse ;  /* 0x000000ffff3c1224 */ /* 0x100fe200078e0009 */
[----:B------:R-:W-:Y:S02]  /*0580*/  LEA R2, R21, R2, 0x18 ;  /* 0x0000000215027211 */ /* 0x000fe400078ec0ff */
[----:B------:R-:W-:-:S07]  /*0590*/  @P1 SHF.R.S32.HI R61, RZ, 0x1f, R9 ;  /* 0x0000001fff3d1819 */ /* 0x000fce0000011409 */
.L_x_957:
[----:B0-----:R0:W1:Y:S02]  /*05a0*/  SYNCS.PHASECHK.TRANS64.TRYWAIT P0, [R2+URZ+0xf000], R3 ;  /* 0x00f00003020075a7 */ /* 0x001064000800017f */
[----:B-1----:R-:W-:Y:S05]  /*05b0*/  @!P0 NANOSLEEP.SYNCS 0x989680 ;  /* 0x009896800000895d */ /* 0x002fea0003900000 */
[----:B------:R-:W1:Y:S02]  /*05c0*/  @!P0 SYNCS.PHASECHK.TRANS64 P0, [R2+URZ+0xf000], R3 ;  /* 0x00f00003020085a7 */ /* 0x000e64000800007f */
[----:B-1----:R-:W-:Y:S05]  /*05d0*/  @!P0 BRA `(.L_x_957) ;  /* 0xfffffffc00f08947 */ /* 0x002fea000383ffff */
[----:B------:R-:W-:Y:S01]  /*05e0*/  SHF.R.S32.HI R8, RZ, 0x1f, R5 ;  /* 0x0000001fff087819 */ /* 0x000fe20000011405 */
[----:B------:R-:W-:Y:S01]  /*05f0*/  ULDC UR4, c[0x0][0x268] ;  /* 0x00009a0000047ab9 */ /* 0x000fe20000000800 */
[----:B------:R-:W-:Y:S01]  /*0600*/  IMAD R49, R4, -0x50, R49 ;  /* 0xffffffb004317824 */ /* 0x000fe200078e0231 */
[----:B------:R-:W-:Y:S01]  /*0610*/  ULDC.64 UR6, c[0x0][0x258] ;  /* 0x0000960000067ab9 */ /* 0x000fe20000000a00 */
[CC--:B------:R-:W-:Y:S01]  /*0620*/  LEA.HI R12, R8.reuse, R5.reuse, RZ, 0x7 ;  /* 0x00000005080c7211 */ /* 0x0c0fe200078f38ff */
[----:B------:R-:W-:Y:S01]  /*0630*/  BSSY B0, `(.L_x_958) ;  /* 0x00000a5000007945 */ /* 0x000fe20003800000 */
[----:B------:R-:W-:Y:S02]  /*0640*/  LEA.HI R14, R8, R5, RZ, 0x4 ;  /* 0x00000005080e7211 */ /* 0x000fe400078f20ff */
[----:B------:R-:W-:Y:S02]  /*0650*/  LOP3.LUT R10, R12, 0x3fffff80, RZ, 0xc0, !PT ;  /* 0x3fffff800c0a7812 */ /* 0x000fe400078ec0ff */
[----:B------:R-:W-:-:S02]  /*0660*/  SHF.R.S32.HI R9, RZ, 0x7, R12 ;  /* 0x00000007ff097819 */ /* 0x000fc4000001140c */
[----:B0-----:R-:W-:Y:S01]  /*0670*/  SHF.R.S32.HI R3, RZ, 0x4, R14 ;  /* 0x00000004ff037819 */ /* 0x001fe2000001140e */
[----:B------:R-:W-:Y:S01]  /*0680*/  IMAD.IADD R10, R5, 0x1, -R10 ;  /* 0x00000001050a7824 */ /* 0x000fe200078e0a0a */
[CC--:B------:R-:W-:Y:S02]  /*0690*/  LEA.HI R20, R8.reuse, R5.reuse, RZ, 0x3 ;  /* 0x0000000508147211 */ /* 0x0c0fe400078f18ff */
[----:B------:R-:W-:Y:S01]  /*06a0*/  LEA.HI R11, R8, R5, RZ, 0x5 ;  /* 0x00000005080b7211 */ /* 0x000fe200078f28ff */
[----:B------:R-:W-:Y:S01]  /*06b0*/  IMAD R9, R9, 0x500, R10 ;  /* 0x0000050009097824 */ /* 0x000fe200078e020a */
[----:B------:R-:W-:Y:S02]  /*06c0*/  LEA.HI R10, R14, R3, RZ, 0x1 ;  /* 0x000000030e0a7211 */ /* 0x000fe400078f08ff */
[----:B------:R-:W-:Y:S01]  /*06d0*/  LEA.HI R15, R8, R5, RZ, 0x6 ;  /* 0x00000005080f7211 */ /* 0x000fe200078f30ff */
[----:B------:R-:W-:Y:S01]  /*06e0*/  IMAD.SHL.U32 R9, R9, 0x4, RZ ;  /* 0x0000000409097824 */ /* 0x000fe200078e00ff */
[----:B------:R-:W-:-:S02]  /*06f0*/  LOP3.LUT R10, R10, 0x1fffffe, RZ, 0xc0, !PT ;  /* 0x01fffffe0a0a7812 */ /* 0x000fc400078ec0ff */
[----:B------:R-:W-:Y:S02]  /*0700*/  LOP3.LUT R8, R20, 0xfffffff8, RZ, 0xc0, !PT ;  /* 0xfffffff814087812 */ /* 0x000fe400078ec0ff */
[----:B------:R-:W-:Y:S01]  /*0710*/  LEA R56, R9, R2, 0x2 ;  /* 0x0000000209387211 */ /* 0x000fe200078e10ff */
[----:B------:R-:W-:Y:S01]  /*0720*/  IMAD.IADD R13, R3, 0x1, -R10 ;  /* 0x00000001030d7824 */ /* 0x000fe200078e0a0a */
[----:B------:R-:W-:Y:S01]  /*0730*/  LOP3.LUT R18, R14, 0xfffffff0, RZ, 0xc0, !PT ;  /* 0xfffffff00e127812 */ /* 0x000fe200078ec0ff */
[C---:B------:R-:W-:Y:S01]  /*0740*/  IMAD.IADD R21, R5.reuse, 0x1, -R8 ;  /* 0x0000000105157824 */ /* 0x040fe200078e0a08 */
[----:B------:R-:W-:Y:S01]  /*0750*/  SHF.R.S32.HI R16, RZ, 0x5, R11 ;  /* 0x00000005ff107819 */ /* 0x000fe2000001140b */
[----:B------:R-:W0:Y:S01]  /*0760*/  LDS.128 R40, [R56] ;  /* 0x0000000038287984 */ /* 0x000e220000000c00 */
[----:B------:R-:W-:Y:S01]  /*0770*/  SHF.R.S32.HI R14, RZ, 0x1f, R14 ;  /* 0x0000001fff0e7819 */ /* 0x000fe2000001140e */
[----:B------:R-:W-:Y:S01]  /*0780*/  IMAD.IADD R25, R5, 0x1, -R18 ;  /* 0x0000000105197824 */ /* 0x000fe200078e0a12 */
[----:B------:R-:W-:Y:S01]  /*0790*/  LOP3.LUT R23, R15, 0x40, RZ, 0xc0, !PT ;  /* 0x000000400f177812 */ /* 0x000fe200078ec0ff */
[----:B------:R-:W-:Y:S01]  /*07a0*/  IMAD R5, R16, 0xa, R13 ;  /* 0x0000000a10057824 */ /* 0x000fe200078e020d */
[----:B------:R-:W-:Y:S01]  /*07b0*/  LEA.HI R16, R14, R3, RZ, 0x2 ;  /* 0x000000030e107211 */ /* 0x000fe200078f10ff */
[----:B------:R-:W1:Y:S01]  /*07c0*/  LDS.128 R36, [R56+0x2000] ;  /* 0x0020000038247984 */ /* 0x000e620000000c00 */
[----:B------:R-:W-:-:S02]  /*07d0*/  SHF.L.U32 R54, R25, 0x3, RZ ;  /* 0x0000000319367819 */ /* 0x000fc400000006ff */
[----:B------:R-:W-:Y:S01]  /*07e0*/  LOP3.LUT R24, R16, 0xffffffc, RZ, 0xc0, !PT ;  /* 0x0ffffffc10187812 */ /* 0x000fe200078ec0ff */
[----:B------:R-:W2:Y:S01]  /*07f0*/  LDS.128 R32, [R56+0x2800] ;  /* 0x0028000038207984 */ /* 0x000ea20000000c00 */
[----:B------:R-:W-:Y:S02]  /*0800*/  SHF.R.S32.HI R22, RZ, 0x1f, R21 ;  /* 0x0000001fff167819 */ /* 0x000fe40000011415 */
[----:B------:R-:W-:Y:S01]  /*0810*/  LOP3.LUT R27, R12, 0xffffff80, RZ, 0xc0, !PT ;  /* 0xffffff800c1b7812 */ /* 0x000fe200078ec0ff */
[----:B------:R-:W-:Y:S01]  /*0820*/  IMAD.IADD R24, R3, 0x1, -R24 ;  /* 0x0000000103187824 */ /* 0x000fe200078e0a18 */
[----:B------:R-:W-:Y:S01]  /*0830*/  SHF.R.U32.HI R29, RZ, 0x3, R23 ;  /* 0x00000003ff1d7819 */ /* 0x000fe20000011617 */
[----:B------:R-:W3:Y:S01]  /*0840*/  LDS.128 R16, [R56+0x1800] ;  /* 0x0018000038107984 */ /* 0x000ee20000000c00 */
[----:B------:R-:W-:Y:S02]  /*0850*/  LOP3.LUT R44, R23, 0x8, R54, 0xf8, !PT ;  /* 0x00000008172c7812 */ /* 0x000fe400078ef836 */
[----:B------:R-:W-:Y:S01]  /*0860*/  LEA.HI R23, R22, R21, RZ, 0x2 ;  /* 0x0000001516177211 */ /* 0x000fe200078f10ff */
[----:B------:R-:W-:Y:S01]  /*0870*/  IMAD R22, R24, 0x10, R27 ;  /* 0x0000001018167824 */ /* 0x000fe200078e021b */
[----:B------:R-:W-:Y:S01]  /*0880*/  LEA.HI R25, R25, R25, RZ, 0x1 ;  /* 0x0000001919197211 */ /* 0x000fe200078f08ff */
[----:B------:R-:W4:Y:S01]  /*0890*/  LDS.128 R8, [R56+0x800] ;  /* 0x0008000038087984 */ /* 0x000f220000000c00 */
[C---:B------:R-:W-:Y:S01]  /*08a0*/  LOP3.LUT R26, R23.reuse, 0x7fffffc, RZ, 0xc0, !PT ;  /* 0x07fffffc171a7812 */ /* 0x040fe200078ec0ff */
[----:B------:R-:W-:Y:S01]  /*08b0*/  IMAD.SHL.U32 R24, R23, 0x10, RZ ;  /* 0x0000001017187824 */ /* 0x000fe200078e00ff */
[----:B------:R-:W-:Y:S01]  /*08c0*/  SHF.R.S32.HI R51, RZ, 0x1, R25 ;  /* 0x00000001ff337819 */ /* 0x000fe20000011419 */
[----:B------:R-:W5:Y:S01]  /*08d0*/  LDS.128 R12, [R56+0x1000] ;  /* 0x00100000380c7984 */ /* 0x000f620000000c00 */
[----:B------:R-:W-:-:S02]  /*08e0*/  LOP3.LUT R44, R44, R29, RZ, 0x3c, !PT ;  /* 0x0000001d2c2c7212 */ /* 0x000fc400078e3cff */
[----:B------:R-:W-:Y:S01]  /*08f0*/  LOP3.LUT R23, R24, 0x40, RZ, 0xc0, !PT ;  /* 0x0000004018177812 */ /* 0x000fe200078ec0ff */
[----:B------:R-:W5:Y:S01]  /*0900*/  LDS.128 R28, [R56+0x3000] ;  /* 0x00300000381c7984 */ /* 0x000f620000000c00 */
[----:B------:R-:W-:Y:S01]  /*0910*/  IADD3 R48, R21, -R26, RZ ;  /* 0x8000001a15307210 */ /* 0x000fe20007ffe0ff */
[----:B------:R-:W-:Y:S01]  /*0920*/  IMAD R51, R51, 0x500, R22 ;  /* 0x0000050033337824 */ /* 0x000fe200078e0216 */
[----:B------:R-:W-:Y:S01]  /*0930*/  LOP3.LUT R46, R23, 0x8, R20, 0xf8, !PT ;  /* 0x00000008172e7812 */ /* 0x000fe200078ef814 */
[----:B------:R-:W5:Y:S01]  /*0940*/  LDS.128 R24, [R56+0x3800] ;  /* 0x0038000038187984 */ /* 0x000f620000000c00 */
[----:B------:R-:W-:Y:S01]  /*0950*/  SHF.R.U32.HI R47, RZ, 0x3, R23 ;  /* 0x00000003ff2f7819 */ /* 0x000fe20000011617 */
[----:B------:R-:W-:Y:S02]  /*0960*/  IMAD R48, R5, 0x8, R48 ;  /* 0x0000000805307824 */ /* 0x000fe400078e0230 */
[----:B------:R-:W5:Y:S01]  /*0970*/  LDS.128 R20, [R56+0x4000] ;  /* 0x0040000038147984 */ /* 0x000f620000000c00 */
[----:B------:R-:W-:Y:S01]  /*0980*/  LOP3.LUT R47, R46, R47, RZ, 0x3c, !PT ;  /* 0x0000002f2e2f7212 */ /* 0x000fe200078e3cff */
[----:B------:R-:W-:-:S02]  /*0990*/  IMAD.IADD R5, R51, 0x1, R44 ;  /* 0x0000000133057824 */ /* 0x000fc400078e022c */
[----:B0-----:R-:W-:Y:S01]  /*09a0*/  FMUL.FTZ R44, R40, UR4 ;  /* 0x00000004282c7c20 */ /* 0x001fe20008410000 */
[----:B------:R-:W-:Y:S01]  /*09b0*/  FMUL.FTZ R51, R41, UR4 ;  /* 0x0000000429337c20 */ /* 0x000fe20008410000 */
[----:B------:R-:W-:Y:S01]  /*09c0*/  FMUL.FTZ R46, R42, UR4 ;  /* 0x000000042a2e7c20 */ /* 0x000fe20008410000 */
[----:B------:R-:W-:Y:S01]  /*09d0*/  FMUL.FTZ R53, R43, UR4 ;  /* 0x000000042b357c20 */ /* 0x000fe20008410000 */
[----:B------:R-:W-:Y:S01]  /*09e0*/  IMAD.U32 R47, R48, 0x10, R47 ;  /* 0x00000010302f7824 */ /* 0x000fe200078e002f */
[----:B------:R-:W0:Y:S01]  /*09f0*/  LDS.128 R40, [R56+0x4800] ;  /* 0x0048000038287984 */ /* 0x000e220000000c00 */
[----:B-1----:R-:W-:Y:S01]  /*0a00*/  FMUL.FTZ R37, R37, UR4 ;  /* 0x0000000425257c20 */ /* 0x002fe20008410000 */
[----:B--2---:R-:W-:Y:S02]  /*0a10*/  FMUL.FTZ R32, R32, UR4 ;  /* 0x0000000420207c20 */ /* 0x004fe40008410000 */
[----:B------:R-:W-:Y:S01]  /*0a20*/  LEA R47, R47, R2, 0x1 ;  /* 0x000000022f2f7211 */ /* 0x000fe200078e08ff */
[----:B---3--:R-:W-:Y:S01]  /*0a30*/  FMUL.FTZ R52, R19, UR4 ;  /* 0x0000000413347c20 */ /* 0x008fe20008410000 */
[----:B------:R-:W-:Y:S01]  /*0a40*/  FMUL.FTZ R19, R38, UR4 ;  /* 0x0000000426137c20 */ /* 0x000fe20008410000 */
[----:B------:R-:W-:Y:S01]  /*0a50*/  FMUL.FTZ R38, R39, UR4 ;  /* 0x0000000427267c20 */ /* 0x000fe20008410000 */
[----:B------:R-:W-:Y:S01]  /*0a60*/  FMUL.FTZ R39, R33, UR4 ;  /* 0x0000000421277c20 */ /* 0x000fe20008410000 */
[----:B------:R-:W-:Y:S01]  /*0a70*/  FMUL.FTZ R33, R34, UR4 ;  /* 0x0000000422217c20 */ /* 0x000fe20008410000 */
[----:B------:R-:W-:Y:S01]  /*0a80*/  FMUL.FTZ R34, R35, UR4 ;  /* 0x0000000423227c20 */ /* 0x000fe20008410000 */
[----:B----4-:R-:W-:Y:S01]  /*0a90*/  FMUL.FTZ R55, R9, UR4 ;  /* 0x0000000409377c20 */ /* 0x010fe20008410000 */
[----:B------:R-:W-:Y:S01]  /*0aa0*/  FMUL.FTZ R8, R8, UR4 ;  /* 0x0000000408087c20 */ /* 0x000fe20008410000 */
[----:B------:R-:W-:Y:S01]  /*0ab0*/  FMUL.FTZ R9, R10, UR4 ;  /* 0x000000040a097c20 */ /* 0x000fe20008410000 */
[----:B------:R-:W-:Y:S01]  /*0ac0*/  FMUL.FTZ R48, R11, UR4 ;  /* 0x000000040b307c20 */ /* 0x000fe20008410000 */
[----:B-----5:R-:W-:Y:S01]  /*0ad0*/  FMUL.FTZ R10, R12, UR4 ;  /* 0x000000040c0a7c20 */ /* 0x020fe20008410000 */
        /* <DEDUP_REMOVED lines=18> */
[----:B------:R-:W-:Y:S01]  /*0c00*/  F2FP.F16.F32.PACK_AB R14, R55, R8 ;  /* 0x00000008370e723e */ /* 0x000fe200000000ff */
[----:B0-----:R-:W-:Y:S01]  /*0c10*/  FMUL.FTZ R23, R40, UR4 ;  /* 0x0000000428177c20 */ /* 0x001fe20008410000 */
[----:B------:R-:W-:Y:S01]  /*0c20*/  F2FP.F16.F32.PACK_AB R15, R48, R9 ;  /* 0x00000009300f723e */ /* 0x000fe200000000ff */
[----:B------:R-:W-:Y:S01]  /*0c30*/  FMUL.FTZ R40, R41, UR4 ;  /* 0x0000000429287c20 */ /* 0x000fe20008410000 */
[----:B------:R-:W-:Y:S01]  /*0c40*/  FMUL.FTZ R20, R20, UR4 ;  /* 0x0000000414147c20 */ /* 0x000fe20008410000 */
[----:B------:R-:W-:Y:S01]  /*0c50*/  F2FP.F16.F32.PACK_AB R8, R57, R10 ;  /* 0x0000000a3908723e */ /* 0x000fe200000000ff */
[----:B------:R-:W-:Y:S01]  /*0c60*/  FMUL.FTZ R36, R42, UR4 ;  /* 0x000000042a247c20 */ /* 0x000fe20008410000 */
[----:B------:R-:W-:Y:S01]  /*0c70*/  F2FP.F16.F32.PACK_AB R9, R50, R11 ;  /* 0x0000000b3209723e */ /* 0x000fe200000000ff */
[----:B------:R-:W-:Y:S01]  /*0c80*/  FMUL.FTZ R43, R43, UR4 ;  /* 0x000000042b2b7c20 */ /* 0x000fe20008410000 */
[----:B------:R-:W-:Y:S01]  /*0c90*/  F2FP.F16.F32.PACK_AB R12, R51, R44 ;  /* 0x0000002c330c723e */ /* 0x000fe200000000ff */
[----:B------:R-:W-:Y:S01]  /*0ca0*/  ULDC UR4, c[0x0][0x244] ;  /* 0x0000910000047ab9 */ /* 0x000fe20000000800 */
[----:B------:R-:W-:-:S02]  /*0cb0*/  F2FP.F16.F32.PACK_AB R13, R53, R46 ;  /* 0x0000002e350d723e */ /* 0x000fc400000000ff */
[----:B------:R-:W-:Y:S02]  /*0cc0*/  F2FP.F16.F32.PACK_AB R10, R59, R16 ;  /* 0x000000103b0a723e */ /* 0x000fe400000000ff */
[----:B------:R-:W-:Y:S01]  /*0cd0*/  F2FP.F16.F32.PACK_AB R11, R52, R17 ;  /* 0x00000011340b723e */ /* 0x000fe200000000ff */
[----:B------:R0:W-:Y:S01]  /*0ce0*/  STSM.16.MT88.4 [R47+0xa000], R12 ;  /* 0x00a0000c2f007844 */ /* 0x0001e20000004200 */
[----:B------:R-:W-:Y:S02]  /*0cf0*/  F2FP.F16.F32.PACK_AB R16, R37, R18 ;  /* 0x000000122510723e */ /* 0x000fe400000000ff */
[----:B------:R-:W-:Y:S01]  /*0d00*/  F2FP.F16.F32.PACK_AB R17, R38, R19 ;  /* 0x000000132611723e */ /* 0x000fe200000000ff */
[----:B------:R1:W-:Y:S01]  /*0d10*/  STSM.16.MT88.4 [R47+0xa200], R8 ;  /* 0x00a200082f007844 */ /* 0x0003e20000004200 */
[----:B------:R-:W-:Y:S02]  /*0d20*/  F2FP.F16.F32.PACK_AB R18, R39, R32 ;  /* 0x000000202712723e */ /* 0x000fe400000000ff */
[----:B------:R-:W-:-:S02]  /*0d30*/  F2FP.F16.F32.PACK_AB R19, R34, R33 ;  /* 0x000000212213723e */ /* 0x000fc400000000ff */
[----:B------:R-:W-:Y:S02]  /*0d40*/  F2FP.F16.F32.PACK_AB R29, R30, R29 ;  /* 0x0000001d1e1d723e */ /* 0x000fe400000000ff */
[----:B------:R-:W-:Y:S01]  /*0d50*/  F2FP.F16.F32.PACK_AB R21, R22, R21 ;  /* 0x000000151615723e */ /* 0x000fe200000000ff */
[----:B------:R1:W-:Y:S01]  /*0d60*/  STSM.16.MT88.4 [R47+0xa400], R16 ;  /* 0x00a400102f007844 */ /* 0x0003e20000004200 */
[----:B------:R-:W-:Y:S02]  /*0d70*/  F2FP.F16.F32.PACK_AB R28, R35, R28 ;  /* 0x0000001c231c723e */ /* 0x000fe400000000ff */
[----:B------:R-:W-:Y:S01]  /*0d80*/  F2FP.F16.F32.PACK_AB R30, R25, R24 ;  /* 0x00000018191e723e */ /* 0x000fe200000000ff */
[----:B0-----:R-:W-:Y:S01]  /*0d90*/  IMAD R12, R5, 0x2, R2 ;  /* 0x00000002050c7824 */ /* 0x001fe200078e0202 */
[----:B------:R-:W-:Y:S01]  /*0da0*/  F2FP.F16.F32.PACK_AB R31, R26, R31 ;  /* 0x0000001f1a1f723e */ /* 0x000fe200000000ff */
[----:B------:R-:W-:Y:S01]  /*0db0*/  IMAD R13, R7, UR6, RZ ;  /* 0x00000006070d7c24 */ /* 0x000fe2000f8e02ff */
[----:B------:R-:W-:Y:S01]  /*0dc0*/  F2FP.F16.F32.PACK_AB R22, R40, R23 ;  /* 0x000000172816723e */ /* 0x000fe200000000ff */
[----:B------:R-:W-:Y:S01]  /*0dd0*/  VIADD R7, R3, 0x10 ;  /* 0x0000001003077836 */ /* 0x000fe20000000000 */
[----:B------:R-:W-:Y:S01]  /*0de0*/  F2FP.F16.F32.PACK_AB R20, R27, R20 ;  /* 0x000000141b14723e */ /* 0x000fe200000000ff */
[----:B------:R1:W-:Y:S01]  /*0df0*/  STSM.16.MT88.4 [R47+0xa600], R28 ;  /* 0x00a6001c2f007844 */ /* 0x0003e20000004200 */
[----:B------:R-:W-:Y:S01]  /*0e00*/  F2FP.F16.F32.PACK_AB R23, R43, R36 ;  /* 0x000000242b17723e */ /* 0x000fe200000000ff */
[----:B------:R-:W-:Y:S01]  /*0e10*/  IMAD R13, R0, UR7, R13 ;  /* 0x00000007000d7c24 */ /* 0x000fe2000f8e020d */
[----:B------:R-:W-:-:S02]  /*0e20*/  VIMNMX R24, R49, 0x50, PT ;  /* 0x0000005031187848 */ /* 0x000fc40003fe0100 */
[----:B------:R-:W-:Y:S01]  /*0e30*/  ISETP.GE.AND P0, PT, R54, UR4, PT ;  /* 0x0000000436007c0c */ /* 0x000fe2000bf06270 */
[----:B------:R1:W-:Y:S01]  /*0e40*/  STSM.16.MT88.4 [R47+0xa800], R20 ;  /* 0x00a800142f007844 */ /* 0x0003e20000004200 */
[--C-:B------:R-:W-:Y:S01]  /*0e50*/  SHF.R.S32.HI R55, RZ, 0x1f, R54.reuse ;  /* 0x0000001fff377819 */ /* 0x100fe20000011436 */
[----:B------:R-:W-:Y:S01]  /*0e60*/  ULDC.64 UR4, c[0x0][0x260] ;  /* 0x0000980000047ab9 */ /* 0x000fe20000000a00 */
[----:B------:R-:W-:Y:S01]  /*0e70*/  BAR.SYNC.DEFER_BLOCKING 0x0 ;  /* 0x0000000000007b1d */ /* 0x000fe20000010000 */
[C---:B------:R-:W-:Y:S01]  /*0e80*/  ISETP.GE.OR P4, PT, R3.reuse, R24, P0 ;  /* 0x000000180300720c */ /* 0x040fe20000786670 */
[----:B------:R-:W-:Y:S01]  /*0e90*/  IMAD.WIDE.U32 R54, R0, UR6, R54 ;  /* 0x0000000600367c25 */ /* 0x000fe2000f8e0036 */
[----:B------:R-:W-:Y:S02]  /*0ea0*/  IADD3 R14, P1, R3, R60, RZ ;  /* 0x0000003c030e7210 */ /* 0x000fe40007f3e0ff */
[-C--:B------:R-:W-:Y:S01]  /*0eb0*/  ISETP.GE.OR P3, PT, R7, R24.reuse, P0 ;  /* 0x000000180700720c */ /* 0x080fe20000766670 */
[C---:B------:R-:W-:Y:S01]  /*0ec0*/  VIADD R0, R3.reuse, 0x20 ;  /* 0x0000002003007836 */ /* 0x040fe20000000000 */
[----:B------:R-:W-:Y:S01]  /*0ed0*/  IADD3 R7, R3, 0x30, RZ ;  /* 0x0000003003077810 */ /* 0x000fe20007ffe0ff */
[----:B------:R-:W-:Y:S01]  /*0ee0*/  IMAD R45, R45, UR4, RZ ;  /* 0x000000042d2d7c24 */ /* 0x000fe2000f8e02ff */
[----:B------:R-:W-:Y:S01]  /*0ef0*/  LEA.HI.X.SX32 R15, R3, R61, 0x1, P1 ;  /* 0x0000003d030f7211 */ /* 0x000fe200008f0eff */
[----:B------:R-:W-:Y:S01]  /*0f00*/  IMAD.IADD R55, R55, 0x1, R13 ;  /* 0x0000000137377824 */ /* 0x000fe200078e020d */
[-C--:B------:R-:W-:Y:S01]  /*0f10*/  ISETP.GE.OR P2, PT, R0, R24.reuse, P0 ;  /* 0x000000180000720c */ /* 0x080fe20000746670 */
[----:B------:R-:W-:Y:S01]  /*0f20*/  VIADD R3, R3, 0x40 ;  /* 0x0000004003037836 */ /* 0x000fe20000000000 */
[----:B------:R-:W-:Y:S01]  /*0f30*/  ISETP.GE.OR P1, PT, R7, R24, P0 ;  /* 0x000000180700720c */ /* 0x000fe20000726670 */
[----:B------:R-:W-:-:S02]  /*0f40*/  VIADD R0, R2, 0xa000 ;  /* 0x0000a00002007836 */ /* 0x000fc40000000000 */
[C---:B------:R-:W-:Y:S01]  /*0f50*/  IMAD R45, R6.reuse, UR5, R45 ;  /* 0x00000005062d7c24 */ /* 0x040fe2000f8e022d */
[----:B------:R-:W-:Y:S01]  /*0f60*/  ISETP.GE.OR P0, PT, R3, R24, P0 ;  /* 0x000000180300720c */ /* 0x000fe20000706670 */
[----:B------:R-:W-:Y:S01]  /*0f70*/  IMAD.WIDE.U32 R6, R6, UR4, R54 ;  /* 0x0000000406067c25 */ /* 0x000fe2000f8e0036 */
[----:B------:R-:W-:-:S03]  /*0f80*/  LEA R0, R5, R0, 0x1 ;  /* 0x0000000005007211 */ /* 0x000fc600078e08ff */
[----:B------:R-:W-:Y:S01]  /*0f90*/  IMAD.WIDE R2, R4, 0x50, R14 ;  /* 0x0000005004027825 */ /* 0x000fe200078e020e */
[----:B------:R1:W0:Y:S03]  /*0fa0*/  LDS.128 R8, [R12+0xa800] ;  /* 0x00a800000c087984 */ /* 0x0002260000000c00 */
[----:B------:R-:W-:Y:S01]  /*0fb0*/  IMAD.IADD R5, R7, 0x1, R45 ;  /* 0x0000000107057824 */ /* 0x000fe200078e022d */
[----:B------:R-:W-:Y:S06]  /*0fc0*/  @P4 BRA `(.L_x_959) ;  /* 0x00000000002c4947 */ /* 0x000fec0003800000 */
[----:B-1----:R-:W1:Y:S01]  /*0fd0*/  LDS.128 R16, [R0] ;  /* 0x0000000000107984 */ /* 0x002e620000000c00 */
        /* <DEDUP_REMOVED lines=9> */
[----:B-1----:R2:W-:Y:S02]  /*1070*/  STG.E.128 desc[UR8][R20.64], R16 ;  /* 0x0000001014007986 */ /* 0x0025e4000c101d08 */
.L_x_959:
[----:B------:R-:W-:Y:S05]  /*1080*/  BSYNC B0 ;  /* 0x0000000000007941 */ /* 0x000fea0003800000 */
.L_x_958:
[----:B-12---:R1:W2:Y:S01]  /*1090*/  LDS.128 R16, [R12+0xa200] ;  /* 0x00a200000c107984 */ /* 0x0062a20000000c00 */
[----:B------:R-:W-:Y:S04]  /*10a0*/  BSSY B0, `(.L_x_960) ;  /* 0x000000f000007945 */ /* 0x000fe80003800000 */
[----:B------:R-:W-:Y:S05]  /*10b0*/  @P3 BRA `(.L_x_961) ;  /* 0x0000000000343947 */ /* 0x000fea0003800000 */
[----:B------:R-:W-:Y:S01]  /*10c0*/  IADD3 R13, P3, R2, 0x10, RZ ;  /* 0x00000010020d7810 */ /* 0x000fe20007f7e0ff */
[----:B------:R-:W-:Y:S01]  /*10d0*/  ULDC.64 UR4, c[0x0][0x250] ;  /* 0x0000940000047ab9 */ /* 0x000fe20000000a00 */
[----:B------:R-:W-:Y:S02]  /*10e0*/  IMAD.MOV.U32 R14, RZ, RZ, R6 ;  /* 0x000000ffff0e7224 */ /* 0x000fe400078e0006 */
[----:B------:R-:W-:Y:S01]  /*10f0*/  IADD3.X R0, RZ, R3, RZ, P3, !PT ;  /* 0x00000003ff007210 */ /* 0x000fe20001ffe4ff */
[----:B------:R-:W-:-:S04]  /*1100*/  IMAD.MOV.U32 R15, RZ, RZ, R5 ;  /* 0x000000ffff0f7224 */ /* 0x000fc800078e0005 */
        /* <DEDUP_REMOVED lines=8> */
.L_x_961:
[----:B------:R-:W-:Y:S05]  /*1190*/  BSYNC B0 ;  /* 0x0000000000007941 */ /* 0x000fea0003800000 */
.L_x_960:
[----:B--23--:R2:W3:Y:S01]  /*11a0*/  LDS.128 R16, [R12+0xa400] ;  /* 0x00a400000c107984 */ /* 0x00c4e20000000c00 */
        /* <DEDUP_REMOVED lines=15> */
.L_x_963:
[----:B------:R-:W-:Y:S05]  /*12a0*/  BSYNC B0 ;  /* 0x0000000000007941 */ /* 0x000fea0003800000 */
.L_x_962:
[----:B-12---:R-:W1:Y:S01]  /*12b0*/  LDS.128 R12, [R12+0xa600] ;  /* 0x00a600000c0c7984 */ /* 0x006e620000000c00 */
[----:B------:R-:W-:Y:S04]  /*12c0*/  BSSY B0, `(.L_x_964) ;  /* 0x000000f000007945 */ /* 0x000fe80003800000 */
[----:B------:R-:W-:Y:S05]  /*12d0*/  @P1 BRA `(.L_x_965) ;  /* 0x0000000000341947 */ /* 0x000fea0003800000 */
[----:B---34-:R-:W-:Y:S01]  /*12e0*/  IADD3 R19, P1, R2, 0x30, RZ ;  /* 0x0000003002137810 */ /* 0x018fe20007f3e0ff */
        /* <DEDUP_REMOVED lines=8> */
[----:B------:R-:W-:Y:S02]  /*1370*/  LEA R18, P1, R16, UR4, 0x1 ;  /* 0x0000000410127c11 */ /* 0x000fe4000f8208ff */
[----:B------:R-:W-:-:S04]  /*1380*/  IADD3 R17, R17, R19, RZ ;  /* 0x0000001311117210 */ /* 0x000fc80007ffe0ff */
[----:B------:R-:W-:-:S05]  /*1390*/  LEA.HI.X R19, R16, UR5, R17, 0x1, P1 ;  /* 0x0000000510137c11 */ /* 0x000fca00088f0c11 */
[----:B-1----:R2:W-:Y:S02]  /*13a0*/  STG.E.128 desc[UR8][R18.64], R12 ;  /* 0x0000000c12007986 */ /* 0x0025e4000c101d08 */
.L_x_965:
[----:B------:R-:W-:Y:S05]  /*13b0*/  BSYNC B0 ;  /* 0x0000000000007941 */ /* 0x000fea0003800000 */
.L_x_964:
[----:B------:R-:W-:Y:S05]  /*13c0*/  @P0 EXIT ;  /* 0x000000000000094d */ /* 0x000fea0003800000 */
[----:B------:R-:W-:Y:S01]  /*13d0*/  IADD3 R7, P0, R2, 0x40, RZ ;  /* 0x0000004002077810 */ /* 0x000fe20007f1e0ff */
[----:B------:R-:W-:-:S04]  /*13e0*/  ULDC.64 UR4, c[0x0][0x250] ;  /* 0x0000940000047ab9 */ /* 0x000fc80000000a00 */
[----:B------:R-:W-:Y:S01]  /*13f0*/  IMAD.X R2, RZ, RZ, R3, P0 ;  /* 0x000000ffff027224 */ /* 0x000fe200000e0603 */
[----:B------:R-:W-:-:S03]  /*1400*/  MOV R3, R5 ;  /* 0x0000000500037202 */ /* 0x000fc60000000f00 */
        /* <DEDUP_REMOVED lines=8> */
[----:B0-----:R-:W-:Y:S01]  /*1490*/  STG.E.128 desc[UR8][R4.64], R8 ;  /* 0x0000000804007986 */ /* 0x001fe2000c101d08 */
[----:B------:R-:W-:Y:S05]  /*14a0*/  EXIT ;  /* 0x000000000000794d */ /* 0x000fea0003800000 */
.L_x_966:
        /* <DEDUP_REMOVED lines=13> */
.L_x_3690:


//--------------------- .text._ZN7cutlass13device_kernelIN5flash11enable_sm90INS1_16FlashAttnBwdSm90INS1_25CollectiveMainloopBwdSm90ILi2ELi2ELi2EN4cute5tupleIJNS5_1CILi1EEES8_S8_EEENS6_IJNS7_ILi80EEENS7_ILi128EEESB_EEENS_6half_tEfNS_4arch4Sm90ELb0ELb0ELb0ELb1ELb1ELb1ELb0ELb1ELi2ELi1ELi2ELi1ELb0EEENS1_24CollectiveEpilogueBwdGQAISC_fSF_Li256ELb1ELb1EEENS1_19SingleTileSchedulerILb1ELb0ELb0ELi128EEEEEEEEEvNT_6ParamsE --------------------------
	.section	.text._ZN7cutlass13device_kernelIN5flash11enable_sm90INS1_16FlashAttnBwdSm90INS1_25CollectiveMainloopBwdSm90ILi2ELi2ELi2EN4cute5tupleIJNS5_1CILi1EEES8_S8_EEENS6_IJNS7_ILi80EEENS7_ILi128EEESB_EEENS_6half_tEfNS_4arch4Sm90ELb0ELb0ELb0ELb1ELb1ELb1ELb0ELb1ELi2ELi1ELi2ELi1ELb0EEENS1_24CollectiveEpilogueBwdGQAISC_fSF_Li256ELb1ELb1EEENS1_19SingleTileSchedulerILb1ELb0ELb0ELi128EEEEEEEEEvNT_6ParamsE,"ax",@progbits
	.align	128
.text._ZN7cutlass13device_kernelIN5flash11enable_sm90INS1_16FlashAttnBwdSm90INS1_25CollectiveMainloopBwdSm90ILi2ELi2ELi2EN4cute5tupleIJNS5_1CILi1EEES8_S8_EEENS6_IJNS7_ILi80EEENS7_ILi128EEESB_EEENS_6half_tEfNS_4arch4Sm90ELb0ELb0ELb0ELb1ELb1ELb1ELb0ELb1ELi2ELi1ELi2ELi1ELb0EEENS1_24CollectiveEpilogueBwdGQAISC_fSF_Li256ELb1ELb1EEENS1_19SingleTileSchedulerILb1ELb0ELb0ELi128EEEEEEEEEvNT_6ParamsE:
        .type           _ZN7cutlass13device_kernelIN5flash11enable_sm90INS1_16FlashAttnBwdSm90INS1_25CollectiveMainloopBwdSm90ILi2ELi2ELi2EN4cute5tupleIJNS5_1CILi1EEES8_S8_EEENS6_IJNS7_ILi80EEENS7_ILi128EEESB_EEENS_6half_tEfNS_4arch4Sm90ELb0ELb0ELb0ELb1ELb1ELb1ELb0ELb1ELi2ELi1ELi2ELi1ELb0EEENS1_24CollectiveEpilogueBwdGQAISC_fSF_Li256ELb1ELb1EEENS1_19SingleTileSchedulerILb1ELb0ELb0ELi128EEEEEEEEEvNT_6ParamsE,@function
        .size           _ZN7cutlass13device_kernelIN5flash11enable_sm90INS1_16FlashAttnBwdSm90INS1_25CollectiveMainloopBwdSm90ILi2ELi2ELi2EN4cute5tupleIJNS5_1CILi1EEES8_S8_EEENS6_IJNS7_ILi80EEENS7_ILi128EEESB_EEENS_6half_tEfNS_4arch4Sm90ELb0ELb0ELb0ELb1ELb1ELb1ELb0ELb1ELi2ELi1ELi2ELi1ELb0EEENS1_24CollectiveEpilogueBwdGQAISC_fSF_Li256ELb1ELb1EEENS1_19SingleTileSchedulerILb1ELb0ELb0ELi128EEEEEEEEEvNT_6ParamsE,(.L_x_3691 - _ZN7cutlass13device_kernelIN5flash11enable_sm90INS1_16FlashAttnBwdSm90INS1_25CollectiveMainloopBwdSm90ILi2ELi2ELi2EN4cute5tupleIJNS5_1CILi1EEES8_S8_EEENS6_IJNS7_ILi80EEENS7_ILi128EEESB_EEENS_6half_tEfNS_4arch4Sm90ELb0ELb0ELb0ELb1ELb1ELb1ELb0ELb1ELi2ELi1ELi2ELi1ELb0EEENS1_24CollectiveEpilogueBwdGQAISC_fSF_Li256ELb1ELb1EEENS1_19SingleTileSchedulerILb1ELb0ELb0ELi128EEEEEEEEEvNT_6ParamsE)
        .other          _ZN7cutlass13device_kernelIN5flash11enable_sm90INS1_16FlashAttnBwdSm90INS1_25CollectiveMainloopBwdSm90ILi2ELi2ELi2EN4cute5tupleIJNS5_1CILi1EEES8_S8_EEENS6_IJNS7_ILi80EEENS7_ILi128EEESB_EEENS_6half_tEfNS_4arch4Sm90ELb0ELb0ELb0ELb1ELb1ELb1ELb0ELb1ELi2ELi1ELi2ELi1ELb0EEENS1_24CollectiveEpilogueBwdGQAISC_fSF_Li256ELb1ELb1EEENS1_19SingleTileSchedulerILb1ELb0ELb0ELi128EEEEEEEEEvNT_6ParamsE,@"STO_CUDA_ENTRY STV_DEFAULT"
_ZN7cutlass13device_kernelIN5flash11enable_sm90INS1_16FlashAttnBwdSm90INS1_25CollectiveMainloopBwdSm90ILi2ELi2ELi2EN4cute5tupleIJNS5_1CILi1EEES8_S8_EEENS6_IJNS7_ILi80EEENS7_ILi128EEESB_EEENS_6half_tEfNS_4arch4Sm90ELb0ELb0ELb0ELb1ELb1ELb1ELb0ELb1ELi2ELi1ELi2ELi1ELb0EEENS1_24CollectiveEpilogueBwdGQAISC_fSF_Li256ELb1ELb1EEENS1_19SingleTileSchedulerILb1ELb0ELb0ELi128EEEEEEEEEvNT_6ParamsE:
        /* <DEDUP_REMOVED lines=23> */
.L_x_968:
[----:B------:R-:W-:Y:S05]  /*0170*/  BSYNC B0 ;  /* 0x0000000000007941 */ /* 0x000fea0003800000 */
.L_x_967:
        /* <DEDUP_REMOVED lines=34> */
.L_x_969:
        /* <DEDUP_REMOVED lines=22> */
.L_x_970:
        /* <DEDUP_REMOVED lines=9> */
.L_x_973:
        /* <DEDUP_REMOVED lines=20> */
.L_x_974:
        /* <DEDUP_REMOVED lines=10> */
.L_x_976:
[----:B------:R-:W2:Y:S02]  /*0770*/  LDC R0, c[0x0][0x8c4] ;  /* 0x00023100ff007b82 */ /* 0x000ea40000000800 */
.L_x_975:
        /* <DEDUP_REMOVED lines=17> */
.L_x_978:
        /* <DEDUP_REMOVED lines=10> */
.L_x_979:
        /* <DEDUP_REMOVED lines=8> */
.L_x_980:
        /* <DEDUP_REMOVED lines=9> */
.L_x_981:
        /* <DEDUP_REMOVED lines=87> */
.L_x_984:
        /* <DEDUP_REMOVED lines=15> */
.L_x_983:
        /* <DEDUP_REMOVED lines=23> */
.L_x_986:
        /* <DEDUP_REMOVED lines=15> */
.L_x_985:
        /* <DEDUP_REMOVED lines=8> */
.L_x_1091:
        /* <DEDUP_REMOVED lines=48> */
.L_x_988:
        /* <DEDUP_REMOVED lines=79> */
.L_x_1000:
[----:B------:R-:W2:Y:S02]  /*1b70*/  LDL R3, [R1] ;  /* 0x0000000001037983 */ /* 0x000ea40000100800 */
[----:B--2---:R-:W-:-:S13]  /*1b80*/  ISETP.NE.AND P0, PT, R3, 0x3, PT ;  /* 0x000000030300780c */ /* 0x004fda0003f05270 */
[----:B------:R-:W-:Y:S05]  /*1b90*/  @!P0 BRA `(.L_x_990) ;  /* 0x0000000000048947 */ /* 0x000fea0003800000 */
[----:B------:R-:W-:Y:S01]  /*1ba0*/  BPT.TRAP 0x1 ;  /* 0x000000040000795c */ /* 0x000fe20000300000 */
.L_x_990:
        /* <DEDUP_REMOVED lines=8> */
.L_x_991:
[----:B---3--:R-:W-:Y:S05]  /*1c30*/  @P1 BRA `(.L_x_992) ;  /* 0x0000000000081947 */ /* 0x008fea0003800000 */
[----:B------:R-:W3:Y:S02]  /*1c40*/  SYNCS.PHASECHK.TRANS64.TRYWAIT P1, [R3+URZ+0x38810], R154 ;  /* 0x0388109a030075a7 */ /* 0x000ee4000802017f */
[----:B---3--:R-:W-:Y:S05]  /*1c50*/  @!P1 BRA `(.L_x_993) ;  /* 0x0000009800149947 */ /* 0x008fea0003800000 */
.L_x_992:
        /* <DEDUP_REMOVED lines=286> */
.L_x_994:
[----:B------:R1:W1:Y:S01]  /*2e40*/  SYNCS.PHASECHK.TRANS64.TRYWAIT P1, [R3+URZ+0x38830], R154 ;  /* 0x0388309a030075a7 */ /* 0x000262000802017f */
[----:B------:R-:W-:Y:S05]  /*2e50*/  @!P0 BRA `(.L_x_995) ;  /* 0x0000000000048947 */ /* 0x000fea0003800000 */
[----:B------:R-:W-:Y:S01]  /*2e60*/  BPT.TRAP 0x1 ;  /* 0x000000040000795c */ /* 0x000fe20000300000 */
.L_x_995:
[----:B------:R-:W-:-:S05]  /*2e70*/  VIADD R152, R152, 0x24000 ;  /* 0x0002400098987836 */ /* 0x000fca0000000000 */
[----:B------:R-:W-:-:S04]  /*2e80*/  SHF.R.U32.HI R152, RZ, 0x4, R152 ;  /* 0x00000004ff987819 */ /* 0x000fc80000011698 */
[----:B------:R-:W-:-:S04]  /*2e90*/  LOP3.LUT R236, R152, 0x3fff, RZ, 0xc0, !PT ;  /* 0x00003fff98ec7812 */ /* 0x000fc800078ec0ff */
[----:B------:R-:W-:Y:S01]  /*2ea0*/  LOP3.LUT R153, R236, 0x10000, RZ, 0xfc, !PT ;  /* 0x00010000ec997812 */ /* 0x000fe200078efcff */
[----:B-1----:R-:W-:Y:S06]  /*2eb0*/  @P1 BRA `(.L_x_996) ;  /* 0x0000000000081947 */ /* 0x002fec0003800000 */
[----:B------:R-:W1:Y:S02]  /*2ec0*/  SYNCS.PHASECHK.TRANS64.TRYWAIT P1, [R3+URZ+0x38830], R154 ;  /* 0x0388309a030075a7 */ /* 0x000e64000802017f */
[----:B-1----:R-:W-:Y:S05]  /*2ed0*/  @!P1 BRA `(.L_x_997) ;  /* 0x0000008400889947 */ /* 0x002fea0003800000 */
.L_x_996:
        /* <DEDUP_REMOVED lines=832> */
.L_x_998:
        /* <DEDUP_REMOVED lines=56> */
.L_x_999:
        /* <DEDUP_REMOVED lines=78> */
.L_x_982:
[----:B------:R-:W-:Y:S05]  /*6b40*/  @P0 BRA `(.L_x_977) ;  /* 0x0000004800140947 */ /* 0x000fea0003800000 */
[----:B------:R-:W2:Y:S01]  /*6b50*/  LDL.LU R152, [R1+0x1c] ;  /* 0x00001c0001987983 */ /* 0x000ea20000300800 */
[----:B-1----:R-:W1:Y:S01]  /*6b60*/  LDC.64 R2, c[0x0][0x878] ;  /* 0x00021e00ff027b82 */ /* 0x002e620000000a00 */
[----:B------:R-:W-:Y:S01]  /*6b70*/  ULDC UR4, c[0x0][0x870] ;  /* 0x00021c0000047ab9 */ /* 0x000fe20000000800 */
[----:B------:R-:W-:-:S06]  /*6b80*/  ULDC UR6, c[0x0][0x80c] ;  /* 0x0002030000067ab9 */ /* 0x000fcc0000000800 */
[----:B------:R-:W3:Y:S01]  /*6b90*/  LDC R17, c[0x0][0x850] ;  /* 0x00021400ff117b82 */ /* 0x000ee20000000800 */
[----:B------:R-:W4:Y:S01]  /*6ba0*/  S2R R4, SR_TID.X ;  /* 0x0000000000047919 */ /* 0x000f220000002100 */
[----:B------:R-:W5:Y:S01]  /*6bb0*/  S2R R8, SR_CTAID.Y ;  /* 0x0000000000087919 */ /* 0x000f620000002600 */
[----:B------:R-:W5:Y:S05]  /*6bc0*/  S2R R16, SR_CTAID.X ;  /* 0x0000000000107919 */ /* 0x000f6a0000002500 */
[----:B------:R-:W5:Y:S01]  /*6bd0*/  S2UR UR5, SR_CgaCtaId ;  /* 0x00000000000579c3 */ /* 0x000f620000008800 */
[----:B-1----:R-:W-:-:S07]  /*6be0*/  ISETP.NE.U32.AND P0, PT, R2, RZ, PT ;  /* 0x000000ff0200720c */ /* 0x002fce0003f05070 */
[----:B------:R-:W1:Y:S01]  /*6bf0*/  LDC.64 R14, c[0x0][0x840] ;  /* 0x00021000ff0e7b82 */ /* 0x000e620000000a00 */
[----:B------:R-:W-:-:S07]  /*6c00*/  ISETP.NE.AND.EX P0, PT, R3, RZ, PT, P0 ;  /* 0x000000ff0300720c */ /* 0x000fce0003f05300 */
[----:B------:R-:W1:Y:S08]  /*6c10*/  LDC.64 R12, c[0x0][0x818] ;  /* 0x00020600ff0c7b82 */ /* 0x000e700000000a00 */
[----:B------:R-:W2:Y:S01]  /*6c20*/  @P0 LDC.64 R2, c[0x0][0x878] ;  /* 0x00021e00ff020b82 */ /* 0x000ea20000000a00 */
[----:B---3--:R-:W-:-:S07]  /*6c30*/  ISETP.NE.AND P2, PT, R17, 0x1, PT ;  /* 0x000000011100780c */ /* 0x008fce0003f45270 */
[----:B------:R-:W3:Y:S08]  /*6c40*/  LDC.64 R18, c[0x0][0x820] ;  /* 0x00020800ff127b82 */ /* 0x000ef00000000a00 */
[----:B------:R-:W5:Y:S08]  /*6c50*/  @P2 LDC R5, c[0x0][0x854] ;  /* 0x00021500ff052b82 */ /* 0x000f700000000800 */
[----:B------:R-:W1:Y:S08]  /*6c60*/  @P2 LDC R9, c[0x0][0x858] ;  /* 0x00021600ff092b82 */ /* 0x000e700000000800 */
[----:B------:R-:W3:Y:S08]  /*6c70*/  LDC.64 R20, c[0x0][0x848] ;  /* 0x00021200ff147b82 */ /* 0x000ef00000000a00 */
[----:B------:R-:W3:Y:S01]  /*6c80*/  LDC.64 R22, c[0x0][0x800] ;  /* 0x00020000ff167b82 */ /* 0x000ee20000000a00 */
[----:B--2---:R-:W-:-:S06]  /*6c90*/  @P0 IMAD.WIDE R2, R152, 0x4, R2 ;  /* 0x0000000498020825 */ /* 0x004fcc00078e0202 */
[----:B------:R2:W3:Y:S01]  /*6ca0*/  @P0 LDG.E R2, desc[UR38][R2.64] ;  /* 0x0000002602020981 */ /* 0x0004e2000c1e1900 */
[----:B----4-:R-:W-:Y:S01]  /*6cb0*/  VIADD R11, R4, 0xffffff80 ;  /* 0xffffff80040b7836 */ /* 0x010fe20000000000 */
[----:B------:R-:W-:Y:S01]  /*6cc0*/  BAR.SYNC.DEFER_BLOCKING 0x1, 0x100 ;  /* 0x0044000000007b1d */ /* 0x000fe20000010000 */
[----:B-----5:R-:W-:Y:S01]  /*6cd0*/  @P2 IMAD.HI.U32 R0, R8, R5, RZ ;  /* 0x0000000508002227 */ /* 0x020fe200078e00ff */
[----:B------:R-:W-:Y:S02]  /*6ce0*/  ISETP.NE.AND P1, PT, R4, 0x80, PT ;  /* 0x000000800400780c */ /* 0x000fe40003f25270 */
[----:B------:R-:W-:Y:S01]  /*6cf0*/  SHF.R.S32.HI R4, RZ, 0x1f, R11 ;  /* 0x0000001fff047819 */ /* 0x000fe2000001140b */
[----:B------:R-:W-:Y:S01]  /*6d00*/  IMAD.MOV.U32 R7, RZ, RZ, R8 ;  /* 0x000000ffff077224 */ /* 0x000fe200078e0008 */
[----:B-1----:R-:W-:Y:S01]  /*6d10*/  @P2 SHF.R.U32.HI R7, RZ, R9, R0 ;  /* 0x00000009ff072219 */ /* 0x002fe20000011600 */
[----:B------:R-:W-:Y:S01]  /*6d20*/  IMAD R0, R16, UR4, RZ ;  /* 0x0000000410007c24 */ /* 0x000fe2000f8e02ff */
[----:B--2---:R-:W-:Y:S01]  /*6d30*/  LEA.HI R3, R4, R11, RZ, 0x7 ;  /* 0x0000000b04037211 */ /* 0x004fe200078f38ff */
[----:B------:R-:W-:Y:S01]  /*6d40*/  IMAD R4, R152, UR6, RZ ;  /* 0x0000000698047c24 */ /* 0x000fe2000f8e02ff */
[----:B------:R-:W-:Y:S01]  /*6d50*/  UMOV UR4, 0x400 ;  /* 0x0000040000047882 */ /* 0x000fe20000000000 */
[----:B------:R-:W-:Y:S01]  /*6d60*/  IMAD R5, R0, UR6, RZ ;  /* 0x0000000600057c24 */ /* 0x000fe2000f8e02ff */
[C---:B------:R-:W-:Y:S01]  /*6d70*/  LOP3.LUT R0, R3.reuse, 0xfffff80, RZ, 0xc0, !PT ;  /* 0x0fffff8003007812 */ /* 0x040fe200078ec0ff */
[----:B------:R-:W-:Y:S01]  /*6d80*/  IMAD.SHL.U32 R3, R3, 0x40, RZ ;  /* 0x0000004003037824 */ /* 0x000fe200078e00ff */
[----:B------:R-:W-:Y:S01]  /*6d90*/  SHF.R.S32.HI R6, RZ, 0x1f, R4 ;  /* 0x0000001fff067819 */ /* 0x000fe20000011404 */
[----:B------:R-:W-:Y:S01]  /*6da0*/  ULEA UR4, UR5, UR4, 0x18 ;  /* 0x0000000405047291 */ /* 0x000fe2000f8ec03f */
[----:B------:R-:W-:Y:S01]  /*6db0*/  IADD3 R10, P3, P4, R5, R4, R7 ;  /* 0x00000004050a7210 */ /* 0x000fe20007c7e007 */
[----:B------:R-:W-:Y:S01]  /*6dc0*/  IMAD.IADD R0, R11, 0x1, -R0 ;  /* 0x000000010b007824 */ /* 0x000fe200078e0a00 */
[----:B------:R-:W-:Y:S01]  /*6dd0*/  LOP3.LUT R3, R3, 0x3fffe000, RZ, 0xc0, !PT ;  /* 0x3fffe00003037812 */ /* 0x000fe200078ec0ff */
[----:B------:R-:W-:Y:S01]  /*6de0*/  ULDC.64 UR6, c[0x0][0x868] ;  /* 0x00021a0000067ab9 */ /* 0x000fe20000000a00 */
[----:B------:R-:W-:Y:S01]  /*6df0*/  SHF.R.S32.HI R5, RZ, 0x1f, R5 ;  /* 0x0000001fff057819 */ /* 0x000fe20000011405 */
[----:B------:R-:W-:Y:S01]  /*6e00*/  BSSY B0, `(.L_x_1001) ;  /* 0x0000042000007945 */ /* 0x000fe20003800000 */
[----:B------:R-:W-:Y:S01]  /*6e10*/  SHF.R.S32.HI R9, RZ, 0x1f, R7 ;  /* 0x0000001fff097819 */ /* 0x000fe20000011407 */
[----:B------:R-:W-:Y:S01]  /*6e20*/  IMAD R0, R0, 0x4, R3 ;  /* 0x0000000400007824 */ /* 0x000fe200078e0203 */
[----:B------:R-:W-:-:S02]  /*6e30*/  ISETP.NE.AND P2, PT, R11, RZ, PT ;  /* 0x000000ff0b00720c */ /* 0x000fc40003f45270 */
[----:B------:R-:W-:Y:S01]  /*6e40*/  IADD3.X R11, R5, R6, R9, P3, P4 ;  /* 0x00000006050b7210 */ /* 0x000fe20001fe8409 */
[----:B------:R-:W-:Y:S01]  /*6e50*/  IMAD.SHL.U32 R5, R16, 0x4000, RZ ;  /* 0x0000400010057824 */ /* 0x000fe200078e00ff */
[----:B------:R-:W-:Y:S01]  /*6e60*/  LEA R0, R0, UR4, 0x2 ;  /* 0x0000000400007c11 */ /* 0x000fe2000f8e10ff */
[----:B------:R-:W-:Y:S01]  /*6e70*/  IMAD R6, R9, R14, RZ ;  /* 0x0000000e09067224 */ /* 0x000fe200078e02ff */
[----:B------:R-:W-:-:S03]  /*6e80*/  SHF.L.U64.HI R11, R10, 0x2, R11 ;  /* 0x000000020a0b7819 */ /* 0x000fc6000001020b */
[----:B------:R1:W-:Y:S01]  /*6e90*/  STS.128 [R0], R24 ;  /* 0x0000001800007388 */ /* 0x0003e20000000c00 */
[----:B------:R-:W-:Y:S01]  /*6ea0*/  IMAD R15, R7, R15, R6 ;  /* 0x0000000f070f7224 */ /* 0x000fe200078e0206 */
[----:B------:R-:W-:Y:S02]  /*6eb0*/  SHF.R.S32.HI R6, RZ, 0x1f, R152 ;  /* 0x0000001fff067819 */ /* 0x000fe40000011498 */
[----:B------:R2:W-:Y:S04]  /*6ec0*/  STS.128 [R0+0x800], R28 ;  /* 0x0008001c00007388 */ /* 0x0005e80000000c00 */
[----:B------:R2:W-:Y:S04]  /*6ed0*/  STS.128 [R0+0x1000], R32 ;  /* 0x0010002000007388 */ /* 0x0005e80000000c00 */
[----:B------:R2:W-:Y:S01]  /*6ee0*/  STS.128 [R0+0x1800], R36 ;  /* 0x0018002400007388 */ /* 0x0005e20000000c00 */
[----:B-1----:R-:W1:Y:S03]  /*6ef0*/  LDC.64 R24, c[0x0][0x828] ;  /* 0x00020a00ff187b82 */ /* 0x002e660000000a00 */
        /* <DEDUP_REMOVED lines=12> */
[----:B---3--:R-:W-:-:S05]  /*6fc0*/  @P0 IMAD R2, R152, 0x80, R2 ;  /* 0x0000008098020824 */ /* 0x008fca00078e0202 */
[----:B------:R-:W-:-:S04]  /*6fd0*/  @P0 SHF.R.S32.HI R3, RZ, 0x1f, R2 ;  /* 0x0000001fff030819 */ /* 0x000fc80000011402 */
[----:B------:R-:W-:-:S05]  /*6fe0*/  @P0 LEA.HI R3, R3, R2, RZ, 0x7 ;  /* 0x0000000203030211 */ /* 0x000fca00078f38ff */
[----:B------:R-:W-:-:S05]  /*6ff0*/  @P0 IMAD.SHL.U32 R3, R3, 0x80, RZ ;  /* 0x0000008003030824 */ /* 0x000fca00078e00ff */
[----:B------:R-:W-:-:S04]  /*7000*/  @P0 LOP3.LUT R2, R3, 0xffffc000, RZ, 0xc0, !PT ;  /* 0xffffc00003020812 */ /* 0x000fc800078ec0ff */
[----:B------:R-:W-:Y:S02]  /*7010*/  @P0 SHF.R.S32.HI R3, RZ, 0x1f, R2 ;  /* 0x0000001fff030819 */ /* 0x000fe40000011402 */
[----:B------:R-:W-:-:S06]  /*7020*/  @!P0 CS2R R2, SRZ ;  /* 0x0000000000028805 */ /* 0x000fcc000001ff00 */
[----:B------:R-:W-:Y:S01]  /*7030*/  IADD3 R4, P3, R5, R2, RZ ;  /* 0x0000000205047210 */ /* 0x000fe20007f7e0ff */
[----:B------:R-:W-:-:S03]  /*7040*/  IMAD R2, R9, R12, RZ ;  /* 0x0000000c09027224 */ /* 0x000fc600078e02ff */
[----:B------:R-:W-:Y:S01]  /*7050*/  LEA.HI.X.SX32 R5, R5, R3, 0x1, P3 ;  /* 0x0000000305057211 */ /* 0x000fe200018f0eff */
[C---:B------:R-:W-:Y:S01]  /*7060*/  IMAD R9, R7.reuse, R13, R2 ;  /* 0x0000000d07097224 */ /* 0x040fe200078e0202 */
[----:B------:R-:W-:Y:S01]  /*7070*/  SEL R13, R6, RZ, !P0 ;  /* 0x000000ff060d7207 */ /* 0x000fe20004000000 */
[----:B------:R-:W-:-:S04]  /*7080*/  IMAD.WIDE.U32 R2, R7, R12, R4 ;  /* 0x0000000c07027225 */ /* 0x000fc800078e0004 */
[----:B------:R-:W-:Y:S01]  /*7090*/  IMAD.IADD R3, R3, 0x1, R9 ;  /* 0x0000000103037824 */ /* 0x000fe200078e0209 */
[----:B------:R-:W-:Y:S01]  /*70a0*/  SEL R9, R152, RZ, !P0 ;  /* 0x000000ff98097207 */ /* 0x000fe20004000000 */
[----:B------:R-:W-:-:S04]  /*70b0*/  IMAD.WIDE.U32 R4, R7, R14, R4 ;  /* 0x0000000e07047225 */ /* 0x000fc800078e0004 */
[C---:B------:R-:W-:Y:S02]  /*70c0*/  IMAD R6, R13.reuse, R18, RZ ;  /* 0x000000120d067224 */ /* 0x040fe400078e02ff */
[----:B------:R-:W-:Y:S02]  /*70d0*/  IMAD R12, R13, R20, RZ ;  /* 0x000000140d0c7224 */ /* 0x000fe400078e02ff */
[----:B------:R-:W-:Y:S02]  /*70e0*/  IMAD.SHL.U32 R13, R10, 0x4, RZ ;  /* 0x000000040a0d7824 */ /* 0x000fe400078e00ff */
[----:B------:R-:W-:Y:S02]  /*70f0*/  IMAD.IADD R5, R5, 0x1, R15 ;  /* 0x0000000105057824 */ /* 0x000fe400078e020f */
[----:B------:R-:W-:Y:S01]  /*7100*/  IMAD R15, R9, R19, R6 ;  /* 0x00000013090f7224 */ /* 0x000fe200078e0206 */
[----:B------:R-:W-:Y:S01]  /*7110*/  IADD3 R6, P4, R13, UR6, RZ ;  /* 0x000000060d067c10 */ /* 0x000fe2000ff9e0ff */
[----:B------:R-:W-:-:S04]  /*7120*/  IMAD.WIDE.U32 R2, R9, R18, R2 ;  /* 0x0000001209027225 */ /* 0x000fc800078e0002 */
[----:B------:R-:W-:Y:S01]  /*7130*/  IMAD.WIDE.U32 R4, R9, R20, R4 ;  /* 0x0000001409047225 */ /* 0x000fe200078e0004 */
[----:B------:R-:W-:-:S03]  /*7140*/  LEA R22, P3, R2, R22, 0x2 ;  /* 0x0000001602167211 */ /* 0x000fc600078610ff */
[----:B------:R-:W-:Y:S01]  /*7150*/  IMAD.MOV R10, RZ, RZ, -R7 ;  /* 0x000000ffff0a7224 */ /* 0x000fe200078e0a07 */
[----:B------:R-:W-:Y:S01]  /*7160*/  IADD3.X R7, R11, UR7, RZ, P4, !PT ;  /* 0x000000070b077c10 */ /* 0x000fe2000a7fe4ff */
[----:B------:R-:W-:Y:S01]  /*7170*/  IMAD R9, R9, R21, R12 ;  /* 0x0000001509097224 */ /* 0x000fe200078e020c */
[----:B-1----:R-:W-:Y:S01]  /*7180*/  LEA R24, P0, R4, R24, 0x2 ;  /* 0x0000001804187211 */ /* 0x002fe200078010ff */
[----:B------:R-:W-:Y:S02]  /*7190*/  IMAD R17, R17, R10, R8 ;  /* 0x0000000a11117224 */ /* 0x000fe400078e0208 */
[----:B------:R-:W-:Y:S02]  /*71a0*/  IMAD.IADD R10, R3, 0x1, R15 ;  /* 0x00000001030a7824 */ /* 0x000fe400078e020f */
[----:B------:R-:W-:Y:S01]  /*71b0*/  IMAD.IADD R9, R5, 0x1, R9 ;  /* 0x0000000105097824 */ /* 0x000fe200078e0209 */
[----:B--2---:R-:W-:Y:S07]  /*71c0*/  @P2 BRA `(.L_x_1002) ;  /* 0x0000000000142947 */ /* 0x004fee0003800000 */
.L_x_1003:
[----:B------:R-:W2:Y:S04]  /*71d0*/  LDG.E.STRONG.GPU R8, desc[UR38][R6.64] ;  /* 0x0000002606087981 */ /* 0x000ea8000c1ef900 */
[----:B--2---:R-:W-:Y:S01]  /*71e0*/  CCTL.IVALL ;  /* 0x00000000ff00798f */ /* 0x004fe20002000000 */
[----:B------:R-:W-:Y:S05]  /*71f0*/  YIELD ;  /* 0x0000000000007946 */ /* 0x000fea0003800000 */
[----:B------:R-:W-:-:S13]  /*7200*/  ISETP.NE.AND P2, PT, R8, R17, PT ;  /* 0x000000110800720c */ /* 0x000fda0003f45270 */
[----:B------:R-:W-:Y:S05]  /*7210*/  @P2 BRA `(.L_x_1003) ;  /* 0xfffffffc00ec2947 */ /* 0x000fea000383ffff */
.L_x_1002:
[----:B------:R-:W-:Y:S05]  /*7220*/  BSYNC B0 ;  /* 0x0000000000007941 */ /* 0x000fea0003800000 */
.L_x_1001:
[----:B------:R-:W-:Y:S01]  /*7230*/  UMOV UR5, 0xffffffff ;  /* 0xffffffff00057882 */ /* 0x000fe20000000000 */
[----:B------:R-:W-:Y:S02]  /*7240*/  LEA.HI.X R10, R2, R23, R10, 0x2, P3 ;  /* 0x00000017020a7211 */ /* 0x000fe400018f140a */
[----:B------:R-:W-:Y:S01]  /*7250*/  LEA.HI.X R9, R4, R25, R9, 0x2, P0 ;  /* 0x0000001904097211 */ /* 0x000fe200000f1409 */
[----:B------:R-:W-:Y:S06]  /*7260*/  BRA.DIV UR5, `(.L_x_1004) ;  /* 0x0000004205b87947 */ /* 0x000fec000b800000 */
[----:B------:R-:W-:Y:S01]  /*7270*/  NOP ;  /* 0x0000000000007918 */ /* 0x000fe20000000000 */
.L_x_1094:
        /* <DEDUP_REMOVED lines=16> */
.L_x_1007:
[----:B------:R-:W-:Y:S01]  /*7380*/  @P0 ELECT P2, URZ, PT ;  /* 0x00000000003f082f */ /* 0x000fe20003840000 */
[----:B------:R1:W-:-:S12]  /*7390*/  UBLKRED.G.S.ADD.F32.RN [UR6], [UR4], UR5, desc[UR8] ;  /* 0x00000806040073bb */ /* 0x0003d800080a1405 */
[----:B------:R-:W-:Y:S02]  /*73a0*/  @P2 PLOP3.LUT P0, PT, P2, PT, PT, 0x8, 0x0 ;  /* 0x000000000000281c */ /* 0x000fe4000170e170 */
[----:B------:R-:W-:-:S11]  /*73b0*/  PLOP3.LUT P2, PT, PT, PT, PT, 0x8, 0x0 ;  /* 0x000000000000781c */ /* 0x000fd60003f4e170 */
[----:B-1----:R-:W-:Y:S05]  /*73c0*/  @P0 BRA.U.ANY `(.L_x_1007) ;  /* 0xfffffffd00ec0947 */ /* 0x002fea000393ffff */
[----:B------:R0:W-:Y:S01]  /*73d0*/  UTMACMDFLUSH ;  /* 0x00000000000079b7 */ /* 0x0001e20000000000 */
[----:B------:R-:W-:-:S04]  /*73e0*/  DEPBAR.LE SB0, 0x0 ;  /* 0x000080000000791a */ /* 0x000fc80000000000 */
.L_x_1006:
[----:B------:R-:W-:Y:S05]  /*73f0*/  BSYNC B0 ;  /* 0x0000000000007941 */ /* 0x000fea0003800000 */
.L_x_1005:
        /* <DEDUP_REMOVED lines=14> */
.L_x_1009:
[----:B------:R-:W-:Y:S05]  /*74e0*/  BSYNC B0 ;  /* 0x0000000000007941 */ /* 0x000fea0003800000 */
.L_x_1008:
        /* <DEDUP_REMOVED lines=22> */
.L_x_1012:
[----:B-1----:R-:W2:Y:S04]  /*7650*/  LDG.E.STRONG.GPU R0, desc[UR38][R2.64] ;  /* 0x0000002602007981 */ /* 0x002ea8000c1ef900 */
[----:B--2---:R-:W-:Y:S01]  /*7660*/  CCTL.IVALL ;  /* 0x00000000ff00798f */ /* 0x004fe20002000000 */
[----:B------:R-:W-:Y:S05]  /*7670*/  YIELD ;  /* 0x0000000000007946 */ /* 0x000fea0003800000 */
[----:B------:R-:W-:-:S13]  /*7680*/  ISETP.NE.AND P0, PT, R0, R17, PT ;  /* 0x000000110000720c */ /* 0x000fda0003f05270 */
[----:B------:R-:W-:Y:S05]  /*7690*/  @P0 BRA `(.L_x_1012) ;  /* 0xfffffffc00ec0947 */ /* 0x000fea000383ffff */
.L_x_1011:
[----:B------:R-:W-:Y:S05]  /*76a0*/  BSYNC B0 ;  /* 0x0000000000007941 */ /* 0x000fea0003800000 */
.L_x_1010:
[----:B------:R-:W-:-:S03]  /*76b0*/  UMOV UR5, 0xffffffff ;  /* 0xffffffff00057882 */ /* 0x000fc60000000000 */
[----:B------:R-:W-:Y:S05]  /*76c0*/  BRA.DIV UR5, `(.L_x_1013) ;  /* 0x0000003e05bc7947 */ /* 0x000fea000b800000 */
[----:B------:R-:W-:Y:S01]  /*76d0*/  NOP ;  /* 0x0000000000007918 */ /* 0x000fe20000000000 */
.L_x_1097:
        /* <DEDUP_REMOVED lines=10> */
[----:B------:R-:W-:Y:S01]  /*7780*/  R2UR UR6, R22 ;  /* 0x00000000160672ca */ /* 0x000fe200000e0000 */
[----:B------:R-:W-:Y:S01]  /*7790*/  UMOV UR5, 0x1000 ;  /* 0x0000100000057882 */ /* 0x000fe20000000000 */
[----:B------:R-:W-:Y:S01]  /*77a0*/  R2UR UR7, R10 ;  /* 0x000000000a0772ca */ /* 0x000fe200000e0000 */
[----:B------:R-:W-:Y:S01]  /*77b0*/  UMOV UR8, 0x0 ;  /* 0x0000000000087882 */ /* 0x000fe20000000000 */
[----:B------:R-:W-:Y:S01]  /*77c0*/  PLOP3.LUT P0, PT, PT, PT, PT, 0x80, 0x0 ;  /* 0x000000000000781c */ /* 0x000fe20003f0f070 */
[----:B------:R-:W-:-:S12]  /*77d0*/  UMOV UR9, 0x14f00000 ;  /* 0x14f0000000097882 */ /* 0x000fd80000000000 */
.L_x_1016:
[----:B------:R-:W-:Y:S01]  /*77e0*/  @P0 ELECT P2, URZ, PT ;  /* 0x00000000003f082f */ /* 0x000fe20003840000 */
[----:B------:R2:W-:-:S12]  /*77f0*/  UBLKRED.G.S.ADD.F32.RN [UR6], [UR4], UR5, desc[UR8] ;  /* 0x00000806040073bb */ /* 0x0005d800080a1405 */
[----:B------:R-:W-:Y:S02]  /*7800*/  @P2 PLOP3.LUT P0, PT, P2, PT, PT, 0x8, 0x0 ;  /* 0x000000000000281c */ /* 0x000fe4000170e170 */
[----:B------:R-:W-:-:S11]  /*7810*/  PLOP3.LUT P2, PT, PT, PT, PT, 0x8, 0x0 ;  /* 0x000000000000781c */ /* 0x000fd60003f4e170 */
[----:B--2---:R-:W-:Y:S05]  /*7820*/  @P0 BRA.U.ANY `(.L_x_1016) ;  /* 0xfffffffd00ec0947 */ /* 0x004fea000393ffff */
[----:B------:R0:W-:Y:S01]  /*7830*/  UTMACMDFLUSH ;  /* 0x00000000000079b7 */ /* 0x0001e20000000000 */
[----:B------:R-:W-:-:S04]  /*7840*/  DEPBAR.LE SB0, 0x0 ;  /* 0x000080000000791a */ /* 0x000fc80000000000 */
.L_x_1015:
[----:B------:R-:W-:Y:S05]  /*7850*/  BSYNC B0 ;  /* 0x0000000000007941 */ /* 0x000fea0003800000 */
.L_x_1014:
        /* <DEDUP_REMOVED lines=14> */
.L_x_972:
        /* <DEDUP_REMOVED lines=21> */
.L_x_1018:
        /* <DEDUP_REMOVED lines=13> */
.L_x_1020:
[----:B------:R-:W-:-:S05]  /*7b60*/  ULDC UR4, c[0x0][0x8c4] ;  /* 0x0002310000047ab9 */ /* 0x000fca0000000800 */
.L_x_1019:
        /* <DEDUP_REMOVED lines=37> */
.L_x_1021:
        /* <DEDUP_REMOVED lines=59> */
.L_x_1047:
        /* <DEDUP_REMOVED lines=17> */
.L_x_1025:
[----:B------:R-:W2:Y:S04]  /*8280*/  LDG.E.STRONG.GPU R5, desc[UR38][R2.64] ;  /* 0x0000002602057981 */ /* 0x000ea8000c1ef900 */
[----:B--2---:R-:W-:Y:S01]  /*8290*/  CCTL.IVALL ;  /* 0x00000000ff00798f */ /* 0x004fe20002000000 */
[----:B------:R-:W-:Y:S05]  /*82a0*/  YIELD ;  /* 0x0000000000007946 */ /* 0x000fea0003800000 */
[----:B------:R-:W-:-:S13]  /*82b0*/  ISETP.NE.AND P3, PT, R5, UR24, PT ;  /* 0x0000001805007c0c */ /* 0x000fda000bf65270 */
[----:B------:R-:W-:Y:S05]  /*82c0*/  @P3 BRA `(.L_x_1025) ;  /* 0xfffffffc00ec3947 */ /* 0x000fea000383ffff */
.L_x_1024:
[----:B------:R-:W-:Y:S05]  /*82d0*/  BSYNC B0 ;  /* 0x0000000000007941 */ /* 0x000fea0003800000 */
.L_x_1023:
[----:B------:R-:W-:-:S03]  /*82e0*/  UMOV UR22, 0xffffffff ;  /* 0xffffffff00167882 */ /* 0x000fc60000000000 */
[----:B------:R-:W-:Y:S05]  /*82f0*/  BRA.DIV UR22, `(.L_x_1026) ;  /* 0x0000003216cc7947 */ /* 0x000fea000b800000 */
[----:B------:R-:W-:Y:S01]  /*8300*/  NOP ;  /* 0x0000000000007918 */ /* 0x000fe20000000000 */
.L_x_1100:
        /* <DEDUP_REMOVED lines=19> */
.L_x_1028:
[----:B------:R-:W-:Y:S05]  /*8440*/  BSYNC B0 ;  /* 0x0000000000007941 */ /* 0x000fea0003800000 */
.L_x_1027:
        /* <DEDUP_REMOVED lines=13> */
.L_x_1030:
[----:B------:R-:W-:Y:S05]  /*8520*/  BSYNC B0 ;  /* 0x0000000000007941 */ /* 0x000fea0003800000 */
.L_x_1029:
[----:B------:R-:W-:Y:S06]  /*8530*/  BAR.ARV 0xa, 0xa0 ;  /* 0x0282800000007b1d */ /* 0x000fec0000002000 */
[----:B------:R-:W-:Y:S04]  /*8540*/  BSSY B0, `(.L_x_1031) ;  /* 0x0000003000007945 */ /* 0x000fe80003800000 */
[----:B------:R-:W-:Y:S05]  /*8550*/  @!P0 BRA `(.L_x_1032) ;  /* 0x0000000000048947 */ /* 0x000fea0003800000 */
[----:B------:R-:W-:-:S04]  /*8560*/  DEPBAR.LE SB0, 0x0 ;  /* 0x000080000000791a */ /* 0x000fc80000000000 */
.L_x_1032:
[----:B------:R-:W-:Y:S05]  /*8570*/  BSYNC B0 ;  /* 0x0000000000007941 */ /* 0x000fea0003800000 */
.L_x_1031:
        /* <DEDUP_REMOVED lines=19> */
.L_x_1034:
[----:B------:R-:W-:Y:S05]  /*86b0*/  BSYNC B0 ;  /* 0x0000000000007941 */ /* 0x000fea0003800000 */
.L_x_1033:
        /* <DEDUP_REMOVED lines=9> */
.L_x_1037:
[----:B------:R-:W2:Y:S04]  /*8750*/  LDG.E.STRONG.GPU R5, desc[UR38][R2.64] ;  /* 0x0000002602057981 */ /* 0x000ea8000c1ef900 */
[----:B--2---:R-:W-:Y:S01]  /*8760*/  CCTL.IVALL ;  /* 0x00000000ff00798f */ /* 0x004fe20002000000 */
[----:B------:R-:W-:Y:S05]  /*8770*/  YIELD ;  /* 0x0000000000007946 */ /* 0x000fea0003800000 */
[----:B------:R-:W-:-:S13]  /*8780*/  ISETP.NE.AND P3, PT, R5, UR24, PT ;  /* 0x0000001805007c0c */ /* 0x000fda000bf65270 */
[----:B------:R-:W-:Y:S05]  /*8790*/  @P3 BRA `(.L_x_1037) ;  /* 0xfffffffc00ec3947 */ /* 0x000fea000383ffff */
.L_x_1036:
[----:B------:R-:W-:Y:S05]  /*87a0*/  BSYNC B0 ;  /* 0x0000000000007941 */ /* 0x000fea0003800000 */
.L_x_1035:
[----:B------:R-:W-:-:S03]  /*87b0*/  UMOV UR6, 0xffffffff ;  /* 0xffffffff00067882 */ /* 0x000fc60000000000 */
[----:B------:R-:W-:Y:S05]  /*87c0*/  BRA.DIV UR6, `(.L_x_1038) ;  /* 0x0000002e06b47947 */ /* 0x000fea000b800000 */
[----:B------:R-:W-:Y:S01]  /*87d0*/  NOP ;  /* 0x0000000000007918 */ /* 0x000fe20000000000 */
.L_x_1103:
        /* <DEDUP_REMOVED lines=13> */
.L_x_1040:
[----:B------:R-:W-:Y:S05]  /*88b0*/  BSYNC B0 ;  /* 0x0000000000007941 */ /* 0x000fea0003800000 */
.L_x_1039:
        /* <DEDUP_REMOVED lines=13> */
.L_x_1042:
[----:B------:R-:W-:Y:S05]  /*8990*/  BSYNC B0 ;  /* 0x0000000000007941 */ /* 0x000fea0003800000 */
.L_x_1041:
[----:B------:R-:W-:Y:S06]  /*89a0*/  BAR.ARV 0xa, 0xa0 ;  /* 0x0282800000007b1d */ /* 0x000fec0000002000 */
[----:B------:R-:W-:Y:S04]  /*89b0*/  BSSY B0, `(.L_x_1043) ;  /* 0x0000003000007945 */ /* 0x000fe80003800000 */
[----:B------:R-:W-:Y:S05]  /*89c0*/  @!P0 BRA `(.L_x_1044) ;  /* 0x0000000000048947 */ /* 0x000fea0003800000 */
[----:B------:R-:W-:-:S04]  /*89d0*/  DEPBAR.LE SB0, 0x0 ;  /* 0x000080000000791a */ /* 0x000fc80000000000 */
.L_x_1044:
[----:B------:R-:W-:Y:S05]  /*89e0*/  BSYNC B0 ;  /* 0x0000000000007941 */ /* 0x000fea0003800000 */
.L_x_1043:
        /* <DEDUP_REMOVED lines=19> */
.L_x_1046:
[----:B------:R-:W-:Y:S05]  /*8b20*/  BSYNC B0 ;  /* 0x0000000000007941 */ /* 0x000fea0003800000 */
.L_x_1045:
[----:B------:R-:W-:Y:S02]  /*8b30*/  UIADD3 UR4, UR4, 0x2, URZ ;  /* 0x0000000204047890 */ /* 0x000fe4000fffe03f */
[----:B------:R-:W-:Y:S01]  /*8b40*/  UIADD3 UR5, UR5, 0x1, URZ ;  /* 0x0000000105057890 */ /* 0x000fe2000fffe03f */
[----:B------:R-:W-:Y:S11]  /*8b50*/  @P2 BRA `(.L_x_1047) ;  /* 0xfffffff400842947 */ /* 0x000ff6000383ffff */
.L_x_1022:
        /* <DEDUP_REMOVED lines=13> */
.L_x_1050:
[----:B------:R-:W2:Y:S04]  /*8c30*/  LDG.E.STRONG.GPU R0, desc[UR38][R2.64] ;  /* 0x0000002602007981 */ /* 0x000ea8000c1ef900 */
[----:B--2---:R-:W-:Y:S01]  /*8c40*/  CCTL.IVALL ;  /* 0x00000000ff00798f */ /* 0x004fe20002000000 */
[----:B------:R-:W-:Y:S05]  /*8c50*/  YIELD ;  /* 0x0000000000007946 */ /* 0x000fea0003800000 */
[----:B------:R-:W-:-:S13]  /*8c60*/  ISETP.NE.AND P1, PT, R0, UR24, PT ;  /* 0x0000001800007c0c */ /* 0x000fda000bf25270 */
[----:B------:R-:W-:Y:S05]  /*8c70*/  @P1 BRA `(.L_x_1050) ;  /* 0xfffffffc00ec1947 */ /* 0x000fea000383ffff */
.L_x_1049:
[----:B------:R-:W-:Y:S05]  /*8c80*/  BSYNC B0 ;  /* 0x0000000000007941 */ /* 0x000fea0003800000 */
.L_x_1048:
[----:B------:R-:W-:-:S03]  /*8c90*/  UMOV UR5, 0xffffffff ;  /* 0xffffffff00057882 */ /* 0x000fc60000000000 */
[----:B------:R-:W-:Y:S05]  /*8ca0*/  BRA.DIV UR5, `(.L_x_1051) ;  /* 0x0000002a05987947 */ /* 0x000fea000b800000 */
[----:B------:R-:W-:Y:S01]  /*8cb0*/  NOP ;  /* 0x0000000000007918 */ /* 0x000fe20000000000 */
.L_x_1106:
        /* <DEDUP_REMOVED lines=22> */
.L_x_1053:
[----:B------:R-:W-:Y:S05]  /*8e20*/  BSYNC B0 ;  /* 0x0000000000007941 */ /* 0x000fea0003800000 */
.L_x_1052:
        /* <DEDUP_REMOVED lines=20> */
.L_x_1055:
[----:B------:R-:W-:Y:S05]  /*8f70*/  BSYNC B0 ;  /* 0x0000000000007941 */ /* 0x000fea0003800000 */
.L_x_1054:
[----:B------:R-:W-:Y:S06]  /*8f80*/  BAR.ARV 0xa, 0xa0 ;  /* 0x0282800000007b1d */ /* 0x000fec0000002000 */
[----:B------:R-:W-:Y:S04]  /*8f90*/  BSSY B0, `(.L_x_1056) ;  /* 0x0000003000007945 */ /* 0x000fe80003800000 */
[----:B------:R-:W-:Y:S05]  /*8fa0*/  @!P0 BRA `(.L_x_1057) ;  /* 0x0000000000048947 */ /* 0x000fea0003800000 */
[----:B------:R-:W-:-:S04]  /*8fb0*/  DEPBAR.LE SB0, 0x0 ;  /* 0x000080000000791a */ /* 0x000fc80000000000 */
.L_x_1057:
[----:B------:R-:W-:Y:S05]  /*8fc0*/  BSYNC B0 ;  /* 0x0000000000007941 */ /* 0x000fea0003800000 */
.L_x_1056:
        /* <DEDUP_REMOVED lines=19> */
.L_x_1017:
        /* <DEDUP_REMOVED lines=10> */
.L_x_1058:
        /* <DEDUP_REMOVED lines=10> */
.L_x_1060:
[----:B------:R-:W3:Y:S02]  /*9240*/  LDC R5, c[0x0][0x8c4] ;  /* 0x00023100ff057b82 */ /* 0x000ee40000000800 */
.L_x_1059:
        /* <DEDUP_REMOVED lines=46> */
.L_x_1062:
        /* <DEDUP_REMOVED lines=66> */
.L_x_1107:
        /* <DEDUP_REMOVED lines=9> */
.L_x_1065:
        /* <DEDUP_REMOVED lines=84> */
.L_x_1076:
[----:B------:R-:W-:-:S04]  /*9f20*/  SHF.L.U32 R21, R10, 0x1f, RZ ;  /* 0x0000001f0a157819 */ /* 0x000fc800000006ff */
[----:B-1----:R-:W1:Y:S02]  /*9f30*/  SYNCS.PHASECHK.TRANS64.TRYWAIT P1, [R12+URZ+0x38840], R21 ;  /* 0x038840150c0075a7 */ /* 0x002e64000802017f */
[----:B-12--5:R-:W-:Y:S05]  /*9f40*/  @!P1 BRA `(.L_x_1068) ;  /* 0x0000001800209947 */ /* 0x026fea0003800000 */
.L_x_1108:
[----:B------:R-:W-:Y:S05]  /*9f50*/  @P0 BRA `(.L_x_1069) ;  /* 0x0000000000140947 */ /* 0x000fea0003800000 */
[----:B------:R-:W-:Y:S01]  /*9f60*/  ISETP.NE.AND P1, PT, R20, RZ, PT ;  /* 0x000000ff1400720c */ /* 0x000fe20003f25270 */
[----:B------:R-:W-:-:S04]  /*9f70*/  IMAD.MOV.U32 R3, RZ, RZ, 0x5140 ;  /* 0x00005140ff037424 */ /* 0x000fc800078e00ff */
[----:B------:R3:W-:Y:S08]  /*9f80*/  SYNCS.ARRIVE.TRANS64 RZ, [R12+URZ+0x38830], R3 ;  /* 0x038830030cff79a7 */ /* 0x0007f0000800003f */
[----:B------:R-:W-:Y:S05]  /*9f90*/  @!P1 BRA `(.L_x_1069) ;  /* 0x0000000000049947 */ /* 0x000fea0003800000 */
[----:B------:R-:W-:Y:S01]  /*9fa0*/  BPT.TRAP 0x1 ;  /* 0x000000040000795c */ /* 0x000fe20000300000 */
.L_x_1069:
        /* <DEDUP_REMOVED lines=37> */
.L_x_1109:
[----:B------:R-:W-:Y:S05]  /*a200*/  @P0 BRA `(.L_x_1071) ;  /* 0x0000000000140947 */ /* 0x000fea0003800000 */
[----:B------:R-:W-:Y:S01]  /*a210*/  ISETP.NE.AND P1, PT, R20, RZ, PT ;  /* 0x000000ff1400720c */ /* 0x000fe20003f25270 */
[----:B------:R-:W-:-:S04]  /*a220*/  IMAD.MOV.U32 R2, RZ, RZ, 0x5140 ;  /* 0x00005140ff027424 */ /* 0x000fc800078e00ff */
[----:B------:R3:W-:Y:S08]  /*a230*/  SYNCS.ARRIVE.TRANS64 RZ, [R12+URZ+0x38818], R2 ;  /* 0x038818020cff79a7 */ /* 0x0007f0000800003f */
[----:B------:R-:W-:Y:S05]  /*a240*/  @!P1 BRA `(.L_x_1071) ;  /* 0x0000000000049947 */ /* 0x000fea0003800000 */
[----:B------:R-:W-:Y:S01]  /*a250*/  BPT.TRAP 0x1 ;  /* 0x000000040000795c */ /* 0x000fe20000300000 */
.L_x_1071:
        /* <DEDUP_REMOVED lines=29> */
.L_x_1110:
        /* <DEDUP_REMOVED lines=9> */
.L_x_1073:
        /* <DEDUP_REMOVED lines=31> */
.L_x_1112:
[----:B------:R-:W-:Y:S05]  /*a6b0*/  @P0 BRA `(.L_x_1075) ;  /* 0x0000000000140947 */ /* 0x000fea0003800000 */
[----:B------:R-:W-:Y:S01]  /*a6c0*/  ISETP.NE.AND P1, PT, R20, RZ, PT ;  /* 0x000000ff1400720c */ /* 0x000fe20003f25270 */
[----:B-1----:R-:W-:-:S04]  /*a6d0*/  IMAD.MOV.U32 R5, RZ, RZ, 0x5140 ;  /* 0x00005140ff057424 */ /* 0x002fc800078e00ff */
[----:B------:R2:W-:Y:S08]  /*a6e0*/  SYNCS.ARRIVE.TRANS64 RZ, [R12+URZ+0x38810], R5 ;  /* 0x038810050cff79a7 */ /* 0x0005f0000800003f */
[----:B------:R-:W-:Y:S05]  /*a6f0*/  @!P1 BRA `(.L_x_1075) ;  /* 0x0000000000049947 */ /* 0x000fea0003800000 */
[----:B------:R-:W-:Y:S01]  /*a700*/  BPT.TRAP 0x1 ;  /* 0x000000040000795c */ /* 0x000fe20000300000 */
.L_x_1075:
        /* <DEDUP_REMOVED lines=29> */
.L_x_1067:
[----:B--2---:R-:W2:Y:S02]  /*a8e0*/  LDL.LU R4, [R1] ;  /* 0x0000000001047983 */ /* 0x004ea40000300800 */
[----:B--2---:R-:W-:-:S13]  /*a8f0*/  ISETP.NE.AND P1, PT, R4, RZ, PT ;  /* 0x000000ff0400720c */ /* 0x004fda0003f25270 */
[----:B------:R-:W-:Y:S05]  /*a900*/  @!P1 BRA `(.L_x_1066) ;  /* 0x0000000400309947 */ /* 0x000fea0003800000 */
[----:B------:R-:W-:-:S04]  /*a910*/  SHF.L.U32 R13, R10, 0x1f, RZ ;  /* 0x0000001f0a0d7819 */ /* 0x000fc800000006ff */
[----:B------:R-:W1:Y:S02]  /*a920*/  SYNCS.PHASECHK.TRANS64.TRYWAIT P1, [R12+URZ+0x38840], R13 ;  /* 0x0388400d0c0075a7 */ /* 0x000e64000802017f */
[----:B-1----:R-:W-:Y:S05]  /*a930*/  @!P1 BRA `(.L_x_1077) ;  /* 0x0000000c00f89947 */ /* 0x002fea0003800000 */
.L_x_1113:
[----:B------:R-:W-:Y:S05]  /*a940*/  @P0 BRA `(.L_x_1078) ;  /* 0x0000000000140947 */ /* 0x000fea0003800000 */
[----:B------:R-:W-:Y:S01]  /*a950*/  ISETP.NE.AND P1, PT, R20, RZ, PT ;  /* 0x000000ff1400720c */ /* 0x000fe20003f25270 */
[----:B------:R-:W-:-:S04]  /*a960*/  IMAD.MOV.U32 R5, RZ, RZ, 0x5140 ;  /* 0x00005140ff057424 */ /* 0x000fc800078e00ff */
[----:B------:R2:W-:Y:S08]  /*a970*/  SYNCS.ARRIVE.TRANS64 RZ, [R12+URZ+0x38830], R5 ;  /* 0x038830050cff79a7 */ /* 0x0005f0000800003f */
[----:B------:R-:W-:Y:S05]  /*a980*/  @!P1 BRA `(.L_x_1078) ;  /* 0x0000000000049947 */ /* 0x000fea0003800000 */
[----:B------:R-:W-:Y:S01]  /*a990*/  BPT.TRAP 0x1 ;  /* 0x000000040000795c */ /* 0x000fe20000300000 */
.L_x_1078:
        /* <DEDUP_REMOVED lines=34> */
.L_x_1114:
[----:B------:R-:W-:Y:S05]  /*abc0*/  @P0 BRA `(.L_x_1080) ;  /* 0x0000000000140947 */ /* 0x000fea0003800000 */
[----:B------:R-:W-:Y:S01]  /*abd0*/  ISETP.NE.AND P0, PT, R20, RZ, PT ;  /* 0x000000ff1400720c */ /* 0x000fe20003f05270 */
[----:B------:R-:W-:-:S04]  /*abe0*/  IMAD.MOV.U32 R5, RZ, RZ, 0x5140 ;  /* 0x00005140ff057424 */ /* 0x000fc800078e00ff */
[----:B------:R3:W-:Y:S08]  /*abf0*/  SYNCS.ARRIVE.TRANS64 RZ, [R12+URZ+0x38818], R5 ;  /* 0x038818050cff79a7 */ /* 0x0007f0000800003f */
[----:B------:R-:W-:Y:S05]  /*ac00*/  @!P0 BRA `(.L_x_1080) ;  /* 0x0000000000048947 */ /* 0x000fea0003800000 */
[----:B------:R-:W-:Y:S01]  /*ac10*/  BPT.TRAP 0x1 ;  /* 0x000000040000795c */ /* 0x000fe20000300000 */
.L_x_1080:
        /* <DEDUP_REMOVED lines=27> */
.L_x_1066:
[----:B-----5:R-:W-:Y:S01]  /*add0*/  IMAD R4, R0, 0x8, R12 ;  /* 0x0000000800047824 */ /* 0x020fe200078e020c */
[----:B------:R-:W-:Y:S01]  /*ade0*/  SHF.L.U32 R3, R10, 0x1f, RZ ;  /* 0x0000001f0a037819 */ /* 0x000fe200000006ff */
[----:B------:R-:W3:Y:S03]  /*adf0*/  S2R R2, SR_TID.X ;  /* 0x0000000000027919 */ /* 0x000ee60000002100 */
[----:B------:R-:W4:Y:S01]  /*ae00*/  SYNCS.PHASECHK.TRANS64.TRYWAIT P0, [R4+URZ+0x38840], R3 ;  /* 0x03884003040075a7 */ /* 0x000f22000800017f */
[----:B---3--:R-:W-:-:S04]  /*ae10*/  LOP3.LUT R2, R2, 0x7f, RZ, 0xc0, !PT ;  /* 0x0000007f02027812 */ /* 0x008fc800078ec0ff */
[----:B------:R-:W-:Y:S01]  /*ae20*/  ISETP.NE.AND P1, PT, R2, RZ, PT ;  /* 0x000000ff0200720c */ /* 0x000fe20003f25270 */
[----:B----4-:R-:W-:-:S12]  /*ae30*/  @!P0 BRA `(.L_x_1081) ;  /* 0x0000000800e08947 */ /* 0x010fd80003800000 */
.L_x_1115:
[----:B------:R-:W-:Y:S05]  /*ae40*/  @P1 BRA `(.L_x_1082) ;  /* 0x0000000000181947 */ /* 0x000fea0003800000 */
[----:B------:R-:W4:Y:S01]  /*ae50*/  S2R R2, SR_TID.X ;  /* 0x0000000000027919 */ /* 0x000f220000002100 */
[----:B---3--:R-:W-:-:S04]  /*ae60*/  IMAD.MOV.U32 R3, RZ, RZ, 0x5140 ;  /* 0x00005140ff037424 */ /* 0x008fc800078e00ff */
[----:B------:R3:W-:Y:S01]  /*ae70*/  SYNCS.ARRIVE.TRANS64 RZ, [R4+URZ+0x38830], R3 ;  /* 0x0388300304ff79a7 */ /* 0x0007e2000800003f */
[----:B----4-:R-:W-:-:S13]  /*ae80*/  LOP3.LUT P0, RZ, R2, 0x1f, RZ, 0xc0, !PT ;  /* 0x0000001f02ff7812 */ /* 0x010fda000780c0ff */
[----:B---3--:R-:W-:Y:S05]  /*ae90*/  @!P0 BRA `(.L_x_1082) ;  /* 0x0000000000048947 */ /* 0x008fea0003800000 */
[----:B------:R-:W-:Y:S01]  /*aea0*/  BPT.TRAP 0x1 ;  /* 0x000000040000795c */ /* 0x000fe20000300000 */
.L_x_1082:
        /* <DEDUP_REMOVED lines=41> */
.L_x_1063:
[----:B------:R-:W-:Y:S05]  /*b140*/  BSYNC B0 ;  /* 0x0000000000007941 */ /* 0x000fea0003800000 */
.L_x_1061:
[----:B------:R-:W-:-:S03]  /*b150*/  UMOV UR6, 0xffffffff ;  /* 0xffffffff00067882 */ /* 0x000fc60000000000 */
[----:B------:R-:W-:Y:S05]  /*b160*/  BRA.DIV UR6, `(.L_x_1083) ;  /* 0x0000000a06287947 */ /* 0x000fea000b800000 */
[----:B------:R-:W-:-:S13]  /*b170*/  ELECT P0, URZ, PT ;  /* 0x00000000003f782f */ /* 0x000fda0003800000 */
.L_x_1118:
[----:B------:R-:W-:Y:S05]  /*b180*/  @!P0 BRA `(.L_x_977) ;  /* 0x0000000000848947 */ /* 0x000fea0003800000 */
[----:B------:R-:W3:Y:S02]  /*b190*/  LDL.LU R2, [R1+0x8] ;  /* 0x0000080001027983 */ /* 0x000ee40000300800 */
[----:B---3--:R-:W-:-:S04]  /*b1a0*/  LOP3.LUT R2, R2, 0x2, RZ, 0xfc, !PT ;  /* 0x0000000202027812 */ /* 0x008fc800078efcff */
[----:B------:R-:W-:-:S13]  /*b1b0*/  ISETP.NE.AND P0, PT, R2, 0x3, PT ;  /* 0x000000030200780c */ /* 0x000fda0003f05270 */
[----:B------:R-:W-:Y:S05]  /*b1c0*/  @!P0 BRA `(.L_x_1084) ;  /* 0x0000000000048947 */ /* 0x000fea0003800000 */
[----:B--2---:R-:W-:Y:S01]  /*b1d0*/  BPT.TRAP 0x1 ;  /* 0x000000040000795c */ /* 0x004fe20000300000 */
.L_x_1084:
        /* <DEDUP_REMOVED lines=15> */
.L_x_1119:
[----:B------:R-:W3:Y:S02]  /*b2d0*/  SYNCS.PHASECHK.TRANS64.TRYWAIT P1, [R11+URZ], R2 ;  /* 0x000000020b0075a7 */ /* 0x000ee4000802017f */
[----:B---3--:R-:W-:Y:S05]  /*b2e0*/  @!P1 BRA `(.L_x_1086) ;  /* 0x0000000800009947 */ /* 0x008fea0003800000 */
.L_x_1120:
[----:B------:R-:W-:Y:S05]  /*b2f0*/  @!P0 BRA `(.L_x_1087) ;  /* 0x0000000000048947 */ /* 0x000fea0003800000 */
[----:B--2---:R-:W-:Y:S01]  /*b300*/  BPT.TRAP 0x1 ;  /* 0x000000040000795c */ /* 0x004fe20000300000 */
.L_x_1087:
[----:B------:R-:W-:-:S04]  /*b310*/  VIADD R0, R6, 0x38840 ;  /* 0x0003884006007836 */ /* 0x000fc80000000000 */
[----:B------:R-:W-:-:S04]  /*b320*/  IMAD R9, R9, 0x8, R0 ;  /* 0x0000000809097824 */ /* 0x000fc800078e0200 */
[----:B------:R-:W4:Y:S02]  /*b330*/  SYNCS.PHASECHK.TRANS64.TRYWAIT P0, [R9+URZ], R4 ;  /* 0x00000004090075a7 */ /* 0x000f24000800017f */
[----:B----4-:R-:W-:Y:S05]  /*b340*/  @!P0 BRA `(.L_x_1088) ;  /* 0x0000000400fc8947 */ /* 0x010fea0003800000 */
.L_x_1121:
[----:B------:R-:W-:-:S07]  /*b350*/  IMAD R3, R3, 0x8, R0 ;  /* 0x0000000803037824 */ /* 0x000fce00078e0200 */
.L_x_1089:
[----:B------:R1:W1:Y:S02]  /*b360*/  SYNCS.PHASECHK.TRANS64.TRYWAIT P0, [R3+URZ], R2 ;  /* 0x00000002030075a7 */ /* 0x000264000800017f */
[----:B-1----:R-:W-:Y:S05]  /*b370*/  @!P0 NANOSLEEP.SYNCS 0x989680 ;  /* 0x009896800000895d */ /* 0x002fea0003900000 */
[----:B------:R-:W1:Y:S02]  /*b380*/  @!P0 SYNCS.PHASECHK.TRANS64 P0, [R3+URZ], R2 ;  /* 0x00000002030085a7 */ /* 0x000e64000800007f */
[----:B-1----:R-:W-:Y:S05]  /*b390*/  @!P0 BRA `(.L_x_1089) ;  /* 0xfffffffc00f08947 */ /* 0x002fea000383ffff */
.L_x_977:
[----:B--2---:R-:W-:Y:S05]  /*b3a0*/  BSYNC B6 ;  /* 0x0000000000067941 */ /* 0x004fea0003800000 */
.L_x_971:
[----:B------:R-:W-:Y:S05]  /*b3b0*/  EXIT ;  /* 0x000000000000794d */ /* 0x000fea0003800000 */
.L_x_987:
[----:B------:R-:W-:Y:S02]  /*b3c0*/  IMAD.MOV.U32 R12, RZ, RZ, RZ ;  /* 0x000000ffff0c7224 */ /* 0x000fe400078e00ff */
[----:B------:R-:W-:Y:S02]  /*b3d0*/  IMAD.MOV.U32 R11, RZ, RZ, 0x1f ;  /* 0x0000001fff0b7424 */ /* 0x000fe400078e00ff */
[----:B------:R-:W-:-:S07]  /*b3e0*/  IMAD.MOV.U32 R15, RZ, RZ, -0x1 ;  /* 0xffffffffff0f7424 */ /* 0x000fce00078e00ff */
[----:B------:R-:W-:Y:S05]  /*b3f0*/  WARPSYNC.COLLECTIVE R15, `(.L_x_1090) ;  /* 0x000000000f087348 */ /* 0x000fea0003c00000 */
[----:B------:R1:W2:Y:S02]  /*b400*/  SHFL.IDX P6, R14, R13, R12, R11 ;  /* 0x0000000c0d0e7389 */ /* 0x0002a400000c000b */
[----:B-12---:R-:W-:Y:S01]  /*b410*/  ENDCOLLECTIVE ;  /* 0x000000000000791b */ /* 0x006fe20003800000 */
.L_x_1090:
[----:B------:R-:W-:Y:S05]  /*b420*/  BRA `(.L_x_1091) ;  /* 0xffffff5c00d47947 */ /* 0x000fea000383ffff */
.L_x_989:
        /* <DEDUP_REMOVED lines=8> */
.L_x_993:
[----:B---3--:R3:W4:Y:S02]  /*b4b0*/  SYNCS.PHASECHK.TRANS64.TRYWAIT P1, [R3+URZ+0x38810], R154 ;  /* 0x0388109a030075a7 */ /* 0x008724000802017f */
[----:B----4-:R-:W-:Y:S05]  /*b4c0*/  @!P1 NANOSLEEP.SYNCS 0x989680 ;  /* 0x009896800000995d */ /* 0x010fea0003900000 */
[----:B------:R-:W4:Y:S02]  /*b4d0*/  @!P1 SYNCS.PHASECHK.TRANS64 P1, [R3+URZ+0x38810], R154 ;  /* 0x0388109a030095a7 */ /* 0x000f24000802007f */
[----:B----4-:R-:W-:Y:S05]  /*b4e0*/  @!P1 BRA `(.L_x_993) ;  /* 0xfffffffc00f09947 */ /* 0x010fea000383ffff */
[----:B------:R-:W-:Y:S05]  /*b4f0*/  BRA `(.L_x_992) ;  /* 0xffffff6400d87947 */ /* 0x000fea000383ffff */
.L_x_997:
[----:B------:R1:W1:Y:S02]  /*b500*/  SYNCS.PHASECHK.TRANS64.TRYWAIT P1, [R3+URZ+0x38830], R154 ;  /* 0x0388309a030075a7 */ /* 0x000264000802017f */
[----:B-1----:R-:W-:Y:S05]  /*b510*/  @!P1 NANOSLEEP.SYNCS 0x989680 ;  /* 0x009896800000995d */ /* 0x002fea0003900000 */
[----:B------:R-:W1:Y:S02]  /*b520*/  @!P1 SYNCS.PHASECHK.TRANS64 P1, [R3+URZ+0x38830], R154 ;  /* 0x0388309a030095a7 */ /* 0x000e64000802007f */
[----:B-1----:R-:W-:Y:S05]  /*b530*/  @!P1 BRA `(.L_x_997) ;  /* 0xfffffffc00f09947 */ /* 0x002fea000383ffff */
[----:B------:R-:W-:Y:S05]  /*b540*/  BRA `(.L_x_996) ;  /* 0xffffff7800647947 */ /* 0x000fea000383ffff */
.L_x_1004:
[----:B------:R-:W-:Y:S01]  /*b550*/  BSSY B0, `(.L_x_1092) ;  /* 0x0000005000007945 */ /* 0x000fe20003800000 */
[----:B------:R-:W-:-:S07]  /*b560*/  IMAD.MOV.U32 R15, RZ, RZ, -0x1 ;  /* 0xffffffffff0f7424 */ /* 0x000fce00078e00ff */
[----:B------:R-:W-:Y:S05]  /*b570*/  WARPSYNC.COLLECTIVE R15, `(.L_x_1093) ;  /* 0x000000000f087348 */ /* 0x000fea0003c00000 */
[----:B------:R-:W-:Y:S01]  /*b580*/  NOP ;  /* 0x0000000000007918 */ /* 0x000fe20000000000 */
[----:B------:R-:W-:Y:S01]  /*b590*/  ENDCOLLECTIVE ;  /* 0x000000000000791b */ /* 0x000fe20003800000 */
.L_x_1093:
[----:B------:R-:W-:Y:S05]  /*b5a0*/  BSYNC B0 ;  /* 0x0000000000007941 */ /* 0x000fea0003800000 */
.L_x_1092:
[----:B------:R-:W-:Y:S05]  /*b5b0*/  BRA `(.L_x_1094) ;  /* 0xffffffbc00307947 */ /* 0x000fea000383ffff */
.L_x_1013:
[----:B------:R-:W-:Y:S01]  /*b5c0*/  BSSY B0, `(.L_x_1095) ;  /* 0x0000005000007945 */ /* 0x000fe20003800000 */
[----:B------:R-:W-:-:S07]  /*b5d0*/  IMAD.MOV.U32 R15, RZ, RZ, -0x1 ;  /* 0xffffffffff0f7424 */ /* 0x000fce00078e00ff */
[----:B-1----:R-:W-:Y:S05]  /*b5e0*/  WARPSYNC.COLLECTIVE R15, `(.L_x_1096) ;  /* 0x000000000f087348 */ /* 0x002fea0003c00000 */
[----:B------:R-:W-:Y:S01]  /*b5f0*/  NOP ;  /* 0x0000000000007918 */ /* 0x000fe20000000000 */
[----:B-1----:R-:W-:Y:S01]  /*b600*/  ENDCOLLECTIVE ;  /* 0x000000000000791b */ /* 0x002fe20003800000 */
.L_x_1096:
[----:B------:R-:W-:Y:S05]  /*b610*/  BSYNC B0 ;  /* 0x0000000000007941 */ /* 0x000fea0003800000 */
.L_x_1095:
[----:B------:R-:W-:Y:S05]  /*b620*/  BRA `(.L_x_1097) ;  /* 0xffffffc0002c7947 */ /* 0x000fea000383ffff */
.L_x_1026:
[----:B------:R-:W-:Y:S01]  /*b630*/  BSSY B0, `(.L_x_1098) ;  /* 0x0000005000007945 */ /* 0x000fe20003800000 */
[----:B------:R-:W-:-:S07]  /*b640*/  IMAD.MOV.U32 R15, RZ, RZ, -0x1 ;  /* 0xffffffffff0f7424 */ /* 0x000fce00078e00ff */
[----:B------:R-:W-:Y:S05]  /*b650*/  WARPSYNC.COLLECTIVE R15, `(.L_x_1099) ;  /* 0x000000000f087348 */ /* 0x000fea0003c00000 */
[----:B------:R-:W-:Y:S01]  /*b660*/  NOP ;  /* 0x0000000000007918 */ /* 0x000fe20000000000 */
[----:B------:R-:W-:Y:S01]  /*b670*/  ENDCOLLECTIVE ;  /* 0x000000000000791b */ /* 0x000fe20003800000 */
.L_x_1099:
[----:B------:R-:W-:Y:S05]  /*b680*/  BSYNC B0 ;  /* 0x0000000000007941 */ /* 0x000fea0003800000 */
.L_x_1098:
[----:B------:R-:W-:Y:S05]  /*b690*/  BRA `(.L_x_1100) ;  /* 0xffffffcc001c7947 */ /* 0x000fea000383ffff */
.L_x_1038:
[----:B------:R-:W-:Y:S01]  /*b6a0*/  BSSY B0, `(.L_x_1101) ;  /* 0x0000005000007945 */ /* 0x000fe20003800000 */
[----:B------:R-:W-:-:S07]  /*b6b0*/  IMAD.MOV.U32 R15, RZ, RZ, -0x1 ;  /* 0xffffffffff0f7424 */ /* 0x000fce00078e00ff */
[----:B------:R-:W-:Y:S05]  /*b6c0*/  WARPSYNC.COLLECTIVE R15, `(.L_x_1102) ;  /* 0x000000000f087348 */ /* 0x000fea0003c00000 */
[----:B------:R-:W-:Y:S01]  /*b6d0*/  NOP ;  /* 0x0000000000007918 */ /* 0x000fe20000000000 */
[----:B------:R-:W-:Y:S01]  /*b6e0*/  ENDCOLLECTIVE ;  /* 0x000000000000791b */ /* 0x000fe20003800000 */
.L_x_1102:
[----:B------:R-:W-:Y:S05]  /*b6f0*/  BSYNC B0 ;  /* 0x0000000000007941 */ /* 0x000fea0003800000 */
.L_x_1101:
[----:B------:R-:W-:Y:S05]  /*b700*/  BRA `(.L_x_1103) ;  /* 0xffffffd000347947 */ /* 0x000fea000383ffff */
.L_x_1051:
[----:B------:R-:W-:Y:S01]  /*b710*/  BSSY B0, `(.L_x_1104) ;  /* 0x0000005000007945 */ /* 0x000fe20003800000 */
[----:B------:R-:W-:-:S07]  /*b720*/  IMAD.MOV.U32 R15, RZ, RZ, -0x1 ;  /* 0xffffffffff0f7424 */ /* 0x000fce00078e00ff */
[----:B------:R-:W-:Y:S05]  /*b730*/  WARPSYNC.COLLECTIVE R15, `(.L_x_1105) ;  /* 0x000000000f087348 */ /* 0x000fea0003c00000 */
[----:B------:R-:W-:Y:S01]  /*b740*/  NOP ;  /* 0x0000000000007918 */ /* 0x000fe20000000000 */
[----:B------:R-:W-:Y:S01]  /*b750*/  ENDCOLLECTIVE ;  /* 0x000000000000791b */ /* 0x000fe20003800000 */
.L_x_1105:
[----:B------:R-:W-:Y:S05]  /*b760*/  BSYNC B0 ;  /* 0x0000000000007941 */ /* 0x000fea0003800000 */
.L_x_1104:
[----:B------:R-:W-:Y:S05]  /*b770*/  BRA `(.L_x_1106) ;  /* 0xffffffd400507947 */ /* 0x000fea000383ffff */
.L_x_1064:
[----:B-1----:R1:W2:Y:S02]  /*b780*/  SYNCS.PHASECHK.TRANS64.TRYWAIT P1, [R12+URZ+0x38820], R3 ;  /* 0x038820030c0075a7 */ /* 0x0022a4000802017f */
[----:B--2---:R-:W-:Y:S05]  /*b790*/  @!P1 NANOSLEEP.SYNCS 0x989680 ;  /* 0x009896800000995d */ /* 0x004fea0003900000 */
[----:B------:R-:W2:Y:S02]  /*b7a0*/  @!P1 SYNCS.PHASECHK.TRANS64 P1, [R12+URZ+0x38820], R3 ;  /* 0x038820030c0095a7 */ /* 0x000ea4000802007f */
[----:B--2---:R-:W-:Y:S05]  /*b7b0*/  @!P1 BRA `(.L_x_1064) ;  /* 0xfffffffc00f09947 */ /* 0x004fea000383ffff */
[----:B------:R-:W-:Y:S05]  /*b7c0*/  BRA `(.L_x_1107) ;  /* 0xffffffe000607947 */ /* 0x000fea000383ffff */
.L_x_1068:
[----:B-1----:R1:W3:Y:S02]  /*b7d0*/  SYNCS.PHASECHK.TRANS64.TRYWAIT P1, [R12+URZ+0x38840], R21 ;  /* 0x038840150c0075a7 */ /* 0x0022e4000802017f */
[----:B---3--:R-:W-:Y:S05]  /*b7e0*/  @!P1 NANOSLEEP.SYNCS 0x989680 ;  /* 0x009896800000995d */ /* 0x008fea0003900000 */
[----:B------:R-:W3:Y:S02]  /*b7f0*/  @!P1 SYNCS.PHASECHK.TRANS64 P1, [R12+URZ+0x38840], R21 ;  /* 0x038840150c0095a7 */ /* 0x000ee4000802007f */
[----:B---3--:R-:W-:Y:S05]  /*b800*/  @!P1 BRA `(.L_x_1068) ;  /* 0xfffffffc00f09947 */ /* 0x008fea000383ffff */
[----:B------:R-:W-:Y:S05]  /*b810*/  BRA `(.L_x_1108) ;  /* 0xffffffe400cc7947 */ /* 0x000fea000383ffff */
.L_x_1070:
[----:B--2---:R2:W3:Y:S02]  /*b820*/  SYNCS.PHASECHK.TRANS64.TRYWAIT P1, [R12+URZ+0x38828], R21 ;  /* 0x038828150c0075a7 */ /* 0x0044e4000802017f */
[----:B---3--:R-:W-:Y:S05]  /*b830*/  @!P1 NANOSLEEP.SYNCS 0x989680 ;  /* 0x009896800000995d */ /* 0x008fea0003900000 */
[----:B------:R-:W3:Y:S02]  /*b840*/  @!P1 SYNCS.PHASECHK.TRANS64 P1, [R12+URZ+0x38828], R21 ;  /* 0x038828150c0095a7 */ /* 0x000ee4000802007f */
[----:B---3--:R-:W-:Y:S05]  /*b850*/  @!P1 BRA `(.L_x_1070) ;  /* 0xfffffffc00f09947 */ /* 0x008fea000383ffff */
[----:B------:R-:W-:Y:S05]  /*b860*/  BRA `(.L_x_1109) ;  /* 0xffffffe800647947 */ /* 0x000fea000383ffff */
.L_x_1072:
[----:B---3--:R3:W4:Y:S02]  /*b870*/  SYNCS.PHASECHK.TRANS64.TRYWAIT P1, [R12+URZ+0x38848], R21 ;  /* 0x038848150c0075a7 */ /* 0x008724000802017f */
[----:B----4-:R-:W-:Y:S05]  /*b880*/  @!P1 NANOSLEEP.SYNCS 0x989680 ;  /* 0x009896800000995d */ /* 0x010fea0003900000 */
[----:B------:R-:W4:Y:S02]  /*b890*/  @!P1 SYNCS.PHASECHK.TRANS64 P1, [R12+URZ+0x38848], R21 ;  /* 0x038848150c0095a7 */ /* 0x000f24000802007f */
[----:B----4-:R-:W-:Y:S05]  /*b8a0*/  @!P1 BRA `(.L_x_1072) ;  /* 0xfffffffc00f09947 */ /* 0x010fea000383ffff */
[----:B------:R-:W-:Y:S05]  /*b8b0*/  BRA `(.L_x_1110) ;  /* 0xffffffe800dc7947 */ /* 0x000fea000383ffff */
.L_x_1074:
[----:B------:R-:W-:-:S07]  /*b8c0*/  SHF.L.U32 R5, R10, 0x1f, RZ ;  /* 0x0000001f0a057819 */ /* 0x000fce00000006ff */
.L_x_1111:
[----:B-1----:R1:W2:Y:S02]  /*b8d0*/  SYNCS.PHASECHK.TRANS64.TRYWAIT P1, [R12+URZ+0x38820], R5 ;  /* 0x038820050c0075a7 */ /* 0x0022a4000802017f */
[----:B--2---:R-:W-:Y:S05]  /*b8e0*/  @!P1 NANOSLEEP.SYNCS 0x989680 ;  /* 0x009896800000995d */ /* 0x004fea0003900000 */
[----:B------:R-:W2:Y:S02]  /*b8f0*/  @!P1 SYNCS.PHASECHK.TRANS64 P1, [R12+URZ+0x38820], R5 ;  /* 0x038820050c0095a7 */ /* 0x000ea4000802007f */
[----:B--2---:R-:W-:Y:S05]  /*b900*/  @!P1 BRA `(.L_x_1111) ;  /* 0xfffffffc00f09947 */ /* 0x004fea000383ffff */
[----:B------:R-:W-:Y:S05]  /*b910*/  BRA `(.L_x_1112) ;  /* 0xffffffec00647947 */ /* 0x000fea000383ffff */
.L_x_1077:
[----:B-1----:R1:W2:Y:S02]  /*b920*/  SYNCS.PHASECHK.TRANS64.TRYWAIT P1, [R12+URZ+0x38840], R13 ;  /* 0x0388400d0c0075a7 */ /* 0x0022a4000802017f */
[----:B--2---:R-:W-:Y:S05]  /*b930*/  @!P1 NANOSLEEP.SYNCS 0x989680 ;  /* 0x009896800000995d */ /* 0x004fea0003900000 */
[----:B------:R-:W2:Y:S02]  /*b940*/  @!P1 SYNCS.PHASECHK.TRANS64 P1, [R12+URZ+0x38840], R13 ;  /* 0x0388400d0c0095a7 */ /* 0x000ea4000802007f */
[----:B--2---:R-:W-:Y:S05]  /*b950*/  @!P1 BRA `(.L_x_1077) ;  /* 0xfffffffc00f09947 */ /* 0x004fea000383ffff */
[----:B------:R-:W-:Y:S05]  /*b960*/  BRA `(.L_x_1113) ;  /* 0xffffffec00f47947 */ /* 0x000fea000383ffff */
.L_x_1079:
[----:B--2---:R2:W3:Y:S02]  /*b970*/  SYNCS.PHASECHK.TRANS64.TRYWAIT P1, [R12+URZ+0x38828], R13 ;  /* 0x0388280d0c0075a7 */ /* 0x0044e4000802017f */
[----:B---3--:R-:W-:Y:S05]  /*b980*/  @!P1 NANOSLEEP.SYNCS 0x989680 ;  /* 0x009896800000995d */ /* 0x008fea0003900000 */
[----:B------:R-:W3:Y:S02]  /*b990*/  @!P1 SYNCS.PHASECHK.TRANS64 P1, [R12+URZ+0x38828], R13 ;  /* 0x0388280d0c0095a7 */ /* 0x000ee4000802007f */
[----:B---3--:R-:W-:Y:S05]  /*b9a0*/  @!P1 BRA `(.L_x_1079) ;  /* 0xfffffffc00f09947 */ /* 0x008fea000383ffff */
[----:B------:R-:W-:Y:S05]  /*b9b0*/  BRA `(.L_x_1114) ;  /* 0xfffffff000807947 */ /* 0x000fea000383ffff */
.L_x_1081:
[----:B---3--:R3:W4:Y:S02]  /*b9c0*/  SYNCS.PHASECHK.TRANS64.TRYWAIT P0, [R4+URZ+0x38840], R3 ;  /* 0x03884003040075a7 */ /* 0x008724000800017f */
[----:B----4-:R-:W-:Y:S05]  /*b9d0*/  @!P0 NANOSLEEP.SYNCS 0x989680 ;  /* 0x009896800000895d */ /* 0x010fea0003900000 */
[----:B------:R-:W4:Y:S02]  /*b9e0*/  @!P0 SYNCS.PHASECHK.TRANS64 P0, [R4+URZ+0x38840], R3 ;  /* 0x03884003040085a7 */ /* 0x000f24000800007f */
[----:B----4-:R-:W-:Y:S05]  /*b9f0*/  @!P0 BRA `(.L_x_1081) ;  /* 0xfffffffc00f08947 */ /* 0x010fea000383ffff */
[----:B------:R-:W-:Y:S05]  /*ba00*/  BRA `(.L_x_1115) ;  /* 0xfffffff4000c7947 */ /* 0x000fea000383ffff */
.L_x_1083:
[----:B------:R-:W-:Y:S01]  /*ba10*/  BSSY B0, `(.L_x_1116) ;  /* 0x0000006000007945 */ /* 0x000fe20003800000 */
[----:B------:R-:W-:-:S07]  /*ba20*/  IMAD.MOV.U32 R15, RZ, RZ, -0x1 ;  /* 0xffffffffff0f7424 */ /* 0x000fce00078e00ff */
[----:B--2---:R-:W-:Y:S05]  /*ba30*/  WARPSYNC.COLLECTIVE R15, `(.L_x_1117) ;  /* 0x000000000f0c7348 */ /* 0x004fea0003c00000 */
[----:B------:R-:W-:Y:S02]  /*ba40*/  ELECT P6, UR62, PT ;  /* 0x00000000003e782f */ /* 0x000fe400038c0000 */
[----:B------:R-:W-:Y:S01]  /*ba50*/  MOV R14, UR62 ;  /* 0x0000003e000e7c02 */ /* 0x000fe20008000f00 */
[----:B--2---:R-:W-:Y:S10]  /*ba60*/  ENDCOLLECTIVE ;  /* 0x000000000000791b */ /* 0x004ff40003800000 */
.L_x_1117:
[----:B------:R-:W-:Y:S05]  /*ba70*/  BSYNC B0 ;  /* 0x0000000000007941 */ /* 0x000fea0003800000 */
.L_x_1116:
[----:B------:R-:W-:Y:S01]  /*ba80*/  PLOP3.LUT P0, PT, P6, PT, PT, 0x80, 0x0 ;  /* 0x000000000000781c */ /* 0x000fe2000370f070 */
[----:B------:R-:W-:-:S12]  /*ba90*/  BRA `(.L_x_1118) ;  /* 0xfffffff400b87947 */ /* 0x000fd8000383ffff */
.L_x_1085:
[----:B-1----:R1:W3:Y:S02]  /*baa0*/  SYNCS.PHASECHK.TRANS64.TRYWAIT P1, [R7+URZ], R4 ;  /* 0x00000004070075a7 */ /* 0x0022e4000802017f */
[----:B---3--:R-:W-:Y:S05]  /*bab0*/  @!P1 NANOSLEEP.SYNCS 0x989680 ;  /* 0x009896800000995d */ /* 0x008fea0003900000 */
[----:B------:R-:W3:Y:S02]  /*bac0*/  @!P1 SYNCS.PHASECHK.TRANS64 P1, [R7+URZ], R4 ;  /* 0x00000004070095a7 */ /* 0x000ee4000802007f */
[----:B---3--:R-:W-:Y:S05]  /*bad0*/  @!P1 BRA `(.L_x_1085) ;  /* 0xfffffffc00f09947 */ /* 0x008fea000383ffff */
[----:B------:R-:W-:Y:S05]  /*bae0*/  BRA `(.L_x_1119) ;  /* 0xfffffff400f87947 */ /* 0x000fea000383ffff */
.L_x_1086:
[----:B---3--:R3:W4:Y:S02]  /*baf0*/  SYNCS.PHASECHK.TRANS64.TRYWAIT P1, [R11+URZ], R2 ;  /* 0x000000020b0075a7 */ /* 0x008724000802017f */
[----:B----4-:R-:W-:Y:S05]  /*bb00*/  @!P1 NANOSLEEP.SYNCS 0x989680 ;  /* 0x009896800000995d */ /* 0x010fea0003900000 */
[----:B------:R-:W4:Y:S02]  /*bb10*/  @!P1 SYNCS.PHASECHK.TRANS64 P1, [R11+URZ], R2 ;  /* 0x000000020b0095a7 */ /* 0x000f24000802007f */
[----:B----4-:R-:W-:Y:S05]  /*bb20*/  @!P1 BRA `(.L_x_1086) ;  /* 0xfffffffc00f09947 */ /* 0x010fea000383ffff */
[----:B------:R-:W-:Y:S05]  /*bb30*/  BRA `(.L_x_1120) ;  /* 0xfffffff400ec7947 */ /* 0x000fea000383ffff */
.L_x_1088:
[----:B----4-:R4:W1:Y:S02]  /*bb40*/  SYNCS.PHASECHK.TRANS64.TRYWAIT P0, [R9+URZ], R4 ;  /* 0x00000004090075a7 */ /* 0x010864000800017f */
[----:B-1----:R-:W-:Y:S05]  /*bb50*/  @!P0 NANOSLEEP.SYNCS 0x989680 ;  /* 0x009896800000895d */ /* 0x002fea0003900000 */
[----:B------:R-:W1:Y:S02]  /*bb60*/  @!P0 SYNCS.PHASECHK.TRANS64 P0, [R9+URZ], R4 ;  /* 0x00000004090085a7 */ /* 0x000e64000800007f */
[----:B-1----:R-:W-:Y:S05]  /*bb70*/  @!P0 BRA `(.L_x_1088) ;  /* 0xfffffffc00f08947 */ /* 0x002fea000383ffff */
[----:B------:R-:W-:Y:S05]  /*bb80*/  BRA `(.L_x_1121) ;  /* 0xfffffff400f07947 */ /* 0x000fea000383ffff */
.L_x_1122:
        /* <DEDUP_REMOVED lines=15> */
.L_x_3691:


//--------------------- .text._ZN7cutlass13device_kernelIN5flash22FlashAttnBwdPreprocessIN4cute5tupleIJNS3_1CILi80EEENS5_ILi128EEEEEENS_6half_tEfNS_4arch4Sm90ELb1ELb1EEEEEvNT_6ParamsE --------------------------
	.section	.text._ZN7cutlass13device_kernelIN5flash22FlashAttnBwdPreprocessIN4cute5tupleIJNS3_1CILi80EEENS5_ILi128EEEEEENS_6half_tEfNS_4arch4Sm90ELb1ELb1EEEEEvNT_6ParamsE,"ax",@progbits
	.align	128
.text._ZN7cutlass13device_kernelIN5flash22FlashAttnBwdPreprocessIN4cute5tupleIJNS3_1CILi80EEENS5_ILi128EEEEEENS_6half_tEfNS_4arch4Sm90ELb1ELb1EEEEEvNT_6ParamsE:
        .type           _ZN7cutlass13device_kernelIN5flash22FlashAttnBwdPreprocessIN4cute5tupleIJNS3_1CILi80EEENS5_ILi128EEEEEENS_6half_tEfNS_4arch4Sm90ELb1ELb1EEEEEvNT_6ParamsE,@function
        .size           _ZN7cutlass13device_kernelIN5flash22FlashAttnBwdPreprocessIN4cute5tupleIJNS3_1CILi80EEENS5_ILi128EEEEEENS_6half_tEfNS_4arch4Sm90ELb1ELb1EEEEEvNT_6ParamsE,(.L_x_3692 - _ZN7cutlass13device_kernelIN5flash22FlashAttnBwdPreprocessIN4cute5tupleIJNS3_1CILi80EEENS5_ILi128EEEEEENS_6half_tEfNS_4arch4Sm90ELb1ELb1EEEEEvNT_6ParamsE)
        .other          _ZN7cutlass13device_kernelIN5flash22FlashAttnBwdPreprocessIN4cute5tupleIJNS3_1CILi80EEENS5_ILi128EEEEEENS_6half_tEfNS_4arch4Sm90ELb1ELb1EEEEEvNT_6ParamsE,@"STO_CUDA_ENTRY STV_DEFAULT"
_ZN7cutlass13device_kernelIN5flash22FlashAttnBwdPreprocessIN4cute5tupleIJNS3_1CILi80EEENS5_ILi128EEEEEENS_6half_tEfNS_4arch4Sm90ELb1ELb1EEEEEvNT_6ParamsE:
        /* <DEDUP_REMOVED lines=14> */
[----:B------:R-:W-:Y:S01]  /*00e0*/  ISETP.NE.U32.AND P2, PT, R10, RZ, PT ;  /* 0x000000ff0a00720c */ /* 0x000fe20003f45070 */
[----:B------:R-:W3:Y:S01]  /*00f0*/  S2R R3, SR_CTAID.X ;  /* 0x0000000000037919 */ /* 0x000ee20000002500 */
[----:B------:R-:W4:Y:S01]  /*0100*/  S2R R4, SR_TID.X ;  /* 0x0000000000047919 */ /* 0x000f220000002100 */
[----:B------:R-:W0:Y:S01]  /*0110*/  S2UR UR6, SR_CTAID.Y ;  /* 0x00000000000679c3 */ /* 0x000e220000002600 */
[----:B------:R-:W-:Y:S01]  /*0120*/  ISETP.NE.AND.EX P2, PT, R11, RZ, PT, P2 ;  /* 0x000000ff0b00720c */ /* 0x000fe20003f45320 */
[----:B-1----:R-:W-:-:S05]  /*0130*/  @P0 IMAD.WIDE R8, R0, 0x4, R8 ;  /* 0x0000000400080825 */ /* 0x002fca00078e0208 */
[----:B0-----:R2:W5:Y:S01]  /*0140*/  @P0 LDG.E R2, desc[UR4][R8.64] ;  /* 0x0000000408020981 */ /* 0x001562000c1e1900 */
[----:B---3--:R-:W-:Y:S01]  /*0150*/  IMAD R5, R3, 0x50, RZ ;  /* 0x0000005003057824 */ /* 0x008fe200078e02ff */
[----:B----4-:R-:W-:Y:S06]  /*0160*/  @P0 BRA `(.L_x_1123) ;  /* 0x0000000000100947 */ /* 0x010fec0003800000 */
[----:B------:R-:W-:Y:S05]  /*0170*/  @!P1 BRA `(.L_x_1123) ;  /* 0x00000000000c9947 */ /* 0x000fea0003800000 */
[----:B--2---:R-:W2:Y:S04]  /*0180*/  LDG.E R9, desc[UR4][R6.64] ;  /* 0x0000000406097981 */ /* 0x004ea8000c1e1900 */
[----:B-----5:R-:W2:Y:S02]  /*0190*/  LDG.E R2, desc[UR4][R6.64+0x4] ;  /* 0x0000040406027981 */ /* 0x020ea4000c1e1900 */
[----:B--2---:R-:W-:-:S07]  /*01a0*/  IADD3 R2, -R9, R2, RZ ;  /* 0x0000000209027210 */ /* 0x004fce0007ffe1ff */
.L_x_1123:
[----:B-----5:R-:W-:-:S13]  /*01b0*/  ISETP.GE.AND P0, PT, R5, R2, PT ;  /* 0x000000020500720c */ /* 0x020fda0003f06270 */
[----:B------:R-:W-:Y:S05]  /*01c0*/  @P2 EXIT P0 ;  /* 0x000000000000294d */ /* 0x000fea0000000000 */
[----:B------:R-:W0:Y:S01]  /*01d0*/  LDC.64 R14, c[0x0][0x230] ;  /* 0x00008c00ff0e7b82 */ /* 0x000e220000000a00 */
[----:B--2---:R-:W-:Y:S01]  /*01e0*/  IMAD R7, R3, -0x50, R2 ;  /* 0xffffffb003077824 */ /* 0x004fe200078e0202 */
[C---:B------:R-:W-:Y:S01]  /*01f0*/  ISETP.GT.AND P0, PT, R4.reuse, 0x4f, PT ;  /* 0x0000004f0400780c */ /* 0x040fe20003f04270 */
[----:B------:R-:W-:Y:S01]  /*0200*/  USHF.R.S32.HI UR7, URZ, 0x1f, UR6 ;  /* 0x0000001f3f077899 */ /* 0x000fe20008011406 */
[----:B------:R-:W-:Y:S01]  /*0210*/  SHF.R.S32.HI R9, RZ, 0x1f, R4 ;  /* 0x0000001fff097819 */ /* 0x000fe20000011404 */
[----:B------:R-:W-:Y:S01]  /*0220*/  BSSY B0, `(.L_x_1124) ;  /* 0x0000021000007945 */ /* 0x000fe20003800000 */
[----:B------:R-:W-:Y:S02]  /*0230*/  ISETP.GE.OR P3, PT, R4, R7, P0 ;  /* 0x000000070400720c */ /* 0x000fe40000766670 */
[----:B------:R-:W-:Y:S01]  /*0240*/  CS2R R12, SRZ ;  /* 0x00000000000c7805 */ /* 0x000fe2000001ff00 */
[----:B------:R-:W1:Y:S01]  /*0250*/  LDC.64 R10, c[0x0][0x250] ;  /* 0x00009400ff0a7b82 */ /* 0x000e620000000a00 */
[----:B------:R-:W-:-:S02]  /*0260*/  LEA.HI R9, R9, R4, RZ, 0x4 ;  /* 0x0000000409097211 */ /* 0x000fc400078f20ff */
[----:B------:R-:W-:Y:S02]  /*0270*/  SHF.R.S32.HI R49, RZ, 0x1f, R0 ;  /* 0x0000001fff317819 */ /* 0x000fe40000011400 */
[----:B------:R-:W-:Y:S02]  /*0280*/  LOP3.LUT R55, R9, 0xfffffff0, RZ, 0xc0, !PT ;  /* 0xfffffff009377812 */ /* 0x000fe400078ec0ff */
[----:B------:R-:W-:Y:S02]  /*0290*/  @P1 SHF.R.S32.HI R13, RZ, 0x1f, R53 ;  /* 0x0000001fff0d1819 */ /* 0x000fe40000011435 */
[----:B------:R-:W-:Y:S02]  /*02a0*/  IADD3 R55, -R55, R4, RZ ;  /* 0x0000000437377210 */ /* 0x000fe40007ffe1ff */
[----:B------:R-:W-:Y:S02]  /*02b0*/  @P1 MOV R12, R53 ;  /* 0x00000035000c1202 */ /* 0x000fe40000000f00 */
[----:B------:R-:W-:-:S02]  /*02c0*/  SEL R6, R0, RZ, !P2 ;  /* 0x000000ff00067207 */ /* 0x000fc40005000000 */
[----:B------:R-:W-:Y:S02]  /*02d0*/  MOV R48, 0x7f800000 ;  /* 0x7f80000000307802 */ /* 0x000fe40000000f00 */
[----:B------:R-:W-:Y:S02]  /*02e0*/  SHF.L.U32 R8, R55, 0x3, RZ ;  /* 0x0000000337087819 */ /* 0x000fe400000006ff */
[----:B------:R-:W-:Y:S01]  /*02f0*/  SEL R49, R49, RZ, !P2 ;  /* 0x000000ff31317207 */ /* 0x000fe20005000000 */
[----:B------:R-:W-:Y:S06]  /*0300*/  @P3 BRA `(.L_x_1125) ;  /* 0x0000000000483947 */ /* 0x000fec0003800000 */
[----:B------:R-:W2:Y:S01]  /*0310*/  LDC.64 R20, c[0x0][0x290] ;  /* 0x0000a400ff147b82 */ /* 0x000ea20000000a00 */
[----:B------:R-:W-:Y:S01]  /*0320*/  SHF.R.S32.HI R17, RZ, 0x1f, R5 ;  /* 0x0000001fff117819 */ /* 0x000fe20000011405 */
[----:B------:R-:W-:Y:S01]  /*0330*/  ULDC.64 UR8, c[0x0][0x298] ;  /* 0x0000a60000087ab9 */ /* 0x000fe20000000a00 */
[--C-:B------:R-:W-:Y:S02]  /*0340*/  SHF.R.S32.HI R18, RZ, 0x1f, R4.reuse ;  /* 0x0000001fff127819 */ /* 0x100fe40000011404 */
[----:B------:R-:W-:-:S04]  /*0350*/  IADD3 R16, P2, P3, R12, R5, R4 ;  /* 0x000000050c107210 */ /* 0x000fc80007b5e004 */
[----:B------:R-:W-:Y:S01]  /*0360*/  IADD3.X R17, R13, R17, R18, P2, P3 ;  /* 0x000000110d117210 */ /* 0x000fe200017e6412 */
[C---:B--2---:R-:W-:Y:S02]  /*0370*/  IMAD R18, R20.reuse, UR7, RZ ;  /* 0x0000000714127c24 */ /* 0x044fe4000f8e02ff */
[----:B------:R-:W-:-:S04]  /*0380*/  IMAD.WIDE.U32 R16, R20, UR6, R16 ;  /* 0x0000000614107c25 */ /* 0x000fc8000f8e0010 */
[----:B------:R-:W-:Y:S02]  /*0390*/  IMAD R19, R21, UR6, R18 ;  /* 0x0000000615137c24 */ /* 0x000fe4000f8e0212 */
[----:B------:R-:W-:-:S03]  /*03a0*/  IMAD R21, R49, UR8, RZ ;  /* 0x0000000831157c24 */ /* 0x000fc6000f8e02ff */
[----:B------:R-:W-:Y:S01]  /*03b0*/  IADD3 R17, R17, R19, RZ ;  /* 0x0000001311117210 */ /* 0x000fe20007ffe0ff */
[C---:B------:R-:W-:Y:S02]  /*03c0*/  IMAD R21, R6.reuse, UR9, R21 ;  /* 0x0000000906157c24 */ /* 0x040fe4000f8e0215 */
[----:B------:R-:W-:Y:S01]  /*03d0*/  IMAD.WIDE.U32 R16, R6, UR8, R16 ;  /* 0x0000000806107c25 */ /* 0x000fe2000f8e0010 */
[----:B------:R-:W-:-:S04]  /*03e0*/  ULDC.64 UR8, c[0x0][0x288] ;  /* 0x0000a20000087ab9 */ /* 0x000fc80000000a00 */
[----:B------:R-:W-:Y:S02]  /*03f0*/  IADD3 R17, R17, R21, RZ ;  /* 0x0000001511117210 */ /* 0x000fe40007ffe0ff */
[----:B------:R-:W-:-:S04]  /*0400*/  LEA R18, P2, R16, UR8, 0x2 ;  /* 0x0000000810127c11 */ /* 0x000fc8000f8410ff */
[----:B------:R-:W-:-:S05]  /*0410*/  LEA.HI.X R19, R16, UR9, R17, 0x2, P2 ;  /* 0x0000000910137c11 */ /* 0x000fca00090f1411 */
[----:B------:R2:W5:Y:S04]  /*0420*/  LDG.E R48, desc[UR4][R18.64] ;  /* 0x0000000412307981 */ /* 0x000568000c1e1900 */
.L_x_1125:
[----:B------:R-:W-:Y:S05]  /*0430*/  BSYNC B0 ;  /* 0x0000000000007941 */ /* 0x000fea0003800000 */
.L_x_1124:
[----:B------:R-:W-:Y:S01]  /*0440*/  ULDC UR8, c[0x0][0x21c] ;  /* 0x0000870000087ab9 */ /* 0x000fe20000000800 */
[----:B------:R-:W-:Y:S01]  /*0450*/  SHF.R.S32.HI R50, RZ, 0x4, R9 ;  /* 0x00000004ff327819 */ /* 0x000fe20000011409 */
[----:B0-----:R-:W-:Y:S01]  /*0460*/  IMAD R16, R14, UR7, RZ ;  /* 0x000000070e107c24 */ /* 0x001fe2000f8e02ff */
[----:B------:R-:W-:Y:S01]  /*0470*/  ISETP.GE.AND P2, PT, R8, UR8, PT ;  /* 0x0000000808007c0c */ /* 0x000fe2000bf46270 */
[----:B------:R-:W-:Y:S01]  /*0480*/  ULDC.64 UR10, c[0x0][0x238] ;  /* 0x00008e00000a7ab9 */ /* 0x000fe20000000a00 */
[----:B------:R-:W-:Y:S01]  /*0490*/  SHF.R.S32.HI R9, RZ, 0x1f, R8 ;  /* 0x0000001fff097819 */ /* 0x000fe20000011408 */
[----:B------:R-:W-:Y:S01]  /*04a0*/  IMAD R15, R15, UR6, R16 ;  /* 0x000000060f0f7c24 */ /* 0x000fe2000f8e0210 */
[----:B------:R-:W-:Y:S02]  /*04b0*/  ISETP.GE.OR P6, PT, R50, R7, P2 ;  /* 0x000000073200720c */ /* 0x000fe400017c6670 */
[----:B------:R-:W-:Y:S01]  /*04c0*/  SHF.R.S32.HI R51, RZ, 0x1f, R50 ;  /* 0x0000001fff337819 */ /* 0x000fe20000011432 */
[----:B--2---:R-:W-:Y:S01]  /*04d0*/  IMAD.WIDE.U32 R18, R14, UR6, R8 ;  /* 0x000000060e127c25 */ /* 0x004fe2000f8e0008 */
[----:B------:R-:W-:-:S02]  /*04e0*/  IADD3 R60, P3, R50, R12, RZ ;  /* 0x0000000c323c7210 */ /* 0x000fc40007f7e0ff */
[----:B------:R-:W-:Y:S01]  /*04f0*/  IADD3 R52, R50, 0x10, RZ ;  /* 0x0000001032347810 */ /* 0x000fe20007ffe0ff */
[C---:B-1----:R-:W-:Y:S01]  /*0500*/  IMAD R12, R10.reuse, UR7, RZ ;  /* 0x000000070a0c7c24 */ /* 0x042fe2000f8e02ff */
[----:B------:R-:W-:Y:S01]  /*0510*/  IADD3.X R61, R51, R13, RZ, P3, !PT ;  /* 0x0000000d333d7210 */ /* 0x000fe20001ffe4ff */
[----:B------:R-:W-:Y:S01]  /*0520*/  IMAD R13, R49, UR10, RZ ;  /* 0x0000000a310d7c24 */ /* 0x000fe2000f8e02ff */
[----:B------:R-:W-:Y:S01]  /*0530*/  IADD3 R19, R19, R15, RZ ;  /* 0x0000000f13137210 */ /* 0x000fe20007ffe0ff */
[----:B------:R-:W-:Y:S01]  /*0540*/  IMAD.WIDE.U32 R20, R10, UR6, R8 ;  /* 0x000000060a147c25 */ /* 0x000fe2000f8e0008 */
[----:B------:R-:W-:Y:S01]  /*0550*/  ISETP.GE.AND P3, PT, R8, UR8, PT ;  /* 0x0000000808007c0c */ /* 0x000fe2000bf66270 */
[----:B------:R-:W0:Y:S01]  /*0560*/  @!P6 LDC.64 R16, c[0x0][0x228] ;  /* 0x00008a00ff10eb82 */ /* 0x000e220000000a00 */
[----:B------:R-:W-:Y:S01]  /*0570*/  IADD3 R54, R50, 0x20, RZ ;  /* 0x0000002032367810 */ /* 0x000fe20007ffe0ff */
[----:B------:R-:W-:Y:S01]  /*0580*/  IMAD R11, R11, UR6, R12 ;  /* 0x000000060b0b7c24 */ /* 0x000fe2000f8e020c */
[----:B------:R-:W-:Y:S01]  /*0590*/  ISETP.LT.AND P5, PT, R52, R7, !P3 ;  /* 0x000000073400720c */ /* 0x000fe20005fa1270 */
[----:B------:R-:W-:-:S02]  /*05a0*/  IMAD R9, R6, UR11, R13 ;  /* 0x0000000b06097c24 */ /* 0x000fc4000f8e020d */
[----:B------:R-:W-:Y:S01]  /*05b0*/  IMAD.WIDE.U32 R46, R6, UR10, R18 ;  /* 0x0000000a062e7c25 */ /* 0x000fe2000f8e0012 */
[----:B------:R-:W-:Y:S01]  /*05c0*/  IADD3 R21, R21, R11, RZ ;  /* 0x0000000b15157210 */ /* 0x000fe20007ffe0ff */
[----:B------:R-:W1:Y:S01]  /*05d0*/  @!P6 LDC.64 R14, c[0x0][0x248] ;  /* 0x00009200ff0eeb82 */ /* 0x000e620000000a00 */
[----:B------:R-:W-:Y:S01]  /*05e0*/  ULDC.64 UR10, c[0x0][0x258] ;  /* 0x00009600000a7ab9 */ /* 0x000fe20000000a00 */
[----:B------:R-:W-:Y:S01]  /*05f0*/  IMAD.WIDE R60, R3, 0x50, R60 ;  /* 0x00000050033c7825 */ /* 0x000fe200078e023c */
[----:B------:R-:W-:-:S03]  /*0600*/  IADD3 R47, R47, R9, RZ ;  /* 0x000000092f2f7210 */ /* 0x000fc60007ffe0ff */
[----:B------:R-:W-:Y:S02]  /*0610*/  IMAD R19, R49, UR10, RZ ;  /* 0x0000000a31137c24 */ /* 0x000fe4000f8e02ff */
[----:B------:R-:W2:Y:S01]  /*0620*/  @!P6 LDC.64 R12, c[0x0][0x210] ;  /* 0x00008400ff0ceb82 */ /* 0x000ea20000000a00 */
[----:B------:R-:W-:-:S04]  /*0630*/  IMAD.WIDE.U32 R44, R6, UR10, R20 ;  /* 0x0000000a062c7c25 */ /* 0x000fc8000f8e0014 */
[----:B------:R-:W-:-:S03]  /*0640*/  IMAD R19, R6, UR11, R19 ;  /* 0x0000000b06137c24 */ /* 0x000fc6000f8e0213 */
[----:B------:R-:W3:Y:S01]  /*0650*/  @!P6 LDC.64 R10, c[0x0][0x240] ;  /* 0x00009000ff0aeb82 */ /* 0x000ee20000000a00 */
[----:B0-----:R-:W-:Y:S01]  /*0660*/  @!P6 IMAD R18, R61, R16, RZ ;  /* 0x000000103d12e224 */ /* 0x001fe200078e02ff */
[----:B------:R-:W-:-:S03]  /*0670*/  IADD3 R45, R45, R19, RZ ;  /* 0x000000132d2d7210 */ /* 0x000fc60007ffe0ff */
[C---:B------:R-:W-:Y:S02]  /*0680*/  @!P6 IMAD R9, R60.reuse, R17, R18 ;  /* 0x000000113c09e224 */ /* 0x040fe400078e0212 */
[----:B------:R-:W-:Y:S01]  /*0690*/  @!P6 IMAD.WIDE.U32 R16, R60, R16, R46 ;  /* 0x000000103c10e225 */ /* 0x000fe200078e002e */
[----:B------:R-:W0:Y:S03]  /*06a0*/  @P5 LDC.64 R20, c[0x0][0x228] ;  /* 0x00008a00ff145b82 */ /* 0x000e260000000a00 */
[----:B-1----:R-:W-:-:S04]  /*06b0*/  @!P6 IMAD R8, R61, R14, RZ ;  /* 0x0000000e3d08e224 */ /* 0x002fc800078e02ff */
[C---:B------:R-:W-:Y:S01]  /*06c0*/  @!P6 IMAD R19, R60.reuse, R15, R8 ;  /* 0x0000000f3c13e224 */ /* 0x040fe200078e0208 */
[----:B------:R-:W-:Y:S01]  /*06d0*/  @!P6 IADD3 R8, R17, R9, RZ ;  /* 0x000000091108e210 */ /* 0x000fe20007ffe0ff */
[----:B------:R-:W-:Y:S01]  /*06e0*/  @!P6 IMAD.WIDE.U32 R14, R60, R14, R44 ;  /* 0x0000000e3c0ee225 */ /* 0x000fe200078e002c */
[C---:B--2---:R-:W-:Y:S01]  /*06f0*/  @!P6 LEA R22, P4, R16.reuse, R12, 0x1 ;  /* 0x0000000c1016e211 */ /* 0x044fe200078808ff */
[----:B------:R-:W1:Y:S03]  /*0700*/  @P5 LDC.64 R30, c[0x0][0x210] ;  /* 0x00008400ff1e5b82 */ /* 0x000e660000000a00 */
[----:B------:R-:W-:Y:S02]  /*0710*/  @!P6 LEA.HI.X R23, R16, R13, R8, 0x1, P4 ;  /* 0x0000000d1017e211 */ /* 0x000fe400020f0c08 */
[----:B------:R-:W-:Y:S02]  /*0720*/  CS2R R12, SRZ ;  /* 0x00000000000c7805 */ /* 0x000fe4000001ff00 */
[----:B------:R-:W-:-:S02]  /*0730*/  @!P6 IADD3 R8, R15, R19, RZ ;  /* 0x000000130f08e210 */ /* 0x000fc40007ffe0ff */
[C---:B---3--:R-:W-:Y:S01]  /*0740*/  @!P6 LEA R24, P4, R14.reuse, R10, 0x1 ;  /* 0x0000000a0e18e211 */ /* 0x048fe200078808ff */
[----:B------:R-:W2:Y:S03]  /*0750*/  @P5 LDC.64 R18, c[0x0][0x248] ;  /* 0x00009200ff125b82 */ /* 0x000ea60000000a00 */
[----:B------:R-:W-:Y:S02]  /*0760*/  @!P6 LEA.HI.X R25, R14, R11, R8, 0x1, P4 ;  /* 0x0000000b0e19e211 */ /* 0x000fe400020f0c08 */
[----:B------:R-:W-:Y:S02]  /*0770*/  CS2R R8, SRZ ;  /* 0x0000000000087805 */ /* 0x000fe4000001ff00 */
[----:B------:R-:W-:Y:S02]  /*0780*/  CS2R R10, SRZ ;  /* 0x00000000000a7805 */ /* 0x000fe4000001ff00 */
[----:B------:R-:W-:-:S02]  /*0790*/  ISETP.LT.AND P4, PT, R54, R7, !P3 ;  /* 0x000000073600720c */ /* 0x000fc40005f81270 */
[----:B------:R-:W-:Y:S02]  /*07a0*/  CS2R R14, SRZ ;  /* 0x00000000000e7805 */ /* 0x000fe4000001ff00 */
[----:B------:R3:W4:Y:S04]  /*07b0*/  @!P6 LDG.E.128 R8, desc[UR4][R22.64] ;  /* 0x000000041608e981 */ /* 0x000728000c1e1d00 */
[----:B------:R0:W4:Y:S01]  /*07c0*/  @!P6 LDG.E.128 R12, desc[UR4][R24.64] ;  /* 0x00000004180ce981 */ /* 0x000122000c1e1d00 */
[----:B------:R-:W-:Y:S02]  /*07d0*/  @P5 IADD3 R27, P6, R60, 0x10, RZ ;  /* 0x000000103c1b5810 */ /* 0x000fe40007fde0ff */
[----:B------:R-:W-:Y:S02]  /*07e0*/  IADD3 R56, R50, 0x30, RZ ;  /* 0x0000003032387810 */ /* 0x000fe40007ffe0ff */
[----:B------:R-:W1:Y:S01]  /*07f0*/  @P4 LDC.64 R16, c[0x0][0x228] ;  /* 0x00008a00ff104b82 */ /* 0x000e620000000a00 */
[----:B------:R-:W-:-:S02]  /*0800*/  @P5 IADD3.X R29, RZ, R61, RZ, P6, !PT ;  /* 0x0000003dff1d5210 */ /* 0x000fc400037fe4ff */
[----:B------:R-:W-:Y:S02]  /*0810*/  @P5 IADD3 R35, P6, R60, 0x10, RZ ;  /* 0x000000103c235810 */ /* 0x000fe40007fde0ff */
[----:B---3--:R-:W-:Y:S01]  /*0820*/  @P5 MOV R22, R46 ;  /* 0x0000002e00165202 */ /* 0x008fe20000000f00 */
[----:B0-----:R-:W-:Y:S01]  /*0830*/  @P5 IMAD R26, R29, R20, RZ ;  /* 0x000000141d1a5224 */ /* 0x001fe200078e02ff */
[----:B------:R-:W-:Y:S01]  /*0840*/  @P5 MOV R23, R47 ;  /* 0x0000002f00175202 */ /* 0x000fe20000000f00 */
[----:B------:R-:W0:Y:S01]  /*0850*/  @P5 LDC.64 R28, c[0x0][0x240] ;  /* 0x00009000ff1c5b82 */ /* 0x000e220000000a00 */
[----:B------:R-:W-:Y:S01]  /*0860*/  IADD3 R58, R50, 0x40, RZ ;  /* 0x00000040323a7810 */ /* 0x000fe20007ffe0ff */
[----:B------:R-:W-:Y:S01]  /*0870*/  @P5 IMAD R33, R27, R21, R26 ;  /* 0x000000151b215224 */ /* 0x000fe200078e021a */
[----:B------:R-:W-:Y:S02]  /*0880*/  @P5 IADD3.X R21, RZ, R61, RZ, P6, !PT ;  /* 0x0000003dff155210 */ /* 0x000fe400037fe4ff */
[----:B------:R-:W-:-:S02]  /*0890*/  @P4 IADD3 R24, P6, R60, 0x20, RZ ;  /* 0x000000203c184810 */ /* 0x000fc40007fde0ff */
[----:B------:R-:W-:Y:S01]  /*08a0*/  ISETP.LT.AND P3, PT, R56, R7, !P3 ;  /* 0x000000073800720c */ /* 0x000fe20005f61270 */
[----:B------:R-:W3:Y:S01]  /*08b0*/  @P4 LDC.64 R68, c[0x0][0x210] ;  /* 0x00008400ff444b82 */ /* 0x000ee20000000a00 */
[----:B--2---:R-:W-:Y:S01]  /*08c0*/  @P5 IMAD R26, R21, R18, RZ ;  /* 0x00000012151a5224 */ /* 0x004fe200078e02ff */
[----:B------:R-:W-:Y:S01]  /*08d0*/  @P4 IADD3.X R25, RZ, R61, RZ, P6, !PT ;  /* 0x0000003dff194210 */ /* 0x000fe200037fe4ff */
[----:B------:R-:W-:Y:S01]  /*08e0*/  @P5 IMAD.WIDE.U32 R20, R27, R20, R22 ;  /* 0x000000141b145225 */ /* 0x000fe200078e0016 */
[----:B------:R-:W-:Y:S02]  /*08f0*/  @P5 MOV R22, R44 ;  /* 0x0000002c00165202 */ /* 0x000fe40000000f00 */
[----:B------:R-:W-:Y:S01]  /*0900*/  @P5 MOV R23, R45 ;  /* 0x0000002d00175202 */ /* 0x000fe20000000f00 */
[----:B------:R-:W-:Y:S01]  /*0910*/  @P5 IMAD R27, R35, R19, R26 ;  /* 0x00000013231b5224 */ /* 0x000fe200078e021a */
[----:B------:R-:W-:Y:S01]  /*0920*/  @P5 IADD3 R21, R21, R33, RZ ;  /* 0x0000002115155210 */ /* 0x000fe20007ffe0ff */
[----:B-1----:R-:W-:Y:S01]  /*0930*/  @P4 IMAD R25, R25, R16, RZ ;  /* 0x0000001019194224 */ /* 0x002fe200078e02ff */
[----:B------:R-:W-:Y:S01]  /*0940*/  @P5 LEA R30, P6, R20, R30, 0x1 ;  /* 0x0000001e141e5211 */ /* 0x000fe200078c08ff */
[----:B------:R-:W-:Y:S01]  /*0950*/  @P5 IMAD.WIDE.U32 R18, R35, R18, R22 ;  /* 0x0000001223125225 */ /* 0x000fe200078e0016 */
[----:B------:R-:W-:Y:S01]  /*0960*/  ISETP.GE.OR P2, PT, R58, R7, P2 ;  /* 0x000000073a00720c */ /* 0x000fe20001746670 */
[----:B------:R-:W1:Y:S01]  /*0970*/  @P3 LDC.64 R62, c[0x0][0x228] ;  /* 0x00008a00ff3e3b82 */ /* 0x000e620000000a00 */
[----:B------:R-:W-:Y:S01]  /*0980*/  @P5 LEA.HI.X R31, R20, R31, R21, 0x1, P6 ;  /* 0x0000001f141f5211 */ /* 0x000fe200030f0c15 */
[----:B------:R-:W-:Y:S01]  /*0990*/  @P4 IMAD R25, R24, R17, R25 ;  /* 0x0000001118194224 */ /* 0x000fe200078e0219 */
[----:B------:R-:W-:-:S02]  /*09a0*/  @P4 MOV R20, R46 ;  /* 0x0000002e00144202 */ /* 0x000fc40000000f00 */
[----:B------:R-:W-:Y:S02]  /*09b0*/  @P4 MOV R21, R47 ;  /* 0x0000002f00154202 */ /* 0x000fe40000000f00 */
[----:B------:R-:W-:Y:S01]  /*09c0*/  @P5 IADD3 R19, R19, R27, RZ ;  /* 0x0000001b13135210 */ /* 0x000fe20007ffe0ff */
[----:B------:R-:W2:Y:S01]  /*09d0*/  @P3 LDC.64 R38, c[0x0][0x240] ;  /* 0x00009000ff263b82 */ /* 0x000ea20000000a00 */
[----:B0-----:R-:W-:Y:S01]  /*09e0*/  @P5 LEA R28, P6, R18, R28, 0x1 ;  /* 0x0000001c121c5211 */ /* 0x001fe200078c08ff */
[----:B------:R-:W-:-:S03]  /*09f0*/  @P4 IMAD.WIDE.U32 R16, R24, R16, R20 ;  /* 0x0000001018104225 */ /* 0x000fc600078e0014 */
[----:B------:R-:W-:Y:S02]  /*0a00*/  @P5 LEA.HI.X R29, R18, R29, R19, 0x1, P6 ;  /* 0x0000001d121d5211 */ /* 0x000fe400030f0c13 */
[----:B------:R-:W-:Y:S01]  /*0a10*/  @P4 IADD3 R17, R17, R25, RZ ;  /* 0x0000001911114210 */ /* 0x000fe20007ffe0ff */
[----:B------:R-:W0:Y:S01]  /*0a20*/  @P4 LDC.64 R26, c[0x0][0x248] ;  /* 0x00009200ff1a4b82 */ /* 0x000e220000000a00 */
[----:B---3--:R-:W-:-:S04]  /*0a30*/  @P4 LEA R68, P6, R16, R68, 0x1 ;  /* 0x0000004410444211 */ /* 0x008fc800078c08ff */
[----:B------:R-:W-:Y:S02]  /*0a40*/  @P4 LEA.HI.X R69, R16, R69, R17, 0x1, P6 ;  /* 0x0000004510454211 */ /* 0x000fe400030f0c11 */
[C---:B------:R-:W-:Y:S01]  /*0a50*/  @P4 IADD3 R37, P6, R60.reuse, 0x20, RZ ;  /* 0x000000203c254810 */ /* 0x040fe20007fde0ff */
[----:B------:R-:W3:Y:S01]  /*0a60*/  @!P2 LDC.64 R64, c[0x0][0x228] ;  /* 0x00008a00ff40ab82 */ /* 0x000ee20000000a00 */
[----:B------:R-:W-:Y:S02]  /*0a70*/  @P3 MOV R16, R46 ;  /* 0x0000002e00103202 */ /* 0x000fe40000000f00 */
[----:B------:R-:W-:Y:S02]  /*0a80*/  @P4 IADD3.X R17, RZ, R61, RZ, P6, !PT ;  /* 0x0000003dff114210 */ /* 0x000fe400037fe4ff */
[----:B------:R-:W-:-:S03]  /*0a90*/  @P3 IADD3 R33, P6, R60, 0x30, RZ ;  /* 0x000000303c213810 */ /* 0x000fc60007fde0ff */
[----:B------:R-:W2:Y:S01]  /*0aa0*/  @P4 LDC.64 R24, c[0x0][0x240] ;  /* 0x00009000ff184b82 */ /* 0x000ea20000000a00 */
[----:B------:R-:W-:Y:S02]  /*0ab0*/  @P3 IADD3.X R35, RZ, R61, RZ, P6, !PT ;  /* 0x0000003dff233210 */ /* 0x000fe400037fe4ff */
[----:B------:R-:W-:-:S03]  /*0ac0*/  @!P2 IADD3 R23, P6, R60, 0x40, RZ ;  /* 0x000000403c17a810 */ /* 0x000fc60007fde0ff */
[----:B-1----:R-:W-:Y:S01]  /*0ad0*/  @P3 IMAD R20, R35, R62, RZ ;  /* 0x0000003e23143224 */ /* 0x002fe200078e02ff */
[----:B------:R-:W-:Y:S01]  /*0ae0*/  @!P2 IADD3.X R19, RZ, R61, RZ, P6, !PT ;  /* 0x0000003dff13a210 */ /* 0x000fe200037fe4ff */
[----:B0-----:R-:W-:Y:S01]  /*0af0*/  @P4 IMAD R18, R17, R26, RZ ;  /* 0x0000001a11124224 */ /* 0x001fe200078e02ff */
[----:B------:R-:W-:Y:S01]  /*0b00*/  @P3 MOV R17, R47 ;  /* 0x0000002f00113202 */ /* 0x000fe20000000f00 */
[----:B------:R-:W-:Y:S01]  /*0b10*/  @P3 IMAD R57, R33, R63, R20 ;  /* 0x0000003f21393224 */ /* 0x000fe200078e0214 */
[----:B------:R-:W0:Y:S01]  /*0b20*/  @!P2 LDC.64 R34, c[0x0][0x210] ;  /* 0x00008400ff22ab82 */ /* 0x000e220000000a00 */
[----:B------:R-:W-:Y:S01]  /*0b30*/  @P4 IMAD R21, R37, R27, R18 ;  /* 0x0000001b25154224 */ /* 0x000fe200078e0212 */
[----:B------:R-:W-:Y:S01]  /*0b40*/  @P4 MOV R18, R44 ;  /* 0x0000002c00124202 */ /* 0x000fe20000000f00 */
[----:B------:R-:W-:Y:S01]  /*0b50*/  @P3 IMAD.WIDE.U32 R62, R33, R62, R16 ;  /* 0x0000003e213e3225 */ /* 0x000fe200078e0010 */
[----:B------:R-:W-:-:S03]  /*0b60*/  CS2R R16, SRZ ;  /* 0x0000000000107805 */ /* 0x000fc6000001ff00 */
[-C--:B---3--:R-:W-:Y:S01]  /*0b70*/  @!P2 IMAD R22, R19, R64.reuse, RZ ;  /* 0x000000401316a224 */ /* 0x088fe200078e02ff */
[----:B------:R-:W-:Y:S01]  /*0b80*/  @P4 MOV R19, R45 ;  /* 0x0000002d00134202 */ /* 0x000fe20000000f00 */
[----:B------:R-:W1:Y:S01]  /*0b90*/  @P3 LDC.64 R32, c[0x0][0x248] ;  /* 0x00009200ff203b82 */ /* 0x000e620000000a00 */
[----:B------:R-:W-:-:S04]  /*0ba0*/  @!P2 IMAD.WIDE.U32 R46, R23, R64, R46 ;  /* 0x00000040172ea225 */ /* 0x000fc800078e002e */
[----:B------:R-:W-:Y:S01]  /*0bb0*/  @P4 IMAD.WIDE.U32 R26, R37, R26, R18 ;  /* 0x0000001a251a4225 */ /* 0x000fe200078e0012 */
[----:B------:R-:W-:Y:S02]  /*0bc0*/  CS2R R18, SRZ ;  /* 0x0000000000127805 */ /* 0x000fe4000001ff00 */
[----:B------:R-:W3:Y:S01]  /*0bd0*/  @!P2 LDC.64 R42, c[0x0][0x248] ;  /* 0x00009200ff2aab82 */ /* 0x000ee20000000a00 */
[----:B------:R-:W-:Y:S01]  /*0be0*/  @!P2 IMAD R65, R23, R65, R22 ;  /* 0x000000411741a224 */ /* 0x000fe200078e0216 */
[----:B------:R-:W-:Y:S02]  /*0bf0*/  @P4 IADD3 R27, R27, R21, RZ ;  /* 0x000000151b1b4210 */ /* 0x000fe40007ffe0ff */
[----:B------:R-:W-:Y:S02]  /*0c00*/  CS2R R20, SRZ ;  /* 0x0000000000147805 */ /* 0x000fe4000001ff00 */
[----:B------:R-:W-:Y:S01]  /*0c10*/  CS2R R22, SRZ ;  /* 0x0000000000167805 */ /* 0x000fe2000001ff00 */
[----:B------:R-:W4:Y:S01]  /*0c20*/  @P5 LDG.E.128 R16, desc[UR4][R30.64] ;  /* 0x000000041e105981 */ /* 0x000f22000c1e1d00 */
[----:B--2---:R-:W-:Y:S01]  /*0c30*/  @P4 LEA R66, P6, R26, R24, 0x1 ;  /* 0x000000181a424211 */ /* 0x004fe200078c08ff */
[----:B------:R-:W2:Y:S03]  /*0c40*/  @P3 LDC.64 R36, c[0x0][0x210] ;  /* 0x00008400ff243b82 */ /* 0x000ea60000000a00 */
[----:B------:R1:W4:Y:S01]  /*0c50*/  @P5 LDG.E.128 R20, desc[UR4][R28.64] ;  /* 0x000000041c145981 */ /* 0x000322000c1e1d00 */
[----:B------:R-:W-:-:S02]  /*0c60*/  @P3 IADD3 R59, P5, R60, 0x30, RZ ;  /* 0x000000303c3b3810 */ /* 0x000fc40007fbe0ff */
[----:B------:R-:W-:Y:S02]  /*0c70*/  @P4 LEA.HI.X R67, R26, R25, R27, 0x1, P6 ;  /* 0x000000191a434211 */ /* 0x000fe400030f0c1b */
[----:B------:R-:W-:-:S05]  /*0c80*/  @P3 IADD3.X R41, RZ, R61, RZ, P5, !PT ;  /* 0x0000003dff293210 */ /* 0x000fca0002ffe4ff */
[----:B-1----:R-:W-:Y:S01]  /*0c90*/  @P3 IMAD R40, R41, R32, RZ ;  /* 0x0000002029283224 */ /* 0x002fe200078e02ff */
[----:B------:R-:W-:-:S03]  /*0ca0*/  CS2R R28, SRZ ;  /* 0x00000000001c7805 */ /* 0x000fc6000001ff00 */
[----:B------:R-:W-:Y:S02]  /*0cb0*/  @P3 IMAD R33, R59, R33, R40 ;  /* 0x000000213b213224 */ /* 0x000fe400078e0228 */
[----:B------:R-:W1:Y:S01]  /*0cc0*/  @!P2 LDC.64 R40, c[0x0][0x240] ;  /* 0x00009000ff28ab82 */ /* 0x000e620000000a00 */
[----:B------:R-:W-:Y:S02]  /*0cd0*/  CS2R R30, SRZ ;  /* 0x00000000001e7805 */ /* 0x000fe4000001ff00 */
[----:B------:R-:W-:Y:S02]  /*0ce0*/  CS2R R24, SRZ ;  /* 0x0000000000187805 */ /* 0x000fe4000001ff00 */
[----:B------:R-:W-:Y:S02]  /*0cf0*/  CS2R R26, SRZ ;  /* 0x00000000001a7805 */ /* 0x000fe4000001ff00 */
[----:B------:R-:W-:Y:S01]  /*0d00*/  @!P2 IADD3 R64, P5, R60, 0x40, RZ ;  /* 0x000000403c40a810 */ /* 0x000fe20007fbe0ff */
[----:B------:R0:W4:Y:S04]  /*0d10*/  @P4 LDG.E.128 R28, desc[UR4][R66.64] ;  /* 0x00000004421c4981 */ /* 0x000128000c1e1d00 */
[----:B------:R2:W4:Y:S01]  /*0d20*/  @P4 LDG.E.128 R24, desc[UR4][R68.64] ;  /* 0x0000000444184981 */ /* 0x000522000c1e1d00 */
[----:B------:R-:W-:Y:S01]  /*0d30*/  @!P2 IADD3 R47, R47, R65, RZ ;  /* 0x000000412f2fa210 */ /* 0x000fe20007ffe0ff */
[----:B0-----:R-:W-:Y:S01]  /*0d40*/  @P3 IMAD.WIDE.U32 R66, R59, R32, R44 ;  /* 0x000000203b423225 */ /* 0x001fe200078e002c */
[----:B------:R-:W-:-:S02]  /*0d50*/  @!P2 IADD3.X R59, RZ, R61, RZ, P5, !PT ;  /* 0x0000003dff3ba210 */ /* 0x000fc40002ffe4ff */
[----:B------:R-:W-:-:S03]  /*0d60*/  @!P2 LEA R60, P4, R46, R34, 0x1 ;  /* 0x000000222e3ca211 */ /* 0x000fc600078808ff */
[----:B---3--:R-:W-:Y:S01]  /*0d70*/  @!P2 IMAD R59, R59, R42, RZ ;  /* 0x0000002a3b3ba224 */ /* 0x008fe200078e02ff */
[----:B------:R-:W-:Y:S02]  /*0d80*/  @P3 IADD3 R33, R67, R33, RZ ;  /* 0x0000002143213210 */ /* 0x000fe40007ffe0ff */
[----:B--2---:R-:W-:Y:S01]  /*0d90*/  @P3 LEA R68, P5, R66, R38, 0x1 ;  /* 0x0000002642443211 */ /* 0x004fe200078a08ff */
[----:B------:R-:W-:Y:S01]  /*0da0*/  @!P2 IMAD R43, R64, R43, R59 ;  /* 0x0000002b402ba224 */ /* 0x000fe200078e023b */
[----:B------:R-:W-:Y:S01]  /*0db0*/  @!P2 LEA.HI.X R61, R46, R35, R47, 0x1, P4 ;  /* 0x000000232e3da211 */ /* 0x000fe200020f0c2f */
[----:B------:R-:W-:Y:S01]  /*0dc0*/  @!P2 IMAD.WIDE.U32 R44, R64, R42, R44 ;  /* 0x0000002a402ca225 */ /* 0x000fe200078e002c */
[----:B------:R-:W-:Y:S02]  /*0dd0*/  @P3 IADD3 R57, R63, R57, RZ ;  /* 0x000000393f393210 */ /* 0x000fe40007ffe0ff */
[----:B------:R-:W-:Y:S02]  /*0de0*/  @P3 LEA R46, P4, R62, R36, 0x1 ;  /* 0x000000243e2e3211 */ /* 0x000fe400078808ff */
[----:B------:R-:W-:-:S02]  /*0df0*/  CS2R R34, SRZ ;  /* 0x0000000000227805 */ /* 0x000fc4000001ff00 */
[----:B------:R-:W-:Y:S02]  /*0e00*/  @P3 LEA.HI.X R69, R66, R39, R33, 0x1, P5 ;  /* 0x0000002742453211 */ /* 0x000fe400028f0c21 */
[----:B------:R-:W-:Y:S02]  /*0e10*/  CS2R R32, SRZ ;  /* 0x0000000000207805 */ /* 0x000fe4000001ff00 */
[----:B------:R-:W-:Y:S02]  /*0e20*/  @P3 LEA.HI.X R47, R62, R37, R57, 0x1, P4 ;  /* 0x000000253e2f3211 */ /* 0x000fe400020f0c39 */
[----:B------:R-:W-:Y:S02]  /*0e30*/  @!P2 IADD3 R42, R45, R43, RZ ;  /* 0x0000002b2d2aa210 */ /* 0x000fe40007ffe0ff */
[----:B-1----:R-:W-:Y:S02]  /*0e40*/  @!P2 LEA R62, P4, R44, R40, 0x1 ;  /* 0x000000282c3ea211 */ /* 0x002fe400078808ff */
[----:B------:R-:W-:-:S02]  /*0e50*/  CS2R R36, SRZ ;  /* 0x0000000000247805 */ /* 0x000fc4000001ff00 */
[----:B------:R-:W-:Y:S01]  /*0e60*/  CS2R R38, SRZ ;  /* 0x0000000000267805 */ /* 0x000fe2000001ff00 */
[----:B------:R0:W2:Y:S01]  /*0e70*/  @P3 LDG.E.128 R32, desc[UR4][R46.64] ;  /* 0x000000042e203981 */ /* 0x0000a2000c1e1d00 */
[----:B------:R-:W-:Y:S02]  /*0e80*/  @!P2 LEA.HI.X R63, R44, R41, R42, 0x1, P4 ;  /* 0x000000292c3fa211 */ /* 0x000fe400020f0c2a */
[----:B------:R-:W-:Y:S02]  /*0e90*/  CS2R R40, SRZ ;  /* 0x0000000000287805 */ /* 0x000fe4000001ff00 */
[----:B------:R-:W-:Y:S02]  /*0ea0*/  CS2R R42, SRZ ;  /* 0x00000000002a7805 */ /* 0x000fe4000001ff00 */
[----:B------:R-:W-:Y:S01]  /*0eb0*/  CS2R R44, SRZ ;  /* 0x00000000002c7805 */ /* 0x000fe2000001ff00 */
[----:B------:R-:W3:Y:S04]  /*0ec0*/  @P3 LDG.E.128 R36, desc[UR4][R68.64] ;  /* 0x0000000444243981 */ /* 0x000ee8000c1e1d00 */
[----:B------:R1:W3:Y:S01]  /*0ed0*/  @!P2 LDG.E.128 R40, desc[UR4][R60.64] ;  /* 0x000000043c28a981 */ /* 0x0002e2000c1e1d00 */
[----:B0-----:R-:W-:-:S06]  /*0ee0*/  CS2R R46, SRZ ;  /* 0x00000000002e7805 */ /* 0x001fcc000001ff00 */
[----:B------:R0:W3:Y:S01]  /*0ef0*/  @!P2 LDG.E.128 R44, desc[UR4][R62.64] ;  /* 0x000000043e2ca981 */ /* 0x0000e2000c1e1d00 */
[----:B----4-:R-:W-:Y:S02]  /*0f00*/  HADD2.F32 R57, -RZ, R8.H1_H1 ;  /* 0x30000008ff397230 */ /* 0x010fe40000004100 */
[----:B------:R-:W-:Y:S02]  /*0f10*/  HADD2.F32 R64, -RZ, R12.H1_H1 ;  /* 0x3000000cff407230 */ /* 0x000fe40000004100 */
[----:B------:R-:W-:Y:S02]  /*0f20*/  HADD2.F32 R8, -RZ, R8.H0_H0 ;  /* 0x20000008ff087230 */ /* 0x000fe40000004100 */
[----:B------:R-:W-:Y:S02]  /*0f30*/  HADD2.F32 R59, -RZ, R12.H0_H0 ;  /* 0x2000000cff3b7230 */ /* 0x000fe40000004100 */
[----:B------:R-:W-:Y:S01]  /*0f40*/  FMUL.FTZ R65, R57, R64 ;  /* 0x0000004039417220 */ /* 0x000fe20000410000 */
[----:B------:R-:W-:-:S02]  /*0f50*/  HADD2.F32 R12, -RZ, R9.H0_H0 ;  /* 0x20000009ff0c7230 */ /* 0x000fc40000004100 */
[----:B------:R-:W-:Y:S02]  /*0f60*/  HADD2.F32 R57, -RZ, R13.H0_H0 ;  /* 0x2000000dff397230 */ /* 0x000fe40000004100 */
[----:B------:R-:W-:Y:S01]  /*0f70*/  FFMA.FTZ R59, R8, R59, R65 ;  /* 0x0000003b083b7223 */ /* 0x000fe20000010041 */
[----:B------:R-:W-:Y:S02]  /*0f80*/  HADD2.F32 R9, -RZ, R9.H1_H1 ;  /* 0x30000009ff097230 */ /* 0x000fe40000004100 */
[----:B-1----:R-:W-:Y:S02]  /*0f90*/  HADD2.F32 R60, -RZ, R13.H1_H1 ;  /* 0x3000000dff3c7230 */ /* 0x002fe40000004100 */
[----:B------:R-:W-:Y:S01]  /*0fa0*/  FFMA.FTZ R12, R12, R57, R59 ;  /* 0x000000390c0c7223 */ /* 0x000fe2000001003b */
[----:B------:R-:W-:Y:S02]  /*0fb0*/  HADD2.F32 R8, -RZ, R10.H0_H0 ;  /* 0x2000000aff087230 */ /* 0x000fe40000004100 */
[----:B------:R-:W-:-:S02]  /*0fc0*/  HADD2.F32 R13, -RZ, R14.H0_H0 ;  /* 0x2000000eff0d7230 */ /* 0x000fc40000004100 */
[----:B------:R-:W-:Y:S01]  /*0fd0*/  FFMA.FTZ R57, R9, R60, R12 ;  /* 0x0000003c09397223 */ /* 0x000fe2000001000c */
[----:B------:R-:W-:Y:S02]  /*0fe0*/  HADD2.F32 R10, -RZ, R10.H1_H1 ;  /* 0x3000000aff0a7230 */ /* 0x000fe40000004100 */
[----:B------:R-:W-:Y:S02]  /*0ff0*/  HADD2.F32 R9, -RZ, R14.H1_H1 ;  /* 0x3000000eff097230 */ /* 0x000fe40000004100 */
[----:B------:R-:W-:Y:S01]  /*1000*/  FFMA.FTZ R57, R8, R13, R57 ;  /* 0x0000000d08397223 */ /* 0x000fe20000010039 */
[----:B------:R-:W-:Y:S02]  /*1010*/  HADD2.F32 R8, -RZ, R11.H0_H0 ;  /* 0x2000000bff087230 */ /* 0x000fe40000004100 */
[--C-:B------:R-:W-:Y:S02]  /*1020*/  HADD2.F32 R13, -RZ, R15.reuse.H0_H0 ;  /* 0x2000000fff0d7230 */ /* 0x100fe40000004100 */
[----:B------:R-:W-:Y:S01]  /*1030*/  FFMA.FTZ R9, R10, R9, R57 ;  /* 0x000000090a097223 */ /* 0x000fe20000010039 */
[----:B------:R-:W-:-:S03]  /*1040*/  HADD2.F32 R10, -RZ, R15.H1_H1 ;  /* 0x3000000fff0a7230 */ /* 0x000fc60000004100 */
[----:B------:R-:W-:Y:S01]  /*1050*/  FFMA.FTZ R8, R8, R13, R9 ;  /* 0x0000000d08087223 */ /* 0x000fe20000010009 */
[----:B------:R-:W-:-:S05]  /*1060*/  HADD2.F32 R11, -RZ, R11.H1_H1 ;  /* 0x3000000bff0b7230 */ /* 0x000fca0000004100 */
[----:B------:R-:W-:Y:S01]  /*1070*/  FFMA.FTZ R8, R11, R10, R8 ;  /* 0x0000000a0b087223 */ /* 0x000fe20000010008 */
[--C-:B------:R-:W-:Y:S02]  /*1080*/  HADD2.F32 R59, -RZ, R16.reuse.H1_H1 ;  /* 0x30000010ff3b7230 */ /* 0x100fe40000004100 */
[----:B------:R-:W-:Y:S02]  /*1090*/  HADD2.F32 R13, -RZ, R16.H0_H0 ;  /* 0x20000010ff0d7230 */ /* 0x000fe40000004100 */
[--C-:B0-----:R-:W-:Y:S02]  /*10a0*/  HADD2.F32 R62, -RZ, R20.reuse.H1_H1 ;  /* 0x30000014ff3e7230 */ /* 0x101fe40000004100 */
[----:B------:R-:W-:Y:S02]  /*10b0*/  HADD2.F32 R60, -RZ, R20.H0_H0 ;  /* 0x20000014ff3c7230 */ /* 0x000fe40000004100 */
[--C-:B------:R-:W-:Y:S02]  /*10c0*/  HADD2.F32 R57, -RZ, R21.reuse.H0_H0 ;  /* 0x20000015ff397230 */ /* 0x100fe40000004100 */
[----:B------:R-:W-:-:S02]  /*10d0*/  HADD2.F32 R20, -RZ, R21.H1_H1 ;  /* 0x30000015ff147230 */ /* 0x000fc40000004100 */
[--C-:B------:R-:W-:Y:S02]  /*10e0*/  HADD2.F32 R16, -RZ, R22.reuse.H0_H0 ;  /* 0x20000016ff107230 */ /* 0x100fe40000004100 */
[----:B------:R-:W-:Y:S02]  /*10f0*/  HADD2.F32 R15, -RZ, R22.H1_H1 ;  /* 0x30000016ff0f7230 */ /* 0x000fe40000004100 */
[----:B------:R-:W-:Y:S01]  /*1100*/  FMUL.FTZ R62, R59, R62 ;  /* 0x0000003e3b3e7220 */ /* 0x000fe20000410000 */
[--C-:B------:R-:W-:Y:S02]  /*1110*/  HADD2.F32 R12, -RZ, R17.reuse.H0_H0 ;  /* 0x20000011ff0c7230 */ /* 0x100fe40000004100 */
[----:B------:R-:W-:Y:S02]  /*1120*/  HADD2.F32 R17, -RZ, R17.H1_H1 ;  /* 0x30000011ff117230 */ /* 0x000fe40000004100 */
[----:B------:R-:W-:Y:S02]  /*1130*/  HADD2.F32 R22, -RZ, R28.H1_H1 ;  /* 0x3000001cff167230 */ /* 0x000fe40000004100 */
[----:B------:R-:W-:-:S05]  /*1140*/  HADD2.F32 R21, -RZ, R24.H1_H1 ;  /* 0x30000018ff157230 */ /* 0x000fca0000004100 */
[----:B------:R-:W-:Y:S01]  /*1150*/  FMUL.FTZ R59, R21, R22 ;  /* 0x00000016153b7220 */ /* 0x000fe20000410000 */
[----:B------:R-:W-:Y:S01]  /*1160*/  FFMA.FTZ R21, R13, R60, R62 ;  /* 0x0000003c0d157223 */ /* 0x000fe2000001003e */
[--C-:B------:R-:W-:Y:S02]  /*1170*/  HADD2.F32 R14, -RZ, R23.reuse.H0_H0 ;  /* 0x20000017ff0e7230 */ /* 0x100fe40000004100 */
[----:B------:R-:W-:Y:S02]  /*1180*/  HADD2.F32 R10, -RZ, R23.H1_H1 ;  /* 0x30000017ff0a7230 */ /* 0x000fe40000004100 */
[----:B------:R-:W-:Y:S01]  /*1190*/  FFMA.FTZ R12, R12, R57, R21 ;  /* 0x000000390c0c7223 */ /* 0x000fe20000010015 */
[----:B------:R-:W-:Y:S02]  /*11a0*/  HADD2.F32 R24, -RZ, R24.H0_H0 ;  /* 0x20000018ff187230 */ /* 0x000fe40000004100 */
[----:B------:R-:W-:Y:S02]  /*11b0*/  HADD2.F32 R23, -RZ, R28.H0_H0 ;  /* 0x2000001cff177230 */ /* 0x000fe40000004100 */
[----:B------:R-:W-:Y:S01]  /*11c0*/  FFMA.FTZ R20, R17, R20, R12 ;  /* 0x0000001411147223 */ /* 0x000fe2000001000c */
[----:B------:R-:W-:-:S02]  /*11d0*/  HADD2.F32 R11, -RZ, R18.H0_H0 ;  /* 0x20000012ff0b7230 */ /* 0x000fc40000004100 */
[----:B------:R-:W-:Y:S02]  /*11e0*/  HADD2.F32 R13, -RZ, R25.H0_H0 ;  /* 0x20000019ff0d7230 */ /* 0x000fe40000004100 */
[----:B------:R-:W-:Y:S01]  /*11f0*/  FFMA.FTZ R28, R24, R23, R59 ;  /* 0x00000017181c7223 */ /* 0x000fe2000001003b */
[----:B------:R-:W-:Y:S02]  /*1200*/  HADD2.F32 R22, -RZ, R29.H0_H0 ;  /* 0x2000001dff167230 */ /* 0x000fe40000004100 */
[----:B------:R-:W-:Y:S01]  /*1210*/  FFMA.FTZ R17, R11, R16, R20 ;  /* 0x000000100b117223 */ /* 0x000fe20000010014 */
[----:B------:R-:W-:Y:S02]  /*1220*/  HADD2.F32 R18, -RZ, R18.H1_H1 ;  /* 0x30000012ff127230 */ /* 0x000fe40000004100 */
[----:B------:R-:W-:Y:S02]  /*1230*/  HADD2.F32 R25, -RZ, R25.H1_H1 ;  /* 0x30000019ff197230 */ /* 0x000fe40000004100 */
[----:B------:R-:W-:Y:S01]  /*1240*/  FFMA.FTZ R22, R13, R22, R28 ;  /* 0x000000160d167223 */ /* 0x000fe2000001001c */
[----:B------:R-:W-:-:S02]  /*1250*/  HADD2.F32 R24, -RZ, R29.H1_H1 ;  /* 0x3000001dff187230 */ /* 0x000fc40000004100 */
[----:B------:R-:W-:Y:S01]  /*1260*/  FFMA.FTZ R18, R18, R15, R17 ;  /* 0x0000000f12127223 */ /* 0x000fe20000010011 */
[----:B------:R-:W-:Y:S02]  /*1270*/  HADD2.F32 R12, -RZ, R26.H0_H0 ;  /* 0x2000001aff0c7230 */ /* 0x000fe40000004100 */
[----:B------:R-:W-:Y:S02]  /*1280*/  HADD2.F32 R13, -RZ, R30.H0_H0 ;  /* 0x2000001eff0d7230 */ /* 0x000fe40000004100 */
[----:B------:R-:W-:Y:S01]  /*1290*/  FFMA.FTZ R25, R25, R24, R22 ;  /* 0x0000001819197223 */ /* 0x000fe20000010016 */
[--C-:B--2---:R-:W-:Y:S02]  /*12a0*/  HADD2.F32 R15, -RZ, R32.reuse.H0_H0 ;  /* 0x20000020ff0f7230 */ /* 0x104fe40000004100 */
[----:B------:R-:W-:Y:S02]  /*12b0*/  HADD2.F32 R32, -RZ, R32.H1_H1 ;  /* 0x30000020ff207230 */ /* 0x000fe40000004100 */
[----:B---3--:R-:W-:-:S02]  /*12c0*/  HADD2.F32 R23, -RZ, R36.H1_H1 ;  /* 0x30000024ff177230 */ /* 0x008fc40000004100 */
[----:B------:R-:W-:Y:S01]  /*12d0*/  FFMA.FTZ R25, R12, R13, R25 ;  /* 0x0000000d0c197223 */ /* 0x000fe20000010019 */
[----:B------:R-:W-:Y:S02]  /*12e0*/  HADD2.F32 R26, -RZ, R26.H1_H1 ;  /* 0x3000001aff1a7230 */ /* 0x000fe40000004100 */
[----:B------:R-:W-:Y:S02]  /*12f0*/  HADD2.F32 R11, -RZ, R30.H1_H1 ;  /* 0x3000001eff0b7230 */ /* 0x000fe40000004100 */
[----:B------:R-:W-:Y:S02]  /*1300*/  HADD2.F32 R17, -RZ, R40.H1_H1 ;  /* 0x30000028ff117230 */ /* 0x000fe40000004100 */
[----:B------:R-:W-:Y:S01]  /*1310*/  FMUL.FTZ R32, R32, R23 ;  /* 0x0000001720207220 */ /* 0x000fe20000410000 */
[----:B------:R-:W-:Y:S02]  /*1320*/  HADD2.F32 R22, -RZ, R36.H0_H0 ;  /* 0x20000024ff167230 */ /* 0x000fe40000004100 */
[----:B------:R-:W-:-:S02]  /*1330*/  HADD2.F32 R24, -RZ, R44.H1_H1 ;  /* 0x3000002cff187230 */ /* 0x000fc40000004100 */
[----:B------:R-:W-:Y:S01]  /*1340*/  FFMA.FTZ R11, R26, R11, R25 ;  /* 0x0000000b1a0b7223 */ /* 0x000fe20000010019 */
[----:B------:R-:W-:Y:S02]  /*1350*/  HADD2.F32 R40, -RZ, R40.H0_H0 ;  /* 0x20000028ff287230 */ /* 0x000fe40000004100 */
[----:B------:R-:W-:Y:S02]  /*1360*/  HADD2.F32 R23, -RZ, R44.H0_H0 ;  /* 0x2000002cff177230 */ /* 0x000fe40000004100 */
[----:B------:R-:W-:Y:S01]  /*1370*/  FMUL.FTZ R17, R17, R24 ;  /* 0x0000001811117220 */ /* 0x000fe20000410000 */
[----:B------:R-:W-:Y:S02]  /*1380*/  HADD2.F32 R21, -RZ, R33.H0_H0 ;  /* 0x20000021ff157230 */ /* 0x000fe40000004100 */
[----:B------:R-:W-:Y:S01]  /*1390*/  FFMA.FTZ R32, R15, R22, R32 ;  /* 0x000000160f207223 */ /* 0x000fe20000010020 */
[----:B------:R-:W-:Y:S02]  /*13a0*/  HADD2.F32 R26, -RZ, R37.H0_H0 ;  /* 0x20000025ff1a7230 */ /* 0x000fe40000004100 */
[----:B------:R-:W-:Y:S01]  /*13b0*/  FFMA.FTZ R40, R40, R23, R17 ;  /* 0x0000001728287223 */ /* 0x000fe20000010011 */
[----:B------:R-:W-:-:S02]  /*13c0*/  HADD2.F32 R16, -RZ, R27.H0_H0 ;  /* 0x2000001bff107230 */ /* 0x000fc40000004100 */
[----:B------:R-:W-:Y:S02]  /*13d0*/  HADD2.F32 R13, -RZ, R31.H0_H0 ;  /* 0x2000001fff0d7230 */ /* 0x000fe40000004100 */
[----:B------:R-:W-:Y:S02]  /*13e0*/  HADD2.F32 R15, -RZ, R41.H0_H0 ;  /* 0x20000029ff0f7230 */ /* 0x000fe40000004100 */
[----:B------:R-:W-:Y:S02]  /*13f0*/  HADD2.F32 R22, -RZ, R45.H0_H0 ;  /* 0x2000002dff167230 */ /* 0x000fe40000004100 */
[----:B------:R-:W-:Y:S01]  /*1400*/  FFMA.FTZ R26, R21, R26, R32 ;  /* 0x0000001a151a7223 */ /* 0x000fe20000010020 */
[----:B------:R-:W-:Y:S02]  /*1410*/  HADD2.F32 R33, -RZ, R33.H1_H1 ;  /* 0x30000021ff217230 */ /* 0x000fe40000004100 */
[----:B------:R-:W-:Y:S02]  /*1420*/  HADD2.F32 R28, -RZ, R37.H1_H1 ;  /* 0x30000025ff1c7230 */ /* 0x000fe40000004100 */
[----:B------:R-:W-:Y:S01]  /*1430*/  FFMA.FTZ R16, R16, R13, R11 ;  /* 0x0000000d10107223 */ /* 0x000fe2000001000b */
        /* <DEDUP_REMOVED lines=9> */
[----:B------:R-:W-:Y:S02]  /*14d0*/  HADD2.F32 R22, -RZ, R46.H0_H0 ;  /* 0x2000002eff167230 */ /* 0x000fe40000004100 */
[----:B------:R-:W-:Y:S01]  /*14e0*/  FFMA.FTZ R11, R11, R30, R26 ;  /* 0x0000001e0b0b7223 */ /* 0x000fe2000001001a */
[----:B------:R-:W-:Y:S02]  /*14f0*/  HADD2.F32 R34, -RZ, R34.H1_H1 ;  /* 0x30000022ff227230 */ /* 0x000fe40000004100 */
[----:B------:R-:W-:Y:S02]  /*1500*/  HADD2.F32 R13, -RZ, R38.H1_H1 ;  /* 0x30000026ff0d7230 */ /* 0x000fe40000004100 */
[----:B------:R-:W-:Y:S01]  /*1510*/  FFMA.FTZ R14, R9, R14, R18 ;  /* 0x0000000e090e7223 */ /* 0x000fe20000010012 */
[----:B------:R-:W-:Y:S02]  /*1520*/  HADD2.F32 R42, -RZ, R42.H1_H1 ;  /* 0x3000002aff2a7230 */ /* 0x000fe40000004100 */
[----:B------:R-:W-:Y:S01]  /*1530*/  FFMA.FTZ R15, R15, R22, R24 ;  /* 0x000000160f0f7223 */ /* 0x000fe20000010018 */
[----:B------:R-:W-:-:S02]  /*1540*/  HADD2.F32 R17, -RZ, R46.H1_H1 ;  /* 0x3000002eff117230 */ /* 0x000fc40000004100 */
[----:B------:R-:W-:Y:S01]  /*1550*/  FFMA.FTZ R34, R34, R13, R11 ;  /* 0x0000000d22227223 */ /* 0x000fe2000001000b */
[----:B------:R-:W-:Y:S02]  /*1560*/  HADD2.F32 R9, -RZ, R35.H0_H0 ;  /* 0x20000023ff097230 */ /* 0x000fe40000004100 */
[----:B------:R-:W-:Y:S02]  /*1570*/  HADD2.F32 R20, -RZ, R39.H0_H0 ;  /* 0x20000027ff147230 */ /* 0x000fe40000004100 */
[----:B------:R-:W-:Y:S01]  /*1580*/  FFMA.FTZ R42, R42, R17, R15 ;  /* 0x000000112a2a7223 */ /* 0x000fe2000001000f */
[----:B------:R-:W-:Y:S02]  /*1590*/  HADD2.F32 R11, -RZ, R43.H0_H0 ;  /* 0x2000002bff0b7230 */ /* 0x000fe40000004100 */
[----:B------:R-:W-:Y:S02]  /*15a0*/  HADD2.F32 R22, -RZ, R47.H0_H0 ;  /* 0x2000002fff167230 */ /* 0x000fe40000004100 */
[----:B------:R-:W-:Y:S01]  /*15b0*/  FFMA.FTZ R34, R9, R20, R34 ;  /* 0x0000001409227223 */ /* 0x000fe20000010022 */
[----:B------:R-:W-:-:S02]  /*15c0*/  HADD2.F32 R35, -RZ, R35.H1_H1 ;  /* 0x30000023ff237230 */ /* 0x000fc40000004100 */
[----:B------:R-:W-:Y:S02]  /*15d0*/  HADD2.F32 R18, -RZ, R39.H1_H1 ;  /* 0x30000027ff127230 */ /* 0x000fe40000004100 */
[----:B------:R-:W-:Y:S01]  /*15e0*/  FFMA.FTZ R22, R11, R22, R42 ;  /* 0x000000160b167223 */ /* 0x000fe2000001002a */
[----:B------:R-:W-:Y:S02]  /*15f0*/  HADD2.F32 R19, -RZ, R19.H1_H1 ;  /* 0x30000013ff137230 */ /* 0x000fe40000004100 */
[----:B------:R-:W-:Y:S02]  /*1600*/  HADD2.F32 R27, -RZ, R27.H1_H1 ;  /* 0x3000001bff1b7230 */ /* 0x000fe40000004100 */
[----:B------:R-:W-:Y:S02]  /*1610*/  HADD2.F32 R12, -RZ, R31.H1_H1 ;  /* 0x3000001fff0c7230 */ /* 0x000fe40000004100 */
[----:B------:R-:W-:Y:S02]  /*1620*/  HADD2.F32 R43, -RZ, R43.H1_H1 ;  /* 0x3000002bff2b7230 */ /* 0x000fe40000004100 */
[----:B------:R-:W-:-:S02]  /*1630*/  HADD2.F32 R20, -RZ, R47.H1_H1 ;  /* 0x3000002fff147230 */ /* 0x000fc40000004100 */
[----:B------:R-:W-:Y:S01]  /*1640*/  FFMA.FTZ R18, R35, R18, R34 ;  /* 0x0000001223127223 */ /* 0x000fe20000010022 */
[----:B------:R-:W-:Y:S01]  /*1650*/  FFMA.FTZ R14, R19, R10, R14 ;  /* 0x0000000a130e7223 */ /* 0x000fe2000001000e */
[----:B------:R-:W-:Y:S01]  /*1660*/  FFMA.FTZ R16, R27, R12, R16 ;  /* 0x0000000c1b107223 */ /* 0x000fe20000010010 */
[----:B------:R-:W-:Y:S02]  /*1670*/  FFMA.FTZ R20, R43, R20, R22 ;  /* 0x000000142b147223 */ /* 0x000fe40000010016 */
[----:B------:R-:W0:Y:S04]  /*1680*/  SHFL.BFLY PT, R15, R18, 0x8, 0x1f ;  /* 0x0d001f00120f7f89 */ /* 0x000e2800000e0000 */
[----:B------:R-:W1:Y:S04]  /*1690*/  SHFL.BFLY PT, R9, R8, 0x8, 0x1f ;  /* 0x0d001f0008097f89 */ /* 0x000e6800000e0000 */
[----:B------:R-:W2:Y:S04]  /*16a0*/  SHFL.BFLY PT, R11, R14, 0x8, 0x1f ;  /* 0x0d001f000e0b7f89 */ /* 0x000ea800000e0000 */
[----:B------:R-:W3:Y:S04]  /*16b0*/  SHFL.BFLY PT, R13, R16, 0x8, 0x1f ;  /* 0x0d001f00100d7f89 */ /* 0x000ee800000e0000 */
[----:B------:R-:W4:Y:S01]  /*16c0*/  SHFL.BFLY PT, R19, R20, 0x8, 0x1f ;  /* 0x0d001f0014137f89 */ /* 0x000f2200000e0000 */
[----:B0-----:R-:W-:Y:S01]  /*16d0*/  FADD.FTZ R17, R18, R15 ;  /* 0x0000000f12117221 */ /* 0x001fe20000010000 */
[----:B-1----:R-:W-:Y:S01]  /*16e0*/  FADD.FTZ R9, R8, R9 ;  /* 0x0000000908097221 */ /* 0x002fe20000010000 */
[----:B--2---:R-:W-:Y:S01]  /*16f0*/  FADD.FTZ R12, R14, R11 ;  /* 0x0000000b0e0c7221 */ /* 0x004fe20000010000 */
[----:B---3--:R-:W-:Y:S01]  /*1700*/  FADD.FTZ R13, R16, R13 ;  /* 0x0000000d100d7221 */ /* 0x008fe20000010000 */
[----:B----4-:R-:W-:Y:S01]  /*1710*/  FADD.FTZ R21, R20, R19 ;  /* 0x0000001314157221 */ /* 0x010fe20000010000 */
        /* <DEDUP_REMOVED lines=20> */
[----:B------:R-:W0:Y:S01]  /*1860*/  SHFL.BFLY PT, R18, R19, 0x1, 0x1f ;  /* 0x0c201f0013127f89 */ /* 0x000e2200000e0000 */
[----:B------:R-:W-:Y:S01]  /*1870*/  @P1 IMAD R53, R0, 0x50, R53 ;  /* 0x0000005000351824 */ /* 0x000fe200078e0235 */
[----:B------:R-:W1:Y:S02]  /*1880*/  LDC.64 R8, c[0x0][0x2d0] ;  /* 0x0000b400ff087b82 */ /* 0x000e640000000a00 */
[----:B------:R-:W2:Y:S04]  /*1890*/  SHFL.BFLY PT, R12, R11, 0x1, 0x1f ;  /* 0x0c201f000b0c7f89 */ /* 0x000ea800000e0000 */
[----:B------:R-:W3:Y:S04]  /*18a0*/  SHFL.BFLY PT, R14, R13, 0x1, 0x1f ;  /* 0x0c201f000d0e7f89 */ /* 0x000ee800000e0000 */
[----:B------:R-:W4:Y:S04]  /*18b0*/  SHFL.BFLY PT, R15, R16, 0x1, 0x1f ;  /* 0x0c201f00100f7f89 */ /* 0x000f2800000e0000 */
[----:B------:R-:W4:Y:S01]  /*18c0*/  SHFL.BFLY PT, R20, R17, 0x1, 0x1f ;  /* 0x0c201f0011147f89 */ /* 0x000f2200000e0000 */
[----:B------:R-:W-:Y:S01]  /*18d0*/  @P1 IMAD.HI R53, R53, 0x66666667, RZ ;  /* 0x6666666735351827 */ /* 0x000fe200078e02ff */
[----:B------:R-:W-:-:S04]  /*18e0*/  ISETP.NE.AND P2, PT, R55, RZ, PT ;  /* 0x000000ff3700720c */ /* 0x000fc80003f45270 */
[----:B------:R-:W-:-:S04]  /*18f0*/  @P1 SHF.R.U32.HI R10, RZ, 0x1f, R53 ;  /* 0x0000001fff0a1819 */ /* 0x000fc80000011635 */
[----:B------:R-:W-:Y:S01]  /*1900*/  @P1 LEA.HI.SX32 R53, R53, R10, 0x1b ;  /* 0x0000000a35351211 */ /* 0x000fe200078fdaff */
[----:B------:R-:W-:Y:S01]  /*1910*/  HFMA2.MMA R10, -RZ, RZ, 0, 0 ;  /* 0x00000000ff0a7435 */ /* 0x000fe200000001ff */
[----:B------:R-:W-:Y:S01]  /*1920*/  BSSY B0, `(.L_x_1126) ;  /* 0x0000028000007945 */ /* 0x000fe20003800000 */
[----:B0-----:R-:W-:Y:S01]  /*1930*/  FADD.FTZ R18, R19, R18 ;  /* 0x0000001213127221 */ /* 0x001fe20000010000 */
[----:B--2---:R-:W-:Y:S01]  /*1940*/  FADD.FTZ R21, R11, R12 ;  /* 0x0000000c0b157221 */ /* 0x004fe20000010000 */
[----:B---3--:R-:W-:Y:S02]  /*1950*/  FADD.FTZ R22, R13, R14 ;  /* 0x0000000e0d167221 */ /* 0x008fe40000010000 */
[----:B------:R-:W-:Y:S02]  /*1960*/  @P1 IMAD R10, R53, 0x50, RZ ;  /* 0x00000050350a1824 */ /* 0x000fe400078e02ff */
[----:B----4-:R-:W-:Y:S01]  /*1970*/  FADD.FTZ R15, R16, R15 ;  /* 0x0000000f100f7221 */ /* 0x010fe20000010000 */
[----:B------:R-:W-:Y:S01]  /*1980*/  FADD.FTZ R19, R17, R20 ;  /* 0x0000001411137221 */ /* 0x000fe20000010000 */
[----:B------:R-:W-:Y:S06]  /*1990*/  @P2 BRA `(.L_x_1127) ;  /* 0x0000000000802947 */ /* 0x000fec0003800000 */
[----:B------:R-:W0:Y:S01]  /*19a0*/  LDC.64 R16, c[0x0][0x278] ;  /* 0x00009e00ff107b82 */ /* 0x000e220000000a00 */
[----:B------:R-:W-:Y:S01]  /*19b0*/  SHF.R.S32.HI R14, RZ, 0x1f, R10 ;  /* 0x0000001fff0e7819 */ /* 0x000fe2000001140a */
[----:B------:R-:W-:Y:S01]  /*19c0*/  ULDC.64 UR8, c[0x0][0x280] ;  /* 0x0000a00000087ab9 */ /* 0x000fe20000000a00 */
[C---:B------:R-:W-:Y:S02]  /*19d0*/  IADD3 R12, P1, R5.reuse, R10, RZ ;  /* 0x0000000a050c7210 */ /* 0x040fe40007f3e0ff */
[-C--:B------:R-:W-:Y:S02]  /*19e0*/  ISETP.GE.AND P2, PT, R54, R7.reuse, PT ;  /* 0x000000073600720c */ /* 0x080fe40003f46270 */
[----:B------:R-:W-:Y:S02]  /*19f0*/  LEA.HI.X.SX32 R13, R5, R14, 0x1, P1 ;  /* 0x0000000e050d7211 */ /* 0x000fe400008f0eff */
[-C--:B------:R-:W-:Y:S02]  /*1a00*/  ISETP.GE.AND P1, PT, R56, R7.reuse, PT ;  /* 0x000000073800720c */ /* 0x080fe40003f26270 */
[----:B------:R-:W-:-:S02]  /*1a10*/  ISETP.GE.AND P5, PT, R50, R7, PT ;  /* 0x000000073200720c */ /* 0x000fc40003fa6270 */
[----:B------:R-:W-:Y:S02]  /*1a20*/  ISETP.GE.AND P4, PT, R52, R7, PT ;  /* 0x000000073400720c */ /* 0x000fe40003f86270 */
[----:B------:R-:W-:Y:S01]  /*1a30*/  FSEL R15, R15, RZ, !P2 ;  /* 0x000000ff0f0f7208 */ /* 0x000fe20005000000 */
[C---:B0-----:R-:W-:Y:S02]  /*1a40*/  IMAD R14, R16.reuse, UR7, RZ ;  /* 0x00000007100e7c24 */ /* 0x041fe4000f8e02ff */
[----:B------:R-:W-:-:S04]  /*1a50*/  IMAD.WIDE.U32 R12, R16, UR6, R12 ;  /* 0x00000006100c7c25 */ /* 0x000fc8000f8e000c */
[----:B------:R-:W-:Y:S01]  /*1a60*/  IMAD R11, R17, UR6, R14 ;  /* 0x00000006110b7c24 */ /* 0x000fe2000f8e020e */
[----:B------:R-:W-:-:S04]  /*1a70*/  FSEL R17, R18, RZ, !P1 ;  /* 0x000000ff12117208 */ /* 0x000fc80004800000 */
[----:B------:R-:W-:Y:S01]  /*1a80*/  IADD3 R13, R13, R11, RZ ;  /* 0x0000000b0d0d7210 */ /* 0x000fe20007ffe0ff */
[----:B------:R-:W-:Y:S02]  /*1a90*/  IMAD R11, R49, UR8, RZ ;  /* 0x00000008310b7c24 */ /* 0x000fe4000f8e02ff */
[----:B------:R-:W-:-:S04]  /*1aa0*/  IMAD.WIDE.U32 R12, R6, UR8, R12 ;  /* 0x00000008060c7c25 */ /* 0x000fc8000f8e000c */
[----:B------:R-:W-:Y:S01]  /*1ab0*/  IMAD R14, R6, UR9, R11 ;  /* 0x00000009060e7c24 */ /* 0x000fe2000f8e020b */
[----:B------:R-:W-:Y:S01]  /*1ac0*/  IADD3 R11, P3, R50, R12, RZ ;  /* 0x0000000c320b7210 */ /* 0x000fe20007f7e0ff */
[----:B------:R-:W-:-:S03]  /*1ad0*/  ULDC.64 UR8, c[0x0][0x260] ;  /* 0x0000980000087ab9 */ /* 0x000fc60000000a00 */
[----:B------:R-:W-:Y:S02]  /*1ae0*/  IADD3.X R14, R51, R13, R14, P3, !PT ;  /* 0x0000000d330e7210 */ /* 0x000fe40001ffe40e */
[C---:B------:R-:W-:Y:S02]  /*1af0*/  LEA R12, P6, R11.reuse, UR8, 0x2 ;  /* 0x000000080b0c7c11 */ /* 0x040fe4000f8c10ff */
[----:B------:R-:W-:Y:S02]  /*1b00*/  ISETP.GE.AND P3, PT, R58, R7, PT ;  /* 0x000000073a00720c */ /* 0x000fe40003f66270 */
[----:B------:R-:W-:Y:S02]  /*1b10*/  LEA.HI.X R13, R11, UR9, R14, 0x2, P6 ;  /* 0x000000090b0d7c11 */ /* 0x000fe4000b0f140e */
[----:B------:R-:W-:Y:S02]  /*1b20*/  FSEL R7, R21, RZ, !P5 ;  /* 0x000000ff15077208 */ /* 0x000fe40006800000 */
[----:B------:R-:W-:Y:S01]  /*1b30*/  FSEL R11, R22, RZ, !P4 ;  /* 0x000000ff160b7208 */ /* 0x000fe20006000000 */
[----:B------:R0:W-:Y:S01]  /*1b40*/  STG.E desc[UR4][R12.64+0x80], R15 ;  /* 0x0000800f0c007986 */ /* 0x0001e2000c101904 */
[----:B------:R-:W-:-:S03]  /*1b50*/  FSEL R19, R19, RZ, !P3 ;  /* 0x000000ff13137208 */ /* 0x000fc60005800000 */
[----:B------:R0:W-:Y:S04]  /*1b60*/  STG.E desc[UR4][R12.64], R7 ;  /* 0x000000070c007986 */ /* 0x0001e8000c101904 */
[----:B------:R0:W-:Y:S04]  /*1b70*/  STG.E desc[UR4][R12.64+0x40], R11 ;  /* 0x0000400b0c007986 */ /* 0x0001e8000c101904 */
[----:B------:R0:W-:Y:S04]  /*1b80*/  STG.E desc[UR4][R12.64+0xc0], R17 ;  /* 0x0000c0110c007986 */ /* 0x0001e8000c101904 */
[----:B------:R0:W-:Y:S02]  /*1b90*/  STG.E desc[UR4][R12.64+0x100], R19 ;  /* 0x000100130c007986 */ /* 0x0001e4000c101904 */
.L_x_1127:
[----:B------:R-:W-:Y:S05]  /*1ba0*/  BSYNC B0 ;  /* 0x0000000000007941 */ /* 0x000fea0003800000 */
.L_x_1126:
[----:B------:R-:W-:Y:S01]  /*1bb0*/  IADD3 R2, R2, 0x4f, RZ ;  /* 0x0000004f02027810 */ /* 0x000fe20007ffe0ff */
[----:B------:R-:W-:Y:S01]  /*1bc0*/  IMAD R14, R3, 0x2800, RZ ;  /* 0x00002800030e7824 */ /* 0x000fe200078e02ff */
[----:B0-----:R-:W-:Y:S01]  /*1bd0*/  SHF.L.U32 R13, R10, 0x7, RZ ;  /* 0x000000070a0d7819 */ /* 0x001fe200000006ff */
[----:B------:R-:W-:Y:S01]  /*1be0*/  BSSY B0, `(.L_x_1128) ;  /* 0x0000029000007945 */ /* 0x000fe20003800000 */
[----:B------:R-:W-:Y:S01]  /*1bf0*/  SHF.L.U32 R11, R4, 0x2, RZ ;  /* 0x00000002040b7819 */ /* 0x000fe200000006ff */
[----:B------:R-:W-:Y:S01]  /*1c00*/  IMAD.HI R7, R2, 0x66666667, RZ ;  /* 0x6666666702077827 */ /* 0x000fe200078e02ff */
[----:B------:R-:W-:-:S04]  /*1c10*/  SHF.R.S32.HI R15, RZ, 0x1f, R13 ;  /* 0x0000001fff0f7819 */ /* 0x000fc8000001140d */
[----:B------:R-:W-:-:S04]  /*1c20*/  SHF.R.U32.HI R12, RZ, 0x1f, R7 ;  /* 0x0000001fff0c7819 */ /* 0x000fc80000011607 */
[----:B------:R-:W-:Y:S02]  /*1c30*/  LEA.HI.SX32 R7, R7, R12, 0x1b ;  /* 0x0000000c07077211 */ /* 0x000fe400078fdaff */
[--C-:B------:R-:W-:Y:S02]  /*1c40*/  IADD3 R12, P1, P2, R13, R11, R14.reuse ;  /* 0x0000000b0d0c7210 */ /* 0x100fe40007a3e00e */
[----:B------:R-:W-:Y:S01]  /*1c50*/  SHF.R.S32.HI R14, RZ, 0x1f, R14 ;  /* 0x0000001fff0e7819 */ /* 0x000fe2000001140e */
[--C-:B------:R-:W-:Y:S01]  /*1c60*/  IMAD R7, R7, 0x50, -R2.reuse ;  /* 0x0000005007077824 */ /* 0x100fe200078e0a02 */
[----:B------:R-:W-:Y:S01]  /*1c70*/  SHF.R.S32.HI R11, RZ, 0x1f, R11 ;  /* 0x0000001fff0b7819 */ /* 0x000fe2000001140b */
[----:B------:R-:W-:-:S03]  /*1c80*/  IMAD R2, R3, -0x50, R2 ;  /* 0xffffffb003027824 */ /* 0x000fc600078e0202 */
[----:B------:R-:W-:Y:S01]  /*1c90*/  IADD3.X R13, R15, R11, R14, P1, P2 ;  /* 0x0000000b0f0d7210 */ /* 0x000fe20000fe440e */
[----:B-1----:R-:W-:Y:S01]  /*1ca0*/  IMAD R14, R8, UR7, RZ ;  /* 0x00000007080e7c24 */ /* 0x002fe2000f8e02ff */
[----:B------:R-:W-:-:S03]  /*1cb0*/  IADD3 R7, R2, R7, RZ ;  /* 0x0000000702077210 */ /* 0x000fc60007ffe0ff */
[----:B------:R-:W-:Y:S01]  /*1cc0*/  IMAD R9, R9, UR6, R14 ;  /* 0x0000000609097c24 */ /* 0x000fe2000f8e020e */
[----:B------:R-:W-:Y:S01]  /*1cd0*/  ISETP.GE.OR P0, PT, R4, R7, P0 ;  /* 0x000000070400720c */ /* 0x000fe20000706670 */
[----:B------:R-:W-:-:S05]  /*1ce0*/  IMAD.WIDE.U32 R12, R8, UR6, R12 ;  /* 0x00000006080c7c25 */ /* 0x000fca000f8e000c */
[----:B------:R-:W-:-:S07]  /*1cf0*/  IADD3 R15, R13, R9, RZ ;  /* 0x000000090d0f7210 */ /* 0x000fce0007ffe0ff */
[----:B------:R-:W-:Y:S05]  /*1d00*/  @P0 BRA `(.L_x_1129) ;  /* 0x0000000000580947 */ /* 0x000fea0003800000 */
[----:B------:R-:W0:Y:S01]  /*1d10*/  LDC.64 R16, c[0x0][0x2a8] ;  /* 0x0000aa00ff107b82 */ /* 0x000e220000000a00 */
[----:B------:R-:W-:Y:S01]  /*1d20*/  SHF.R.S32.HI R2, RZ, 0x1f, R5 ;  /* 0x0000001fff027819 */ /* 0x000fe20000011405 */
[----:B------:R-:W-:Y:S01]  /*1d30*/  ULDC.64 UR8, c[0x0][0x2b0] ;  /* 0x0000ac0000087ab9 */ /* 0x000fe20000000a00 */
[----:B------:R-:W-:Y:S01]  /*1d40*/  IADD3 R8, P0, P1, R10, R5, R4 ;  /* 0x000000050a087210 */ /* 0x000fe2000791e004 */
[----:B------:R-:W-:Y:S01]  /*1d50*/  IMAD R7, R49, UR8, RZ ;  /* 0x0000000831077c24 */ /* 0x000fe2000f8e02ff */
[----:B------:R-:W-:Y:S02]  /*1d60*/  SHF.R.S32.HI R10, RZ, 0x1f, R10 ;  /* 0x0000001fff0a7819 */ /* 0x000fe4000001140a */
[----:B------:R-:W-:-:S04]  /*1d70*/  SHF.R.S32.HI R5, RZ, 0x1f, R4 ;  /* 0x0000001fff057819 */ /* 0x000fc80000011404 */
[----:B------:R-:W-:Y:S02]  /*1d80*/  IADD3.X R9, R10, R2, R5, P0, P1 ;  /* 0x000000020a097210 */ /* 0x000fe400007e2405 */
[----:B-----5:R-:W-:Y:S01]  /*1d90*/  FSETP.NEU.FTZ.AND P0, PT, R48, -INF , PT ;  /* 0xff8000003000780b */ /* 0x020fe20003f1d000 */
[C---:B0-----:R-:W-:Y:S02]  /*1da0*/  IMAD R2, R16.reuse, UR7, RZ ;  /* 0x0000000710027c24 */ /* 0x041fe4000f8e02ff */
[----:B------:R-:W-:-:S04]  /*1db0*/  IMAD.WIDE.U32 R8, R16, UR6, R8 ;  /* 0x0000000610087c25 */ /* 0x000fc8000f8e0008 */
[----:B------:R-:W-:Y:S02]  /*1dc0*/  IMAD R5, R17, UR6, R2 ;  /* 0x0000000611057c24 */ /* 0x000fe4000f8e0202 */
[----:B------:R-:W-:-:S03]  /*1dd0*/  FMUL.FTZ R2, R48, 1.4426950216293334961 ;  /* 0x3fb8aa3b30027820 */ /* 0x000fc60000410000 */
[----:B------:R-:W-:Y:S01]  /*1de0*/  IADD3 R9, R9, R5, RZ ;  /* 0x0000000509097210 */ /* 0x000fe20007ffe0ff */
[C---:B------:R-:W-:Y:S02]  /*1df0*/  IMAD R5, R6.reuse, UR9, R7 ;  /* 0x0000000906057c24 */ /* 0x040fe4000f8e0207 */
[----:B------:R-:W-:Y:S01]  /*1e00*/  IMAD.WIDE.U32 R8, R6, UR8, R8 ;  /* 0x0000000806087c25 */ /* 0x000fe2000f8e0008 */
[----:B------:R-:W-:-:S04]  /*1e10*/  ULDC.64 UR8, c[0x0][0x2a0] ;  /* 0x0000a80000087ab9 */ /* 0x000fc80000000a00 */
[----:B------:R-:W-:Y:S02]  /*1e20*/  IADD3 R5, R9, R5, RZ ;  /* 0x0000000509057210 */ /* 0x000fe40007ffe0ff */
[----:B------:R-:W-:-:S04]  /*1e30*/  LEA R10, P1, R8, UR8, 0x2 ;  /* 0x00000008080a7c11 */ /* 0x000fc8000f8210ff */
[----:B------:R-:W-:Y:S02]  /*1e40*/  LEA.HI.X R11, R8, UR9, R5, 0x2, P1 ;  /* 0x00000009080b7c11 */ /* 0x000fe400088f1405 */
[----:B------:R-:W-:-:S05]  /*1e50*/  FSEL R5, R2, RZ, P0 ;  /* 0x000000ff02057208 */ /* 0x000fca0000000000 */
[----:B------:R0:W-:Y:S02]  /*1e60*/  STG.E desc[UR4][R10.64], R5 ;  /* 0x000000050a007986 */ /* 0x0001e4000c101904 */
.L_x_1129:
[----:B------:R-:W-:Y:S05]  /*1e70*/  BSYNC B0 ;  /* 0x0000000000007941 */ /* 0x000fea0003800000 */
.L_x_1128:
[----:B------:R-:W-:Y:S01]  /*1e80*/  ULDC.64 UR10, c[0x0][0x2e8] ;  /* 0x0000ba00000a7ab9 */ /* 0x000fe20000000a00 */
[----:B------:R-:W-:Y:S01]  /*1e90*/  ULDC.64 UR8, c[0x0][0x2d8] ;  /* 0x0000b60000087ab9 */ /* 0x000fe20000000a00 */
[----:B------:R-:W-:Y:S01]  /*1ea0*/  ISETP.NE.U32.AND P0, PT, RZ, UR10, PT ;  /* 0x0000000aff007c0c */ /* 0x000fe2000bf05070 */
[----:B------:R-:W-:Y:S01]  /*1eb0*/  IMAD R49, R49, UR8, RZ ;  /* 0x0000000831317c24 */ /* 0x000fe2000f8e02ff */
[----:B------:R-:W-:Y:S02]  /*1ec0*/  MOV R14, R12 ;  /* 0x0000000c000e7202 */ /* 0x000fe40000000f00 */
[----:B------:R-:W-:Y:S01]  /*1ed0*/  ISETP.NE.AND.EX P0, PT, RZ, UR11, PT, P0 ;  /* 0x0000000bff007c0c */ /* 0x000fe2000bf05300 */
[C---:B0-----:R-:W-:Y:S02]  /*1ee0*/  IMAD R5, R6.reuse, UR9, R49 ;  /* 0x0000000906057c24 */ /* 0x041fe4000f8e0231 */
[----:B------:R-:W-:Y:S01]  /*1ef0*/  IMAD.WIDE.U32 R8, R6, UR8, R14 ;  /* 0x0000000806087c25 */ /* 0x000fe2000f8e000e */
[----:B------:R-:W-:Y:S01]  /*1f00*/  ISETP.NE.OR P0, PT, R4, RZ, !P0 ;  /* 0x000000ff0400720c */ /* 0x000fe20004705670 */
[----:B------:R-:W-:-:S02]  /*1f10*/  ULDC.64 UR8, c[0x0][0x2b8] ;  /* 0x0000ae0000087ab9 */ /* 0x000fc40000000a00 */
[----:B------:R-:W-:Y:S02]  /*1f20*/  LEA R6, P1, R8, UR8, 0x2 ;  /* 0x0000000808067c11 */ /* 0x000fe4000f8210ff */
[----:B------:R-:W-:-:S04]  /*1f30*/  IADD3 R5, R9, R5, RZ ;  /* 0x0000000509057210 */ /* 0x000fc80007ffe0ff */
[----:B------:R-:W-:-:S05]  /*1f40*/  LEA.HI.X R7, R8, UR9, R5, 0x2, P1 ;  /* 0x0000000908077c11 */ /* 0x000fca00088f1405 */
        /* <DEDUP_REMOVED lines=11> */
[----:B------:R-:W1:Y:S08]  /*2000*/  LDC R2, c[0x0][0x2e0] ;  /* 0x0000b800ff027b82 */ /* 0x000e700000000800 */
[----:B0-----:R-:W0:Y:S08]  /*2010*/  LDC R7, c[0x0][0x220] ;  /* 0x00008800ff077b82 */ /* 0x001e300000000800 */
[----:B------:R-:W2:Y:S01]  /*2020*/  LDC.64 R4, c[0x0][0x2e8] ;  /* 0x0000ba00ff047b82 */ /* 0x000ea20000000a00 */
[----:B-1----:R-:W-:-:S04]  /*2030*/  IMAD R0, R3, R2, R0 ;  /* 0x0000000203007224 */ /* 0x002fc800078e0200 */
[----:B0-----:R-:W-:-:S04]  /*2040*/  IMAD R3, R0, R7, UR6 ;  /* 0x0000000600037e24 */ /* 0x001fc8000f8e0207 */
[----:B--2---:R-:W-:-:S05]  /*2050*/  IMAD.WIDE R2, R3, 0x4, R4 ;  /* 0x0000000403027825 */ /* 0x004fca00078e0204 */
[----:B------:R-:W-:Y:S01]  /*2060*/  STG.E desc[UR4][R2.64], RZ ;  /* 0x000000ff02007986 */ /* 0x000fe2000c101904 */
[----:B------:R-:W-:Y:S05]  /*2070*/  EXIT ;  /* 0x000000000000794d */ /* 0x000fea0003800000 */
.L_x_1130:
        /* <DEDUP_REMOVED lines=16> */
.L_x_3692:


//--------------------- .text._ZN7cutlass13device_kernelIN5flash11enable_sm90INS1_16FlashAttnBwdSm90INS1_25CollectiveMainloopBwdSm90ILi2ELi2ELi2EN4cute5tupleIJNS5_1CILi1EEES8_S8_EEENS6_IJNS7_ILi64EEENS7_ILi128EEESB_EEENS_6half_tEfNS_4arch4Sm90ELb0ELb1ELb0ELb0ELb0ELb1ELb0ELb0ELi2ELi1ELi2ELi1ELb0EEENS1_21CollectiveEpilogueBwdISC_SD_SF_Li256ELb0ELb0ELi1EEENS1_19SingleTileSchedulerILb0ELb0ELb0ELi128EEEEEEEEEvNT_6ParamsE --------------------------
	.section	.text._ZN7cutlass13device_kernelIN5flash11enable_sm90INS1_16FlashAttnBwdSm90INS1_25CollectiveMainloopBwdSm90ILi2ELi2ELi2EN4cute5tupleIJNS5_1CILi1EEES8_S8_EEENS6_IJNS7_ILi64EEENS7_ILi128EEESB_EEENS_6half_tEfNS_4arch4Sm90ELb0ELb1ELb0ELb0ELb0ELb1ELb0ELb0ELi2ELi1ELi2ELi1ELb0EEENS1_21CollectiveEpilogueBwdISC_SD_SF_Li256ELb0ELb0ELi1EEENS1_19SingleTileSchedulerILb0ELb0ELb0ELi128EEEEEEEEEvNT_6ParamsE,"ax",@progbits
	.align	128
.text._ZN7cutlass13device_kernelIN5flash11enable_sm90INS1_16FlashAttnBwdSm90INS1_25CollectiveMainloopBwdSm90ILi2ELi2ELi2EN4cute5tupleIJNS5_1CILi1EEES8_S8_EEENS6_IJNS7_ILi64EEENS7_ILi128EEESB_EEENS_6half_tEfNS_4arch4Sm90ELb0ELb1ELb0ELb0ELb0ELb1ELb0ELb0ELi2ELi1ELi2ELi1ELb0EEENS1_21CollectiveEpilogueBwdISC_SD_SF_Li256ELb0ELb0ELi1EEENS1_19SingleTileSchedulerILb0ELb0ELb0ELi128EEEEEEEEEvNT_6ParamsE:
        .type           _ZN7cutlass13device_kernelIN5flash11enable_sm90INS1_16FlashAttnBwdSm90INS1_25CollectiveMainloopBwdSm90ILi2ELi2ELi2EN4cute5tupleIJNS5_1CILi1EEES8_S8_EEENS6_IJNS7_ILi64EEENS7_ILi128EEESB_EEENS_6half_tEfNS_4arch4Sm90ELb0ELb1ELb0ELb0ELb0ELb1ELb0ELb0ELi2ELi1ELi2ELi1ELb0EEENS1_21CollectiveEpilogueBwdISC_SD_SF_Li256ELb0ELb0ELi1EEENS1_19SingleTileSchedulerILb0ELb0ELb0ELi128EEEEEEEEEvNT_6ParamsE,@function
        .size           _ZN7cutlass13device_kernelIN5flash11enable_sm90INS1_16FlashAttnBwdSm90INS1_25CollectiveMainloopBwdSm90ILi2ELi2ELi2EN4cute5tupleIJNS5_1CILi1EEES8_S8_EEENS6_IJNS7_ILi64EEENS7_ILi128EEESB_EEENS_6half_tEfNS_4arch4Sm90ELb0ELb1ELb0ELb0ELb0ELb1ELb0ELb0ELi2ELi1ELi2ELi1ELb0EEENS1_21CollectiveEpilogueBwdISC_SD_SF_Li256ELb0ELb0ELi1EEENS1_19SingleTileSchedulerILb0ELb0ELb0ELi128EEEEEEEEEvNT_6ParamsE,(.L_x_3693 - _ZN7cutlass13device_kernelIN5flash11enable_sm90INS1_16FlashAttnBwdSm90INS1_25CollectiveMainloopBwdSm90ILi2ELi2ELi2EN4cute5tupleIJNS5_1CILi1EEES8_S8_EEENS6_IJNS7_ILi64EEENS7_ILi128EEESB_EEENS_6half_tEfNS_4arch4Sm90ELb0ELb1ELb0ELb0ELb0ELb1ELb0ELb0ELi2ELi1ELi2ELi1ELb0EEENS1_21CollectiveEpilogueBwdISC_SD_SF_Li256ELb0ELb0ELi1EEENS1_19SingleTileSchedulerILb0ELb0ELb0ELi128EEEEEEEEEvNT_6ParamsE)
        .other          _ZN7cutlass13device_kernelIN5flash11enable_sm90INS1_16FlashAttnBwdSm90INS1_25CollectiveMainloopBwdSm90ILi2ELi2ELi2EN4cute5tupleIJNS5_1CILi1EEES8_S8_EEENS6_IJNS7_ILi64EEENS7_ILi128EEESB_EEENS_6half_tEfNS_4arch4Sm90ELb0ELb1ELb0ELb0ELb0ELb1ELb0ELb0ELi2ELi1ELi2ELi1ELb0EEENS1_21CollectiveEpilogueBwdISC_SD_SF_Li256ELb0ELb0ELi1EEENS1_19SingleTileSchedulerILb0ELb0ELb0ELi128EEEEEEEEEvNT_6ParamsE,@"STO_CUDA_ENTRY STV_DEFAULT"
_ZN7cutlass13device_kernelIN5flash11enable_sm90INS1_16FlashAttnBwdSm90INS1_25CollectiveMainloopBwdSm90ILi2ELi2ELi2EN4cute5tupleIJNS5_1CILi1EEES8_S8_EEENS6_IJNS7_ILi64EEENS7_ILi128EEESB_EEENS_6half_tEfNS_4arch4Sm90ELb0ELb1ELb0ELb0ELb0ELb1ELb0ELb0ELi2ELi1ELi2ELi1ELb0EEENS1_21CollectiveEpilogueBwdISC_SD_SF_Li256ELb0ELb0ELi1EEENS1_19SingleTileSchedulerILb0ELb0ELb0ELi128EEEEEEEEEvNT_6ParamsE:
[----:B------:R-:W1:Y:S02]  /*0000*/  LDC R1, c[0x0][0x28] ;  /* 0x00000a00ff017b82 */ /* 0x000e640000000800 */
[----:B-1----:R-:W-:Y:S01]  /*0010*/  VIADD R1, R1, 0xfffffff8 ;  /* 0xfffffff801017836 */ /* 0x002fe20000000000 */
[----:B------:R-:W1:Y:S01]  /*0020*/  S2R R3, SR_TID.X ;  /* 0x0000000000037919 */ /* 0x000e620000002100 */
[----:B------:R-:W-:Y:S01]  /*0030*/  ELECT P0, URZ, PT ;  /* 0x00000000003f782f */ /* 0x000fe20003800000 */
[----:B------:R-:W-:Y:S01]  /*0040*/  BSSY B0, `(.L_x_1131) ;  /* 0x000001a000007945 */ /* 0x000fe20003800000 */
[--C-:B-1----:R-:W-:Y:S02]  /*0050*/  SHF.R.U32.HI R0, RZ, 0x5, R3.reuse ;  /* 0x00000005ff007819 */ /* 0x102fe40000011603 */
[----:B------:R-:W-:-:S03]  /*0060*/  SHF.R.U32.HI R3, RZ, 0x7, R3 ;  /* 0x00000007ff037819 */ /* 0x000fc60000011603 */
        /* <DEDUP_REMOVED lines=23> */
.L_x_1132:
[----:B------:R-:W-:Y:S05]  /*01e0*/  BSYNC B0 ;  /* 0x0000000000007941 */ /* 0x000fea0003800000 */
.L_x_1131:
[----:B------:R-:W-:Y:S01]  /*01f0*/  VOTEU.ANY UP0, P0 ;  /* 0x00000000003f7886 */ /* 0x000fe20000000100 */
[----:B------:R-:W1:Y:S01]  /*0200*/  SHFL.IDX PT, R3, R3, RZ, 0x1f ;  /* 0x00001fff03037589 */ /* 0x000e6200000e0000 */
[----:B------:R-:W-:Y:S01]  /*0210*/  UMOV UR4, 0x1 ;  /* 0x0000000100047882 */ /* 0x000fe20000000000 */
[----:B------:R-:W-:Y:S01]  /*0220*/  VOTEU.ANY UP1, P0 ;  /* 0x00000000003f7886 */ /* 0x000fe20000020100 */
[----:B------:R-:W-:Y:S01]  /*0230*/  UMOV UR38, 0x1 ;  /* 0x0000000100267882 */ /* 0x000fe20000000000 */
[----:B------:R-:W2:Y:S01]  /*0240*/  @UP0 S2UR UR7, SR_CgaCtaId ;  /* 0x00000000000709c3 */ /* 0x000ea20000008800 */
[----:B------:R-:W3:Y:S01]  /*0250*/  SHFL.IDX PT, R2, R0, RZ, 0x1f ;  /* 0x00001fff00027589 */ /* 0x000ee200000e0000 */
[----:B------:R-:W-:Y:S01]  /*0260*/  @UP0 UMOV UR6, 0x400 ;  /* 0x0000040000060882 */ /* 0x000fe20000000000 */
[----:B------:R-:W-:-:S04]  /*0270*/  @UP0 UIADD3 UR4, -UR4, 0x100000, URZ ;  /* 0x0010000004040890 */ /* 0x000fc8000fffe13f */
[----:B------:R-:W-:Y:S02]  /*0280*/  @UP0 USHF.L.U32 UR5, UR4, 0xb, URZ ;  /* 0x0000000b04050899 */ /* 0x000fe4000800063f */
[----:B------:R-:W-:Y:S01]  /*0290*/  @UP0 USHF.L.U32 UR4, UR4, 0x1, URZ ;  /* 0x0000000104040899 */ /* 0x000fe2000800063f */
[----:B-1----:R-:W-:Y:S01]  /*02a0*/  R2UR UR8, R3 ;  /* 0x00000000030872ca */ /* 0x002fe200000e0000 */
[----:B--2---:R-:W-:Y:S01]  /*02b0*/  @UP0 ULEA UR6, UR7, UR6, 0x18 ;  /* 0x0000000607060291 */ /* 0x004fe2000f8ec03f */
[----:B---3--:R-:W-:-:S11]  /*02c0*/  ISETP.NE.AND P1, PT, R2, RZ, PT ;  /* 0x000000ff0200720c */ /* 0x008fd60003f25270 */
[----:B------:R-:W-:Y:S01]  /*02d0*/  UISETP.NE.AND UP0, UPT, UR8, URZ, UPT ;  /* 0x0000003f0800728c */ /* 0x000fe2000bf05270 */
[----:B------:R-:W1:Y:S02]  /*02e0*/  FENCE.VIEW.ASYNC.S ;  /* 0x00000000000073c6 */ /* 0x000e640000000000 */
[----:B-1----:R1:W2:Y:S01]  /*02f0*/  @UP1 SYNCS.EXCH.64 URZ, [UR6+0x30800], UR4 ;  /* 0x03080004063f15b2 */ /* 0x0022a20008000100 */
[----:B------:R-:W-:Y:S01]  /*0300*/  USEL UR38, UR38, 0x2, !UP0 ;  /* 0x0000000226267887 */ /* 0x000fe2000c000000 */
[----:B------:R-:W-:Y:S11]  /*0310*/  @P1 BRA `(.L_x_1133) ;  /* 0x0000000000481947 */ /* 0x000ff60003800000 */
[----:B-1----:R-:W1:Y:S01]  /*0320*/  S2UR UR5, SR_CgaCtaId ;  /* 0x00000000000579c3 */ /* 0x002e620000008800 */
        /* <DEDUP_REMOVED lines=15> */
[----:B------:R3:W1:Y:S02]  /*0420*/  SYNCS.EXCH.64 URZ, [UR8+0x30828], UR4 ;  /* 0x03082804083f75b2 */ /* 0x0006640008000100 */
[----:B---3--:R-:W-:Y:S01]  /*0430*/  NOP ;  /* 0x0000000000007918 */ /* 0x008fe20000000000 */
.L_x_1133:
[----:B------:R-:W3:Y:S01]  /*0440*/  SHFL.IDX PT, R2, R0, RZ, 0x1f ;  /* 0x00001fff00027589 */ /* 0x000ee200000e0000 */
[----:B------:R-:W-:Y:S01]  /*0450*/  NOP ;  /* 0x0000000000007918 */ /* 0x000fe20000000000 */
[----:B---3--:R-:W-:-:S13]  /*0460*/  ISETP.NE.AND P0, PT, R2, RZ, PT ;  /* 0x000000ff0200720c */ /* 0x008fda0003f05270 */
        /* <DEDUP_REMOVED lines=17> */
[----:B------:R3:W1:Y:S02]  /*0580*/  SYNCS.EXCH.64 URZ, [UR8+0x30848], UR6 ;  /* 0x03084806083f75b2 */ /* 0x0006640008000100 */
[----:B---3--:R-:W-:Y:S01]  /*0590*/  NOP ;  /* 0x0000000000007918 */ /* 0x008fe20000000000 */
.L_x_1134:
[----:B------:R-:W-:Y:S01]  /*05a0*/  PLOP3.LUT P0, PT, PT, PT, UP0, 0x80, 0x0 ;  /* 0x000000000000781c */ /* 0x000fe20003f0f008 */
[----:B------:R-:W-:Y:S01]  /*05b0*/  NOP ;  /* 0x0000000000007918 */ /* 0x000fe20000000000 */
[----:B------:R-:W-:Y:S01]  /*05c0*/  BSSY B6, `(.L_x_1135) ;  /* 0x00008f3000067945 */ /* 0x000fe20003800000 */
[----:B-12-4-:R-:W-:Y:S10]  /*05d0*/  BAR.SYNC.DEFER_BLOCKING 0x0 ;  /* 0x0000000000007b1d */ /* 0x016ff40000010000 */
[----:B------:R-:W-:Y:S05]  /*05e0*/  @!P0 BRA `(.L_x_1136) ;  /* 0x00000060002c8947 */ /* 0x000fea0003800000 */
.L_x_1137:
[----:B------:R-:W-:-:S08]  /*05f0*/  NOP ;  /* 0x0000000000007918 */ /* 0x000fd00000000000 */
[----:B------:R-:W1:Y:S02]  /*0600*/  USETMAXREG.TRY_ALLOC.CTAPOOL UP0, 0xf0 ;  /* 0x000000f0000079c8 */ /* 0x000e640008000600 */
[----:B-1----:R-:W-:-:S13]  /*0610*/  PLOP3.LUT P0, PT, PT, PT, UP0, 0x80, 0x0 ;  /* 0x000000000000781c */ /* 0x002fda0003f0f008 */
[----:B------:R-:W-:Y:S05]  /*0620*/  @!P0 BRA `(.L_x_1137) ;  /* 0xfffffffc00f08947 */ /* 0x000fea000383ffff */
[----:B------:R-:W-:Y:S01]  /*0630*/  LOP3.LUT R0, R0, 0x3, RZ, 0xc0, !PT ;  /* 0x0000000300007812 */ /* 0x000fe200078ec0ff */
[----:B------:R-:W1:Y:S01]  /*0640*/  S2R R2, SR_TID.X ;  /* 0x0000000000027919 */ /* 0x000e620000002100 */
        /* <DEDUP_REMOVED lines=8> */
[----:B------:R-:W1:Y:S01]  /*06d0*/  S2UR UR39, SR_CTAID.X ;  /* 0x00000000002779c3 */ /* 0x000e620000002500 */
[----:B------:R-:W-:Y:S01]  /*06e0*/  ULDC UR7, c[0x0][0x280] ;  /* 0x0000a00000077ab9 */ /* 0x000fe20000000800 */
[----:B------:R-:W-:Y:S01]  /*06f0*/  ULDC UR6, c[0x0][0x290] ;  /* 0x0000a40000067ab9 */ /* 0x000fe20000000800 */
[----:B------:R-:W-:Y:S01]  /*0700*/  ULDC UR4, c[0x0][0x74c] ;  /* 0x0001d30000047ab9 */ /* 0x000fe20000000800 */
        /* <DEDUP_REMOVED lines=20> */
[----:B-1----:R-:W-:Y:S02]  /*0850*/  ULEA UR5, UR39, UR7, 0x7 ;  /* 0x0000000727057291 */ /* 0x002fe4000f8e383f */
[----:B------:R-:W-:Y:S02]  /*0860*/  ISETP.LE.AND P1, PT, RZ, UR39, PT ;  /* 0x00000027ff007c0c */ /* 0x000fe4000bf23270 */
[----:B------:R-:W-:-:S02]  /*0870*/  CS2R R48, SRZ ;  /* 0x0000000000307805 */ /* 0x000fc4000001ff00 */
[----:B------:R-:W-:Y:S01]  /*0880*/  CS2R R46, SRZ ;  /* 0x00000000002e7805 */ /* 0x000fe2000001ff00 */
[----:B------:R-:W-:Y:S01]  /*0890*/  UIADD3 UR4, -UR4, UR5, -UR6 ;  /* 0x0000000504047290 */ /* 0x000fe2000fffe906 */
[----:B------:R-:W-:Y:S02]  /*08a0*/  CS2R R44, SRZ ;  /* 0x00000000002c7805 */ /* 0x000fe4000001ff00 */
[----:B------:R-:W-:Y:S02]  /*08b0*/  CS2R R42, SRZ ;  /* 0x00000000002a7805 */ /* 0x000fe4000001ff00 */
[----:B------:R-:W-:Y:S01]  /*08c0*/  CS2R R40, SRZ ;  /* 0x0000000000287805 */ /* 0x000fe2000001ff00 */
[----:B------:R-:W-:Y:S01]  /*08d0*/  USHF.R.S32.HI UR5, URZ, 0x1f, UR4 ;  /* 0x0000001f3f057899 */ /* 0x000fe20008011404 */
[----:B------:R-:W-:Y:S02]  /*08e0*/  CS2R R38, SRZ ;  /* 0x0000000000267805 */ /* 0x000fe4000001ff00 */
[----:B------:R-:W-:-:S02]  /*08f0*/  CS2R R36, SRZ ;  /* 0x0000000000247805 */ /* 0x000fc4000001ff00 */
[----:B------:R-:W-:Y:S01]  /*0900*/  CS2R R34, SRZ ;  /* 0x0000000000227805 */ /* 0x000fe2000001ff00 */
[----:B------:R-:W-:Y:S01]  /*0910*/  ULEA.HI UR5, UR5, UR4, URZ, 0x6 ;  /* 0x0000000405057291 */ /* 0x000fe2000f8f303f */
[----:B------:R-:W-:Y:S01]  /*0920*/  CS2R R32, SRZ ;  /* 0x0000000000207805 */ /* 0x000fe2000001ff00 */
[----:B------:R-:W-:Y:S01]  /*0930*/  UIADD3 UR4, UR7, 0x3f, URZ ;  /* 0x0000003f07047890 */ /* 0x000fe2000fffe03f */
[----:B------:R-:W-:Y:S01]  /*0940*/  CS2R R30, SRZ ;  /* 0x00000000001e7805 */ /* 0x000fe2000001ff00 */
[----:B------:R-:W-:Y:S01]  /*0950*/  USHF.R.S32.HI UR6, URZ, 0x6, UR5 ;  /* 0x000000063f067899 */ /* 0x000fe20008011405 */
[----:B------:R-:W-:Y:S01]  /*0960*/  CS2R R28, SRZ ;  /* 0x00000000001c7805 */ /* 0x000fe2000001ff00 */
[----:B------:R-:W-:Y:S01]  /*0970*/  USHF.R.S32.HI UR5, URZ, 0x1f, UR4 ;  /* 0x0000001f3f057899 */ /* 0x000fe20008011404 */
[----:B------:R-:W-:Y:S01]  /*0980*/  CS2R R26, SRZ ;  /* 0x00000000001a7805 */ /* 0x000fe2000001ff00 */
[----:B------:R-:W-:Y:S01]  /*0990*/  UISETP.LT.AND UP0, UPT, URZ, UR6, UPT ;  /* 0x000000063f00728c */ /* 0x000fe2000bf01270 */
[----:B------:R-:W-:Y:S01]  /*09a0*/  CS2R R24, SRZ ;  /* 0x0000000000187805 */ /* 0x000fe2000001ff00 */
[----:B------:R-:W-:Y:S01]  /*09b0*/  ULEA.HI UR5, UR5, UR4, URZ, 0x6 ;  /* 0x0000000405057291 */ /* 0x000fe2000f8f303f */
[----:B------:R-:W-:Y:S01]  /*09c0*/  CS2R R150, SRZ ;  /* 0x0000000000967805 */ /* 0x000fe2000001ff00 */
[----:B------:R-:W-:Y:S01]  /*09d0*/  USEL UR37, URZ, UR6, !UP0 ;  /* 0x000000063f257287 */ /* 0x000fe2000c000000 */
[----:B------:R-:W-:Y:S01]  /*09e0*/  CS2R R148, SRZ ;  /* 0x0000000000947805 */ /* 0x000fe2000001ff00 */
[----:B------:R-:W-:Y:S01]  /*09f0*/  USHF.R.S32.HI UR36, URZ, 0x6, UR5 ;  /* 0x000000063f247899 */ /* 0x000fe20008011405 */
        /* <DEDUP_REMOVED lines=24> */
[----:B------:R-:W-:Y:S01]  /*0b80*/  IMAD.MOV.U32 R99, RZ, RZ, RZ ;  /* 0x000000ffff637224 */ /* 0x000fe200078e00ff */
[----:B------:R-:W-:Y:S06]  /*0b90*/  @!P1 BRA `(.L_x_1139) ;  /* 0x0000000000289947 */ /* 0x000fec0003800000 */
[----:B------:R-:W-:Y:S01]  /*0ba0*/  ULEA UR4, UR39, UR7, 0x7 ;  /* 0x0000000727047291 */ /* 0x000fe2000f8e383f */
[----:B------:R-:W-:-:S03]  /*0bb0*/  ULDC UR5, c[0x0][0x290] ;  /* 0x0000a40000057ab9 */ /* 0x000fc60000000800 */
[----:B------:R-:W-:-:S03]  /*0bc0*/  UIADD3 UR4, -UR5, 0xbf, UR4 ;  /* 0x000000bf05047890 */ /* 0x000fc6000fffe104 */
[----:B------:R-:W-:Y:S02]  /*0bd0*/  ULDC UR5, c[0x0][0x748] ;  /* 0x0001d20000057ab9 */ /* 0x000fe40000000800 */
[----:B------:R-:W-:-:S04]  /*0be0*/  UIADD3 UR4, UR4, UR5, URZ ;  /* 0x0000000504047290 */ /* 0x000fc8000fffe03f */
[----:B------:R-:W-:-:S04]  /*0bf0*/  USHF.R.S32.HI UR5, URZ, 0x1f, UR4 ;  /* 0x0000001f3f057899 */ /* 0x000fc80008011404 */
[----:B------:R-:W-:-:S04]  /*0c00*/  ULEA.HI UR5, UR5, UR4, URZ, 0x6 ;  /* 0x0000000405057291 */ /* 0x000fc8000f8f303f */
[----:B------:R-:W-:-:S04]  /*0c10*/  USHF.R.S32.HI UR5, URZ, 0x6, UR5 ;  /* 0x000000063f057899 */ /* 0x000fc80008011405 */
[----:B------:R-:W-:-:S04]  /*0c20*/  UISETP.LT.AND UP0, UPT, UR36, UR5, UPT ;  /* 0x000000052400728c */ /* 0x000fc8000bf01270 */
[----:B------:R-:W-:-:S12]  /*0c30*/  USEL UR36, UR36, UR5, UP0 ;  /* 0x0000000524247287 */ /* 0x000fd80008000000 */
.L_x_1139:
[----:B------:R-:W-:Y:S01]  /*0c40*/  UISETP.GT.AND UP0, UPT, UR36, UR37, UPT ;  /* 0x000000252400728c */ /* 0x000fe2000bf04270 */
[----:B------:R-:W-:Y:S01]  /*0c50*/  IMAD.MOV.U32 R98, RZ, RZ, RZ ;  /* 0x000000ffff627224 */ /* 0x000fe200078e00ff */
[----:B------:R-:W-:Y:S02]  /*0c60*/  CS2R R96, SRZ ;  /* 0x0000000000607805 */ /* 0x000fe4000001ff00 */
[----:B------:R-:W-:Y:S02]  /*0c70*/  CS2R R94, SRZ ;  /* 0x00000000005e7805 */ /* 0x000fe4000001ff00 */
[----:B------:R-:W-:Y:S02]  /*0c80*/  CS2R R92, SRZ ;  /* 0x00000000005c7805 */ /* 0x000fe4000001ff00 */
[----:B------:R-:W-:Y:S02]  /*0c90*/  CS2R R90, SRZ ;  /* 0x00000000005a7805 */ /* 0x000fe4000001ff00 */
[----:B------:R-:W-:-:S02]  /*0ca0*/  PLOP3.LUT P1, PT, PT, PT, UP0, 0x80, 0x0 ;  /* 0x000000000000781c */ /* 0x000fc40003f2f008 */
[----:B------:R-:W-:-:S11]  /*0cb0*/  CS2R R88, SRZ ;  /* 0x0000000000587805 */ /* 0x000fd6000001ff00 */
[----:B------:R-:W-:Y:S05]  /*0cc0*/  @!P1 BRA `(.L_x_1140) ;  /* 0x0000003400b49947 */ /* 0x000fea0003800000 */
[----:B------:R-:W-:Y:S01]  /*0cd0*/  MOV R0, RZ ;  /* 0x000000ff00007202 */ /* 0x000fe20000000f00 */
[----:B------:R-:W-:Y:S01]  /*0ce0*/  ULDC UR40, c[0x0][0x280] ;  /* 0x0000a00000287ab9 */ /* 0x000fe20000000800 */
[----:B------:R-:W-:Y:S02]  /*0cf0*/  ULDC UR41, c[0x0][0x744] ;  /* 0x0001d10000297ab9 */ /* 0x000fe40000000800 */
        /* <DEDUP_REMOVED lines=18> */
.L_x_1142:
        /* <DEDUP_REMOVED lines=15> */
.L_x_1141:
[----:B------:R-:W1:Y:S01]  /*0f10*/  S2R R0, SR_CgaCtaId ;  /* 0x0000000000007919 */ /* 0x000e620000008800 */
[----:B------:R-:W-:-:S04]  /*0f20*/  MOV R229, 0x400 ;  /* 0x0000040000e57802 */ /* 0x000fc80000000f00 */
[----:B-1----:R-:W-:-:S05]  /*0f30*/  LEA R229, R0, R229, 0x18 ;  /* 0x000000e500e57211 */ /* 0x002fca00078ec0ff */
[----:B------:R-:W-:-:S05]  /*0f40*/  VIADD R232, R229, 0x28800 ;  /* 0x00028800e5e87836 */ /* 0x000fca0000000000 */
        /* <DEDUP_REMOVED lines=18> */
.L_x_1144:
        /* <DEDUP_REMOVED lines=15> */
.L_x_1143:
        /* <DEDUP_REMOVED lines=8> */
.L_x_1249:
[----:B------:R-:W-:Y:S02]  /*11e0*/  SHF.L.U32 R8, RZ, 0x1f, RZ ;  /* 0x0000001fff087819 */ /* 0x000fe400000006ff */
[----:B--2---:R-:W-:Y:S02]  /*11f0*/  LEA.HI R4, R14, R14, RZ, 0x1 ;  /* 0x0000000e0e047211 */ /* 0x004fe400078f08ff */
[----:B------:R-:W2:Y:S01]  /*1200*/  SYNCS.PHASECHK.TRANS64.TRYWAIT P0, [R229+URZ+0x30800], R8 ;  /* 0x03080008e50075a7 */ /* 0x000ea2000800017f */
[----:B------:R-:W-:Y:S02]  /*1210*/  LOP3.LUT R7, R2, 0xffffff80, RZ, 0xc0, !PT ;  /* 0xffffff8002077812 */ /* 0x000fe400078ec0ff */
[----:B------:R-:W-:Y:S02]  /*1220*/  LOP3.LUT R5, R4, 0xfffffffe, RZ, 0xc0, !PT ;  /* 0xfffffffe04057812 */ /* 0x000fe400078ec0ff */
[CC--:B------:R-:W-:Y:S01]  /*1230*/  LEA.HI R4, R3.reuse, R0.reuse, RZ, 0x5 ;  /* 0x0000000003047211 */ /* 0x0c0fe200078f28ff */
[----:B------:R-:W-:Y:S01]  /*1240*/  IMAD.IADD R7, R0, 0x1, -R7 ;  /* 0x0000000100077824 */ /* 0x000fe200078e0a07 */
[CC--:B------:R-:W-:Y:S01]  /*1250*/  LEA.HI R9, R3.reuse, R0.reuse, RZ, 0x3 ;  /* 0x0000000003097211 */ /* 0x0c0fe200078f18ff */
[----:B------:R-:W-:Y:S01]  /*1260*/  IMAD.IADD R224, R14, 0x1, -R5 ;  /* 0x000000010ee07824 */ /* 0x000fe200078e0a05 */
[----:B------:R-:W-:Y:S01]  /*1270*/  LEA.HI R5, R3, R0, RZ, 0x4 ;  /* 0x0000000003057211 */ /* 0x000fe200078f20ff */
[----:B------:R-:W-:Y:S01]  /*1280*/  IMAD.SHL.U32 R3, R0, 0x40, RZ ;  /* 0x0000004000037824 */ /* 0x000fe200078e00ff */
[----:B------:R-:W-:-:S02]  /*1290*/  SHF.R.S32.HI R2, RZ, 0x1f, R7 ;  /* 0x0000001fff027819 */ /* 0x000fc40000011407 */
[----:B------:R-:W-:Y:S02]  /*12a0*/  SHF.R.S32.HI R4, RZ, 0x5, R4 ;  /* 0x00000005ff047819 */ /* 0x000fe40000011404 */
[----:B------:R-:W-:Y:S02]  /*12b0*/  SHF.R.S32.HI R10, RZ, 0x4, R5 ;  /* 0x00000004ff0a7819 */ /* 0x000fe40000011405 */
[----:B------:R-:W-:Y:S01]  /*12c0*/  LEA.HI R0, R2, R7, RZ, 0x2 ;  /* 0x0000000702007211 */ /* 0x000fe200078f10ff */
[----:B------:R-:W-:Y:S01]  /*12d0*/  IMAD.SHL.U32 R6, R4, 0x10, RZ ;  /* 0x0000001004067824 */ /* 0x000fe200078e00ff */
[----:B------:R-:W-:Y:S02]  /*12e0*/  LEA.HI R11, R5, R10, RZ, 0x1 ;  /* 0x0000000a050b7211 */ /* 0x000fe400078f08ff */
[----:B------:R-:W-:Y:S02]  /*12f0*/  LOP3.LUT R3, R3, 0x1c0, RZ, 0xc0, !PT ;  /* 0x000001c003037812 */ /* 0x000fe400078ec0ff */
[----:B------:R-:W-:-:S02]  /*1300*/  SHF.R.S32.HI R4, RZ, 0x2, R0 ;  /* 0x00000002ff047819 */ /* 0x000fc40000011400 */
[----:B------:R-:W-:Y:S01]  /*1310*/  SHF.R.S32.HI R5, RZ, 0x1f, R0 ;  /* 0x0000001fff057819 */ /* 0x000fe20000011400 */
[----:B--2---:R-:W-:Y:S06]  /*1320*/  @P0 BRA `(.L_x_1146) ;  /* 0x0000000000080947 */ /* 0x004fec0003800000 */
[----:B------:R-:W2:Y:S02]  /*1330*/  SYNCS.PHASECHK.TRANS64.TRYWAIT P0, [R229+URZ+0x30800], R8 ;  /* 0x03080008e50075a7 */ /* 0x000ea4000800017f */
[----:B--2---:R-:W-:Y:S05]  /*1340*/  @!P0 BRA `(.L_x_1147) ;  /* 0x00000080008c8947 */ /* 0x004fea0003800000 */
.L_x_1146:
[----:B------:R-:W-:Y:S01]  /*1350*/  LEA.HI R5, R5, R4, RZ, 0x3 ;  /* 0x0000000405057211 */ /* 0x000fe200078f18ff */
[----:B------:R-:W-:Y:S01]  /*1360*/  ULDC UR4, c[0x0][0x290] ;  /* 0x0000a40000047ab9 */ /* 0x000fe20000000800 */
[----:B--2---:R-:W-:Y:S01]  /*1370*/  LOP3.LUT R8, R3, 0x30, R6, 0xf8, !PT ;  /* 0x0000003003087812 */ /* 0x004fe200078ef806 */
[----:B------:R-:W-:Y:S01]  /*1380*/  UIMAD UR4, UR39, -0x80, UR4 ;  /* 0xffffff80270478a4 */ /* 0x000fe2000f8e0204 */
[----:B------:R-:W-:Y:S01]  /*1390*/  LOP3.LUT R5, R5, 0xfffffff8, RZ, 0xc0, !PT ;  /* 0xfffffff805057812 */ /* 0x000fe200078ec0ff */
[----:B------:R-:W-:Y:S01]  /*13a0*/  IMAD.U32 R233, RZ, RZ, UR38 ;  /* 0x00000026ffe97e24 */ /* 0x000fe2000f8e00ff */
[----:B------:R-:W-:Y:S01]  /*13b0*/  LEA.HI R6, R13, R13, RZ, 0x1 ;  /* 0x0000000d0d067211 */ /* 0x000fe200078f08ff */
[----:B------:R-:W-:Y:S01]  /*13c0*/  IMAD.MOV.U32 R223, RZ, RZ, RZ ;  /* 0x000000ffffdf7224 */ /* 0x000fe200078e00ff */
[----:B------:R-:W-:Y:S01]  /*13d0*/  LOP3.LUT R11, R11, 0x7ffffe, RZ, 0xc0, !PT ;  /* 0x007ffffe0b0b7812 */ /* 0x000fe200078ec0ff */
[----:B------:R-:W-:Y:S01]  /*13e0*/  IMAD.IADD R5, R4, 0x1, -R5 ;  /* 0x0000000104057824 */ /* 0x000fe200078e0a05 */
[----:B------:R-:W-:Y:S01]  /*13f0*/  LEA.HI R4, R2, R7, RZ, 0x5 ;  /* 0x0000000702047211 */ /* 0x000fe200078f28ff */
[----:B------:R-:W-:Y:S01]  /*1400*/  IMAD.SHL.U32 R2, R13, 0x1000, RZ ;  /* 0x000010000d027824 */ /* 0x000fe200078e00ff */
[----:B------:R-:W-:Y:S01]  /*1410*/  LOP3.LUT R6, R6, 0x3fffffe, RZ, 0xc0, !PT ;  /* 0x03fffffe06067812 */ /* 0x000fe200078ec0ff */
[----:B------:R-:W-:Y:S01]  /*1420*/  IMAD.IADD R11, R10, 0x1, -R11 ;  /* 0x000000010a0b7824 */ /* 0x000fe200078e0a0b */
[----:B------:R-:W-:-:S02]  /*1430*/  SHF.R.S32.HI R4, RZ, 0x5, R4 ;  /* 0x00000005ff047819 */ /* 0x000fc40000011404 */
[----:B------:R-:W-:Y:S02]  /*1440*/  CS2R R86, SRZ ;  /* 0x0000000000567805 */ /* 0x000fe4000001ff00 */
[----:B------:R-:W-:Y:S01]  /*1450*/  LOP3.LUT R9, R8, 0x8, R9, 0xf8, !PT ;  /* 0x0000000808097812 */ /* 0x000fe200078ef809 */
[----:B------:R-:W-:Y:S01]  /*1460*/  IMAD R11, R11, 0x200, R2 ;  /* 0x000002000b0b7824 */ /* 0x000fe200078e0202 */
[----:B------:R-:W-:Y:S01]  /*1470*/  SHF.R.U32.HI R8, RZ, 0x3, R3 ;  /* 0x00000003ff087819 */ /* 0x000fe20000011603 */
[----:B------:R-:W-:Y:S01]  /*1480*/  IMAD R4, R4, 0x10, R5 ;  /* 0x0000001004047824 */ /* 0x000fe200078e0205 */
[----:B------:R-:W-:Y:S01]  /*1490*/  LOP3.LUT R0, R0, 0x7ffffffc, RZ, 0xc0, !PT ;  /* 0x7ffffffc00007812 */ /* 0x000fe200078ec0ff */
[----:B------:R-:W2:Y:S01]  /*14a0*/  S2R R5, SR_CTAID.X ;  /* 0x0000000000057919 */ /* 0x000ea20000002500 */
[----:B------:R-:W-:Y:S01]  /*14b0*/  IMAD.IADD R3, R13, 0x1, -R6 ;  /* 0x000000010d037824 */ /* 0x000fe200078e0a06 */
[----:B------:R-:W-:Y:S01]  /*14c0*/  LOP3.LUT R8, R9, R8, RZ, 0x3c, !PT ;  /* 0x0000000809087212 */ /* 0x000fe200078e3cff */
[----:B------:R-:W-:Y:S01]  /*14d0*/  IMAD R6, R7, 0x4, R2 ;  /* 0x0000000407067824 */ /* 0x000fe200078e0202 */
[----:B------:R-:W-:Y:S01]  /*14e0*/  CS2R R84, SRZ ;  /* 0x0000000000547805 */ /* 0x000fe2000001ff00 */
[----:B------:R-:W-:Y:S01]  /*14f0*/  IMAD R2, R3, 0x40, R4 ;  /* 0x0000004003027824 */ /* 0x000fe200078e0204 */
[----:B------:R-:W-:Y:S01]  /*1500*/  CS2R R82, SRZ ;  /* 0x0000000000527805 */ /* 0x000fe2000001ff00 */
[----:B------:R-:W-:Y:S01]  /*1510*/  IMAD.IADD R0, R7, 0x1, -R0 ;  /* 0x0000000107007824 */ /* 0x000fe200078e0a00 */
[----:B------:R-:W-:Y:S01]  /*1520*/  CS2R R80, SRZ ;  /* 0x0000000000507805 */ /* 0x000fe2000001ff00 */
[----:B------:R-:W-:Y:S01]  /*1530*/  IMAD.IADD R231, R8, 0x1, R11 ;  /* 0x0000000108e77824 */ /* 0x000fe200078e020b */
[----:B------:R-:W-:Y:S01]  /*1540*/  CS2R R78, SRZ ;  /* 0x00000000004e7805 */ /* 0x000fe2000001ff00 */
[----:B------:R-:W-:Y:S01]  /*1550*/  IMAD.MOV.U32 R4, RZ, RZ, RZ ;  /* 0x000000ffff047224 */ /* 0x000fe200078e00ff */
        /* <DEDUP_REMOVED lines=19> */
[----:B------:R-:W-:Y:S01]  /*1690*/  CS2R R38, SRZ ;  /* 0x0000000000267805 */ /* 0x000fe2000001ff00 */
[----:B--2---:R-:W-:Y:S01]  /*16a0*/  IMAD R226, R5, -0x80, -R2 ;  /* 0xffffff8005e27824 */ /* 0x004fe200078e0a02 */
        /* <DEDUP_REMOVED lines=39> */
[----:B------:R-:W-:Y:S01]  /*1920*/  LOP3.LUT R233, R233, 0x1, RZ, 0xfc, !PT ;  /* 0x00000001e9e97812 */ /* 0x000fe200078efcff */
[----:B------:R-:W-:Y:S01]  /*1930*/  IMAD R3, R6, 0x4, R229 ;  /* 0x0000000406037824 */ /* 0x000fe200078e02e5 */
[----:B------:R-:W-:Y:S01]  /*1940*/  IADD3 R2, -R2, UR4, RZ ;  /* 0x0000000402027c10 */ /* 0x000fe2000fffe1ff */
[----:B------:R-:W-:-:S07]  /*1950*/  IMAD.SHL.U32 R227, R0, 0x2, RZ ;  /* 0x0000000200e37824 */ /* 0x000fce00078e00ff */
.L_x_1158:
[----:B------:R-:W-:Y:S01]  /*1960*/  ISETP.NE.AND P6, PT, R233, 0x3, PT ;  /* 0x00000003e900780c */ /* 0x000fe20003fc5270 */
[----:B------:R-:W-:-:S12]  /*1970*/  YIELD ;  /* 0x0000000000007946 */ /* 0x000fd80003800000 */
[----:B-1----:R-:W-:Y:S05]  /*1980*/  @!P6 BRA `(.L_x_1148) ;  /* 0x000000000004e947 */ /* 0x002fea0003800000 */
[----:B------:R-:W-:Y:S01]  /*1990*/  BPT.TRAP 0x1 ;  /* 0x000000040000795c */ /* 0x000fe20000300000 */
.L_x_1148:
[----:B------:R-:W-:Y:S01]  /*19a0*/  IMAD R0, R4, 0x8, R229 ;  /* 0x0000000804007824 */ /* 0x000fe200078e02e5 */
[----:B------:R-:W-:-:S04]  /*19b0*/  SHF.L.U32 R9, R223, 0x1f, RZ ;  /* 0x0000001fdf097819 */ /* 0x000fc800000006ff */
[----:B------:R2:W3:Y:S01]  /*19c0*/  SYNCS.PHASECHK.TRANS64.TRYWAIT P0, [R0+URZ+0x30810], R9 ;  /* 0x03081009000075a7 */ /* 0x0004e2000800017f */
[----:B------:R-:W-:Y:S05]  /*19d0*/  @!P6 BRA `(.L_x_1149) ;  /* 0x000000000004e947 */ /* 0x000fea0003800000 */
[----:B------:R-:W-:Y:S01]  /*19e0*/  BPT.TRAP 0x1 ;  /* 0x000000040000795c */ /* 0x000fe20000300000 */
.L_x_1149:
[----:B---3--:R-:W-:Y:S05]  /*19f0*/  @P0 BRA `(.L_x_1150) ;  /* 0x0000000000080947 */ /* 0x008fea0003800000 */
[----:B------:R-:W3:Y:S02]  /*1a00*/  SYNCS.PHASECHK.TRANS64.TRYWAIT P0, [R0+URZ+0x30810], R9 ;  /* 0x03081009000075a7 */ /* 0x000ee4000800017f */
[----:B---3--:R-:W-:Y:S05]  /*1a10*/  @!P0 BRA `(.L_x_1151) ;  /* 0x0000007800ec8947 */ /* 0x008fea0003800000 */
.L_x_1150:
[----:B------:R-:W-:Y:S05]  /*1a20*/  WARPSYNC.ALL ;  /* 0x0000000000007948 */ /* 0x000fea0003800000 */
[----:B------:R-:W-:Y:S01]  /*1a30*/  R2UR UR4, R229 ;  /* 0x00000000e50472ca */ /* 0x000fe200000e0000 */
[----:B------:R-:W-:Y:S01]  /*1a40*/  IMAD R5, R224, 0x2000, R229 ;  /* 0x00002000e0057824 */ /* 0x000fe200078e02e5 */
[C---:B------:R-:W-:Y:S01]  /*1a50*/  R2UR UR9, R4.reuse ;  /* 0x00000000040972ca */ /* 0x040fe200000e0000 */
[----:B------:R-:W-:Y:S01]  /*1a60*/  WARPGROUP.ARRIVE ;  /* 0x00000000000079c5 */ /* 0x000fe20000000000 */
[----:B------:R-:W-:Y:S01]  /*1a70*/  UMOV UR11, 0x40000040 ;  /* 0x40000040000b7882 */ /* 0x000fe20000000000 */
[----:B------:R-:W-:Y:S01]  /*1a80*/  IMAD R6, R4, 0x40, R227 ;  /* 0x0000004004067824 */ /* 0x000fe200078e02e3 */
[----:B------:R-:W-:-:S03]  /*1a90*/  R2UR UR5, R5 ;  /* 0x00000000050572ca */ /* 0x000fc600000e0000 */
[----:B------:R-:W-:-:S04]  /*1aa0*/  IMAD R17, R6, 0x4, R229 ;  /* 0x0000000406117824 */ /* 0x000fc800078e02e5 */
[----:B------:R-:W-:-:S04]  /*1ab0*/  UIADD3 UR4, UR4, 0x18000, URZ ;  /* 0x0001800004047890 */ /* 0x000fc8000fffe03f */
[----:B------:R-:W-:Y:S02]  /*1ac0*/  USHF.R.U32.HI UR4, URZ, 0x4, UR4 ;  /* 0x000000043f047899 */ /* 0x000fe40008011604 */
[----:B------:R-:W-:Y:S02]  /*1ad0*/  USHF.R.U32.HI UR6, URZ, 0x4, UR5 ;  /* 0x000000043f067899 */ /* 0x000fe40008011605 */
[----:B------:R-:W-:Y:S02]  /*1ae0*/  ULOP3.LUT UR4, UR4, 0x3fff, URZ, 0xc0, !UPT ;  /* 0x00003fff04047892 */ /* 0x000fe4000f8ec03f */
[----:B------:R-:W-:Y:S02]  /*1af0*/  ULOP3.LUT UR6, UR6, 0x3fff, URZ, 0xc0, !UPT ;  /* 0x00003fff06067892 */ /* 0x000fe4000f8ec03f */
[----:B------:R-:W-:Y:S02]  /*1b00*/  ULOP3.LUT UR8, UR4, 0x10000, URZ, 0xfc, !UPT ;  /* 0x0001000004087892 */ /* 0x000fe4000f8efc3f */
[----:B------:R-:W-:-:S02]  /*1b10*/  ULOP3.LUT UR7, UR6, 0x10000, URZ, 0xfc, !UPT ;  /* 0x0001000006077892 */ /* 0x000fc4000f8efc3f */
[----:B------:R-:W-:-:S03]  /*1b20*/  ULEA UR6, UR9, UR8, 0xa ;  /* 0x0000000809067291 */ /* 0x000fc6000f8e503f */
[----:B------:R-:W-:Y:S02]  /*1b30*/  UMOV UR9, 0x40000040 ;  /* 0x4000004000097882 */ /* 0x000fe40000000000 */
[----:B------:R-:W-:Y:S02]  /*1b40*/  UMOV UR8, UR7 ;  /* 0x0000000700087c82 */ /* 0x000fe40008000000 */
[----:B------:R-:W-:Y:S02]  /*1b50*/  UMOV UR10, UR6 ;  /* 0x00000006000a7c82 */ /* 0x000fe40008000000 */
[----:B------:R-:W-:Y:S01]  /*1b60*/  HGMMA.64x64x16.F32 R184, gdesc[UR8], RZ, !UPT, gsb0 ;  /* 0x00e0000008b879f0 */ /* 0x000fe2000c0008ff */
[----:B------:R-:W-:Y:S02]  /*1b70*/  UIADD3 UR8, UR7, 0x2, URZ ;  /* 0x0000000207087890 */ /* 0x000fe4000fffe03f */
[----:B------:R-:W-:Y:S01]  /*1b80*/  UIADD3 UR10, UR6, 0x2, URZ ;  /* 0x00000002060a7890 */ /* 0x000fe2000fffe03f */
[----:B------:R-:W-:Y:S01]  /*1b90*/  UMOV UR9, 0x40000040 ;  /* 0x4000004000097882 */ /* 0x000fe20000000000 */
[----:B------:R-:W-:Y:S01]  /*1ba0*/  UMOV UR11, 0x40000040 ;  /* 0x40000040000b7882 */ /* 0x000fe20000000000 */
[----:B------:R-:W-:-:S02]  /*1bb0*/  WARPGROUP.DEPBAR.LE gsb0, 0x0 ;  /* 0x00008000000079c5 */ /* 0x000fc40000010000 */
[----:B------:R-:W-:-:S06]  /*1bc0*/  WARPGROUP.ARRIVE ;  /* 0x00000000000079c5 */ /* 0x000fcc0000000000 */
[----:B------:R-:W-:Y:S01]  /*1bd0*/  HGMMA.64x64x16.F32 R184, gdesc[UR8], R184, gsb0 ;  /* 0x00e0000008b879f0 */ /* 0x000fe200080008b8 */
[----:B------:R-:W-:Y:S02]  /*1be0*/  UIADD3 UR8, UR7, 0x4, URZ ;  /* 0x0000000407087890 */ /* 0x000fe4000fffe03f */
[----:B------:R-:W-:Y:S01]  /*1bf0*/  UIADD3 UR10, UR6, 0x4, URZ ;  /* 0x00000004060a7890 */ /* 0x000fe2000fffe03f */
[----:B------:R-:W-:Y:S01]  /*1c00*/  UMOV UR9, 0x40000040 ;  /* 0x4000004000097882 */ /* 0x000fe20000000000 */
[----:B------:R-:W-:Y:S01]  /*1c10*/  UMOV UR11, 0x40000040 ;  /* 0x40000040000b7882 */ /* 0x000fe20000000000 */
[----:B------:R-:W-:Y:S02]  /*1c20*/  WARPGROUP.DEPBAR.LE gsb0, 0x0 ;  /* 0x00008000000079c5 */ /* 0x000fe40000010000 */
        /* <DEDUP_REMOVED lines=36> */
[----:B------:R-:W-:Y:S03]  /*1e70*/  HGMMA.64x64x16.F32 R184, gdesc[UR8], R184, gsb0 ;  /* 0x00e0000008b879f0 */ /* 0x000fe600080008b8 */
[----:B------:R-:W-:Y:S02]  /*1e80*/  WARPGROUP.DEPBAR.LE gsb0, 0x0 ;  /* 0x00008000000079c5 */ /* 0x000fe40000010000 */
[----:B------:R4:W1:Y:S04]  /*1e90*/  LDS.64 R6, [R17+0x28000] ;  /* 0x0280000011067984 */ /* 0x0008680000000a00 */
[----:B------:R4:W1:Y:S04]  /*1ea0*/  LDS.64 R14, [R17+0x28020] ;  /* 0x02802000110e7984 */ /* 0x0008680000000a00 */
        /* <DEDUP_REMOVED lines=8> */
.L_x_1152:
[----:B------:R1:W1:Y:S01]  /*1f30*/  SYNCS.PHASECHK.TRANS64.TRYWAIT P0, [R0+URZ+0x30830], R9 ;  /* 0x03083009000075a7 */ /* 0x000262000800017f */
[----:B------:R-:W-:Y:S05]  /*1f40*/  @!P6 BRA `(.L_x_1153) ;  /* 0x000000000004e947 */ /* 0x000fea0003800000 */
[----:B------:R-:W-:Y:S01]  /*1f50*/  BPT.TRAP 0x1 ;  /* 0x000000040000795c */ /* 0x000fe20000300000 */
.L_x_1153:
[----:B------:R-:W-:-:S05]  /*1f60*/  VIADD R5, R229, 0x20000 ;  /* 0x00020000e5057836 */ /* 0x000fca0000000000 */
[----:B------:R-:W-:-:S04]  /*1f70*/  SHF.R.U32.HI R5, RZ, 0x4, R5 ;  /* 0x00000004ff057819 */ /* 0x000fc80000011605 */
[----:B------:R-:W-:-:S04]  /*1f80*/  LOP3.LUT R230, R5, 0x3fff, RZ, 0xc0, !PT ;  /* 0x00003fff05e67812 */ /* 0x000fc800078ec0ff */
[----:B------:R-:W-:Y:S01]  /*1f90*/  LOP3.LUT R5, R230, 0x10000, RZ, 0xfc, !PT ;  /* 0x00010000e6057812 */ /* 0x000fe200078efcff */
[----:B-1----:R-:W-:Y:S06]  /*1fa0*/  @P0 BRA `(.L_x_1154) ;  /* 0x0000000000080947 */ /* 0x002fec0003800000 */
[----:B------:R-:W1:Y:S02]  /*1fb0*/  SYNCS.PHASECHK.TRANS64.TRYWAIT P0, [R0+URZ+0x30830], R9 ;  /* 0x03083009000075a7 */ /* 0x000e64000800017f */
[----:B-1----:R-:W-:Y:S05]  /*1fc0*/  @!P0 BRA `(.L_x_1155) ;  /* 0x0000007400948947 */ /* 0x002fea0003800000 */
.L_x_1154:
[----:B------:R-:W-:Y:S01]  /*1fd0*/  UIADD3 UR5, UR5, 0x8000, URZ ;  /* 0x0000800005057890 */ /* 0x000fe2000fffe03f */
[----:B------:R-:W-:Y:S01]  /*1fe0*/  IMAD R5, R4, 0x400, R5 ;  /* 0x0000040004057824 */ /* 0x000fe200078e0205 */
[----:B------:R-:W-:Y:S01]  /*1ff0*/  WARPGROUP.ARRIVE ;  /* 0x00000000000079c5 */ /* 0x000fe20000000000 */
[----:B------:R-:W-:Y:S01]  /*2000*/  UMOV UR11, 0x40000040 ;  /* 0x40000040000b7882 */ /* 0x000fe20000000000 */
[----:B------:R-:W-:Y:S01]  /*2010*/  USHF.R.U32.HI UR6, URZ, 0x4, UR5 ;  /* 0x000000043f067899 */ /* 0x000fe20008011605 */
[----:B--23--:R-:W1:Y:S01]  /*2020*/  LDC.64 R8, c[0x0][0x748] ;  /* 0x0001d200ff087b82 */ /* 0x00ce620000000a00 */
[----:B------:R-:W-:Y:S01]  /*2030*/  UMOV UR9, 0x40000040 ;  /* 0x4000004000097882 */ /* 0x000fe20000000000 */
[----:B------:R-:W-:Y:S01]  /*2040*/  R2UR UR5, R5 ;  /* 0x00000000050572ca */ /* 0x000fe200000e0000 */
[----:B------:R-:W-:Y:S01]  /*2050*/  ULOP3.LUT UR6, UR6, 0x3fff, URZ, 0xc0, !UPT ;  /* 0x00003fff06067892 */ /* 0x000fe2000f8ec03f */
[C---:B------:R-:W-:Y:S02]  /*2060*/  ISETP.GT.AND P2, PT, R226.reuse, RZ, PT ;  /* 0x000000ffe200720c */ /* 0x040fe40003f44270 */
[----:B------:R-:W-:Y:S01]  /*2070*/  ISETP.GT.AND P0, PT, R226, 0x8, PT ;  /* 0x00000008e200780c */ /* 0x000fe20003f04270 */
[----:B------:R-:W-:Y:S01]  /*2080*/  ULOP3.LUT UR7, UR6, 0x10000, URZ, 0xfc, !UPT ;  /* 0x0001000006077892 */ /* 0x000fe2000f8efc3f */
[C---:B------:R-:W-:Y:S01]  /*2090*/  ISETP.GT.AND P1, PT, R2.reuse, RZ, PT ;  /* 0x000000ff0200720c */ /* 0x040fe20003f24270 */
[----:B------:R-:W-:Y:S01]  /*20a0*/  ULEA UR6, UR37, -UR40, 0x6 ;  /* 0x8000002825067291 */ /* 0x000fe2000f8e303f */
[----:B------:R-:W-:-:S04]  /*20b0*/  ISETP.GT.AND P3, PT, R2, 0x8, PT ;  /* 0x000000080200780c */ /* 0x000fc80003f64270 */
[----:B------:R-:W-:Y:S01]  /*20c0*/  UMOV UR8, UR7 ;  /* 0x0000000700087c82 */ /* 0x000fe20008000000 */
[----:B------:R-:W-:Y:S01]  /*20d0*/  UMOV UR10, UR5 ;  /* 0x00000005000a7c82 */ /* 0x000fe20008000000 */
[----:B------:R-:W-:Y:S01]  /*20e0*/  IADD3 R5, R2, UR6, R227 ;  /* 0x0000000602057c10 */ /* 0x000fe2000fffe0e3 */
[----:B------:R-:W-:Y:S01]  /*20f0*/  HGMMA.64x64x16.F32 R152, gdesc[UR8], RZ, !UPT, gsb0 ;  /* 0x00e00000089879f0 */ /* 0x000fe2000c0008ff */
[----:B------:R-:W-:Y:S02]  /*2100*/  UIADD3 UR10, UR5, 0x2, URZ ;  /* 0x00000002050a7890 */ /* 0x000fe4000fffe03f */
[----:B------:R-:W-:Y:S01]  /*2110*/  UIADD3 UR8, UR7, 0x2, URZ ;  /* 0x0000000207087890 */ /* 0x000fe2000fffe03f */
[----:B------:R-:W-:Y:S01]  /*2120*/  UMOV UR11, 0x40000040 ;  /* 0x40000040000b7882 */ /* 0x000fe20000000000 */
[----:B------:R-:W-:Y:S01]  /*2130*/  UMOV UR9, 0x40000040 ;  /* 0x4000004000097882 */ /* 0x000fe20000000000 */
[C-C-:B-1----:R-:W-:Y:S01]  /*2140*/  IMAD.IADD R228, R8.reuse, 0x1, -R5.reuse ;  /* 0x0000000108e47824 */ /* 0x142fe200078e0a05 */
[----:B------:R-:W-:-:S02]  /*2150*/  IADD3 R225, R8, 0x8, -R5 ;  /* 0x0000000808e17810 */ /* 0x000fc40007ffe805 */
[--C-:B------:R-:W-:Y:S02]  /*2160*/  IADD3 R222, RZ, -R5, -R9.reuse ;  /* 0x80000005ffde7210 */ /* 0x100fe40007ffe809 */
[----:B------:R-:W-:Y:S02]  /*2170*/  SEL R228, R228, 0x40, !P2 ;  /* 0x00000040e4e47807 */ /* 0x000fe40005000000 */
[----:B------:R-:W-:Y:S02]  /*2180*/  IADD3 R16, -R5, 0x8, -R9 ;  /* 0x0000000805107810 */ /* 0x000fe40007ffe909 */
[----:B------:R-:W-:Y:S02]  /*2190*/  SEL R225, R225, 0x40, !P0 ;  /* 0x00000040e1e17807 */ /* 0x000fe40004000000 */
[----:B------:R-:W-:Y:S02]  /*21a0*/  SEL R222, R222, 0x40, P1 ;  /* 0x00000040dede7807 */ /* 0x000fe40000800000 */
[----:B------:R-:W-:-:S02]  /*21b0*/  ISETP.GE.AND P1, PT, R228, RZ, PT ;  /* 0x000000ffe400720c */ /* 0x000fc40003f26270 */
[----:B------:R-:W-:Y:S02]  /*21c0*/  SEL R16, R16, 0x40, P3 ;  /* 0x0000004010107807 */ /* 0x000fe40001800000 */
[C---:B------:R-:W-:Y:S02]  /*21d0*/  ISETP.GE.AND P0, PT, R225.reuse, 0x1, PT ;  /* 0x00000001e100780c */ /* 0x040fe40003f06270 */
[----:B------:R-:W-:Y:S02]  /*21e0*/  ISETP.GE.AND P3, PT, R225, RZ, PT ;  /* 0x000000ffe100720c */ /* 0x000fe40003f66270 */
[----:B------:R-:W-:Y:S02]  /*21f0*/  ISETP.GE.AND P2, PT, R228, 0x1, PT ;  /* 0x00000001e400780c */ /* 0x000fe40003f46270 */
[----:B------:R-:W-:Y:S02]  /*2200*/  ISETP.GT.OR P1, PT, R222, RZ, !P1 ;  /* 0x000000ffde00720c */ /* 0x000fe40004f24670 */
[----:B------:R-:W-:-:S02]  /*2210*/  ISETP.GT.OR P0, PT, R16, 0x1, !P0 ;  /* 0x000000011000780c */ /* 0x000fc40004704670 */
[----:B------:R-:W-:Y:S02]  /*2220*/  ISETP.GT.OR P3, PT, R16, RZ, !P3 ;  /* 0x000000ff1000720c */ /* 0x000fe40005f64670 */
[----:B------:R-:W-:Y:S02]  /*2230*/  ISETP.GT.OR P2, PT, R222, 0x1, !P2 ;  /* 0x00000001de00780c */ /* 0x000fe40005744670 */
[----:B------:R-:W-:Y:S02]  /*2240*/  FSEL R5, R184, -INF , !P1 ;  /* 0xff800000b8057808 */ /* 0x000fe40004800000 */
[----:B------:R-:W-:Y:S02]  /*2250*/  FSEL R184, R187, -INF , !P0 ;  /* 0xff800000bbb87808 */ /* 0x000fe40004000000 */
[----:B------:R-:W-:Y:S01]  /*2260*/  ISETP.GE.AND P0, PT, R228, 0x8, PT ;  /* 0x00000008e400780c */ /* 0x000fe20003f06270 */
[----:B------:R-:W-:Y:S01]  /*2270*/  FFMA.FTZ R5, R5, UR41, -R6 ;  /* 0x0000002905057c23 */ /* 0x000fe20008010806 */
[----:B------:R-:W-:Y:S01]  /*2280*/  FSEL R13, R186, -INF , !P3 ;  /* 0xff800000ba0d7808 */ /* 0x000fe20005800000 */
[----:B------:R-:W-:Y:S01]  /*2290*/  FFMA.FTZ R184, R184, UR41, -R7 ;  /* 0x00000029b8b87c23 */ /* 0x000fe20008010807 */
[----:B------:R-:W-:-:S02]  /*22a0*/  FSEL R8, R185, -INF , !P2 ;  /* 0xff800000b9087808 */ /* 0x000fc40005000000 */
[----:B------:R-:W-:Y:S01]  /*22b0*/  ISETP.GT.OR P0, PT, R222, 0x8, !P0 ;  /* 0x00000008de00780c */ /* 0x000fe20004704670 */
[----:B------:R-:W-:Y:S01]  /*22c0*/  FFMA.FTZ R13, R13, UR41, -R6 ;  /* 0x000000290d0d7c23 */ /* 0x000fe20008010806 */
[----:B------:R-:W-:Y:S01]  /*22d0*/  ISETP.GE.AND P1, PT, R228, 0x9, PT ;  /* 0x00000009e400780c */ /* 0x000fe20003f26270 */
[----:B------:R-:W-:Y:S01]  /*22e0*/  FFMA.FTZ R6, R8, UR41, -R7 ;  /* 0x0000002908067c23 */ /* 0x000fe20008010807 */
[----:B------:R-:W-:Y:S01]  /*22f0*/  FSEL R7, R188, -INF , !P0 ;  /* 0xff800000bc077808 */ /* 0x000fe20004000000 */
[----:B------:R-:W-:Y:S01]  /*2300*/  MUFU.EX2 R5, R5 ;  /* 0x0000000500057308 */ /* 0x000fe20000000800 */
[----:B------:R-:W-:Y:S02]  /*2310*/  ISETP.GT.OR P0, PT, R222, 0x9, !P1 ;  /* 0x00000009de00780c */ /* 0x000fe40004f04670 */
[----:B------:R-:W-:Y:S01]  /*2320*/  ISETP.GE.AND P1, PT, R228, 0x10, PT ;  /* 0x00000010e400780c */ /* 0x000fe20003f26270 */
[----:B------:R-:W-:Y:S01]  /*2330*/  FFMA.FTZ R7, R7, UR41, -R14 ;  /* 0x0000002907077c23 */ /* 0x000fe2000801080e */
[----:B------:R-:W-:-:S02]  /*2340*/  FSEL R8, R189, -INF , !P0 ;  /* 0xff800000bd087808 */ /* 0x000fc40004000000 */
[----:B------:R-:W-:Y:S01]  /*2350*/  ISETP.GT.OR P0, PT, R222, 0x10, !P1 ;  /* 0x00000010de00780c */ /* 0x000fe20004f04670 */
[----:B------:R-:W1:Y:S01]  /*2360*/  MUFU.EX2 R13, R13 ;  /* 0x0000000d000d7308 */ /* 0x000e620000000800 */
[----:B------:R-:W-:Y:S01]  /*2370*/  ISETP.GE.AND P1, PT, R228, 0x11, PT ;  /* 0x00000011e400780c */ /* 0x000fe20003f26270 */
[----:B------:R-:W-:Y:S01]  /*2380*/  FFMA.FTZ R8, R8, UR41, -R15 ;  /* 0x0000002908087c23 */ /* 0x000fe2000801080f */
[----:B------:R-:W-:Y:S02]  /*2390*/  FSEL R9, R192, -INF , !P0 ;  /* 0xff800000c0097808 */ /* 0x000fe40004000000 */
[----:B------:R-:W-:Y:S02]  /*23a0*/  ISETP.GT.OR P0, PT, R222, 0x11, !P1 ;  /* 0x00000011de00780c */ /* 0x000fe40004f04670 */
[----:B------:R-:W-:Y:S01]  /*23b0*/  ISETP.GE.AND P1, PT, R228, 0x18, PT ;  /* 0x00000018e400780c */ /* 0x000fe20003f26270 */
[----:B------:R-:W-:Y:S01]  /*23c0*/  FFMA.FTZ R9, R9, UR41, -R18 ;  /* 0x0000002909097c23 */ /* 0x000fe20008010812 */
[----:B------:R-:W-:Y:S01]  /*23d0*/  FSEL R10, R193, -INF , !P0 ;  /* 0xff800000c10a7808 */ /* 0x000fe20004000000 */
[----:B------:R-:W-:Y:S01]  /*23e0*/  MUFU.EX2 R6, R6 ;  /* 0x0000000600067308 */ /* 0x000fe20000000800 */
[----:B------:R-:W-:-:S02]  /*23f0*/  ISETP.GT.OR P0, PT, R222, 0x18, !P1 ;  /* 0x00000018de00780c */ /* 0x000fc40004f04670 */
[----:B------:R-:W-:Y:S01]  /*2400*/  ISETP.GE.AND P1, PT, R228, 0x19, PT ;  /* 0x00000019e400780c */ /* 0x000fe20003f26270 */
[----:B------:R-:W-:Y:S01]  /*2410*/  FFMA.FTZ R10, R10, UR41, -R19 ;  /* 0x000000290a0a7c23 */ /* 0x000fe20008010813 */
[----:B------:R-:W-:Y:S02]  /*2420*/  WARPGROUP.DEPBAR.LE gsb0, 0x0 ;  /* 0x00008000000079c5 */ /* 0x000fe40000010000 */
[----:B------:R-:W-:Y:S01]  /*2430*/  WARPGROUP.ARRIVE ;  /* 0x00000000000079c5 */ /* 0x000fe20000000000 */
[----:B------:R-:W-:Y:S01]  /*2440*/  FSEL R11, R196, -INF , !P0 ;  /* 0xff800000c40b7808 */ /* 0x000fe20004000000 */
[----:B------:R-:W-:Y:S01]  /*2450*/  MUFU.EX2 R7, R7 ;  /* 0x0000000700077308 */ /* 0x000fe20000000800 */
[----:B------:R-:W-:Y:S02]  /*2460*/  ISETP.GT.OR P0, PT, R222, 0x19, !P1 ;  /* 0x00000019de00780c */ /* 0x000fe40004f04670 */
[----:B------:R-:W-:Y:S01]  /*2470*/  ISETP.GE.AND P1, PT, R225, 0x9, PT ;  /* 0x00000009e100780c */ /* 0x000fe20003f26270 */
[----:B------:R-:W-:Y:S01]  /*2480*/  HGMMA.64x64x16.F32 R152, gdesc[UR8], R152, gsb0 ;  /* 0x00e00000089879f0 */ /* 0x000fe20008000898 */
[----:B------:R-:W-:Y:S01]  /*2490*/  UIADD3 UR10, UR5, 0x4, URZ ;  /* 0x00000004050a7890 */ /* 0x000fe2000fffe03f */
[----:B------:R-:W-:Y:S01]  /*24a0*/  FSEL R186, R197, -INF , !P0 ;  /* 0xff800000c5ba7808 */ /* 0x000fe20004000000 */
[----:B------:R-:W-:Y:S01]  /*24b0*/  UIADD3 UR8, UR7, 0x4, URZ ;  /* 0x0000000407087890 */ /* 0x000fe2000fffe03f */
[----:B------:R-:W-:Y:S01]  /*24c0*/  ISETP.GE.AND P0, PT, R225, 0x8, PT ;  /* 0x00000008e100780c */ /* 0x000fe20003f06270 */
[----:B------:R-:W-:Y:S01]  /*24d0*/  UMOV UR11, 0x40000040 ;  /* 0x40000040000b7882 */ /* 0x000fe20000000000 */
[----:B------:R-:W-:Y:S01]  /*24e0*/  UMOV UR9, 0x40000040 ;  /* 0x4000004000097882 */ /* 0x000fe20000000000 */
[C---:B------:R-:W-:Y:S01]  /*24f0*/  ISETP.GT.OR P1, PT, R16.reuse, 0x9, !P1 ;  /* 0x000000091000780c */ /* 0x040fe20004f24670 */
[----:B------:R-:W-:Y:S01]  /*2500*/  FFMA.FTZ R12, R11, UR41, -R20 ;  /* 0x000000290b0c7c23 */ /* 0x000fe20008010814 */
[----:B------:R-:W-:Y:S01]  /*2510*/  ISETP.GT.OR P0, PT, R16, 0x8, !P0 ;  /* 0x000000081000780c */ /* 0x000fe20004704670 */
[----:B------:R-:W-:Y:S01]  /*2520*/  FFMA.FTZ R11, R186, UR41, -R21 ;  /* 0x00000029ba0b7c23 */ /* 0x000fe20008010815 */
[----:B------:R-:W-:Y:S01]  /*2530*/  FSEL R186, R191, -INF , !P1 ;  /* 0xff800000bfba7808 */ /* 0x000fe20004800000 */
[----:B------:R-:W-:Y:S01]  /*2540*/  MUFU.EX2 R8, R8 ;  /* 0x0000000800087308 */ /* 0x000fe20000000800 */
[----:B------:R-:W-:-:S02]  /*2550*/  FSEL R185, R190, -INF , !P0 ;  /* 0xff800000beb97808 */ /* 0x000fc40004000000 */
[C---:B------:R-:W-:Y:S01]  /*2560*/  ISETP.GE.AND P0, PT, R225.reuse, 0x10, PT ;  /* 0x00000010e100780c */ /* 0x040fe20003f06270 */
[----:B------:R-:W-:Y:S01]  /*2570*/  FFMA.FTZ R187, R186, UR41, -R15 ;  /* 0x00000029babb7c23 */ /* 0x000fe2000801080f */
[----:B------:R-:W-:Y:S01]  /*2580*/  ISETP.GE.AND P1, PT, R225, 0x11, PT ;  /* 0x00000011e100780c */ /* 0x000fe20003f26270 */
[----:B------:R-:W-:Y:S01]  /*2590*/  FFMA.FTZ R14, R185, UR41, -R14 ;  /* 0x00000029b90e7c23 */ /* 0x000fe2000801080e */
[C---:B------:R-:W-:Y:S01]  /*25a0*/  ISETP.GT.OR P0, PT, R16.reuse, 0x10, !P0 ;  /* 0x000000101000780c */ /* 0x040fe20004704670 */
[----:B------:R2:W-:Y:S01]  /*25b0*/  MUFU.EX2 R15, R184 ;  /* 0x000000b8000f7308 */ /* 0x0005e20000000800 */
[----:B------:R-:W-:Y:S02]  /*25c0*/  ISETP.GT.OR P1, PT, R16, 0x11, !P1 ;  /* 0x000000111000780c */ /* 0x000fe40004f24670 */
[----:B------:R-:W-:Y:S02]  /*25d0*/  FSEL R185, R194, -INF , !P0 ;  /* 0xff800000c2b97808 */ /* 0x000fe40004000000 */
[----:B------:R-:W-:-:S02]  /*25e0*/  ISETP.GE.AND P0, PT, R225, 0x18, PT ;  /* 0x00000018e100780c */ /* 0x000fc40003f06270 */
[----:B------:R-:W-:Y:S01]  /*25f0*/  FSEL R186, R195, -INF , !P1 ;  /* 0xff800000c3ba7808 */ /* 0x000fe20004800000 */
[----:B------:R-:W-:Y:S01]  /*2600*/  FFMA.FTZ R18, R185, UR41, -R18 ;  /* 0x00000029b9127c23 */ /* 0x000fe20008010812 */
[----:B------:R-:W-:Y:S01]  /*2610*/  ISETP.GT.OR P0, PT, R16, 0x18, !P0 ;  /* 0x000000181000780c */ /* 0x000fe20004704670 */
[----:B------:R-:W3:Y:S01]  /*2620*/  MUFU.EX2 R14, R14 ;  /* 0x0000000e000e7308 */ /* 0x000ee20000000800 */
[----:B------:R-:W-:Y:S01]  /*2630*/  ISETP.GE.AND P1, PT, R225, 0x19, PT ;  /* 0x00000019e100780c */ /* 0x000fe20003f26270 */
[----:B------:R-:W-:Y:S01]  /*2640*/  FFMA.FTZ R186, R186, UR41, -R19 ;  /* 0x00000029baba7c23 */ /* 0x000fe20008010813 */
[----:B------:R-:W-:Y:S02]  /*2650*/  FSEL R185, R198, -INF , !P0 ;  /* 0xff800000c6b97808 */ /* 0x000fe40004000000 */
[----:B------:R-:W-:Y:S02]  /*2660*/  ISETP.GT.OR P1, PT, R16, 0x19, !P1 ;  /* 0x000000191000780c */ /* 0x000fe40004f24670 */
[----:B------:R-:W-:Y:S01]  /*2670*/  ISETP.GE.AND P0, PT, R228, 0x20, PT ;  /* 0x00000020e400780c */ /* 0x000fe20003f06270 */
[----:B------:R-:W-:Y:S01]  /*2680*/  FFMA.FTZ R20, R185, UR41, -R20 ;  /* 0x00000029b9147c23 */ /* 0x000fe20008010814 */
[----:B--2---:R-:W-:Y:S01]  /*2690*/  FSEL R184, R199, -INF , !P1 ;  /* 0xff800000c7b87808 */ /* 0x004fe20004800000 */
[----:B------:R2:W5:Y:S01]  /*26a0*/  MUFU.EX2 R19, R187 ;  /* 0x000000bb00137308 */ /* 0x0005620000000800 */
[----:B------:R-:W-:-:S02]  /*26b0*/  LOP3.LUT R185, R230, 0x2000000, RZ, 0xfc, !PT ;  /* 0x02000000e6b97812 */ /* 0x000fc400078efcff */
[----:B------:R-:W-:Y:S01]  /*26c0*/  ISETP.GE.AND P1, PT, R225, 0x20, PT ;  /* 0x00000020e100780c */ /* 0x000fe20003f26270 */
[----:B------:R-:W-:Y:S01]  /*26d0*/  FFMA.FTZ R184, R184, UR41, -R21 ;  /* 0x00000029b8b87c23 */ /* 0x000fe20008010815 */
[----:B------:R-:W-:Y:S01]  /*26e0*/  ISETP.GT.OR P0, PT, R222, 0x20, !P0 ;  /* 0x00000020de00780c */ /* 0x000fe20004704670 */
[----:B------:R-:W-:Y:S01]  /*26f0*/  IMAD R188, R4, 0x400, R185 ;  /* 0x0000040004bc7824 */ /* 0x000fe200078e02b9 */
[----:B------:R-:W-:Y:S01]  /*2700*/  ISETP.GT.OR P1, PT, R16, 0x20, !P1 ;  /* 0x000000201000780c */ /* 0x000fe20004f24670 */
[----:B------:R-:W-:Y:S01]  /*2710*/  MUFU.EX2 R21, R186 ;  /* 0x000000ba00157308 */ /* 0x000fe20000000800 */
[----:B------:R-:W-:Y:S02]  /*2720*/  FSEL R185, R200, -INF , !P0 ;  /* 0xff800000c8b97808 */ /* 0x000fe40004000000 */
[----:B------:R-:W-:Y:S02]  /*2730*/  ISETP.GE.AND P5, PT, R228, 0x28, PT ;  /* 0x00000028e400780c */ /* 0x000fe40003fa6270 */
[----:B--2---:R-:W-:Y:S01]  /*2740*/  FSEL R187, R202, -INF , !P1 ;  /* 0xff800000cabb7808 */ /* 0x004fe20004800000 */
[--C-:B------:R-:W-:Y:S01]  /*2750*/  FFMA.FTZ R185, R185, UR41, -R22.reuse ;  /* 0x00000029b9b97c23 */ /* 0x100fe20008010816 */
[----:B------:R-:W-:Y:S01]  /*2760*/  ISETP.GT.OR P5, PT, R222, 0x28, !P5 ;  /* 0x00000028de00780c */ /* 0x000fe20006fa4670 */
[----:B------:R-:W-:Y:S01]  /*2770*/  MUFU.EX2 R200, R184 ;  /* 0x000000b800c87308 */ /* 0x000fe20000000800 */
[C---:B------:R-:W-:Y:S01]  /*2780*/  ISETP.GE.AND P0, PT, R228.reuse, 0x21, PT ;  /* 0x00000021e400780c */ /* 0x040fe20003f06270 */
[----:B------:R-:W-:Y:S01]  /*2790*/  FFMA.FTZ R187, R187, UR41, -R22 ;  /* 0x00000029bbbb7c23 */ /* 0x000fe20008010816 */
[----:B------:R-:W-:-:S02]  /*27a0*/  ISETP.GE.AND P3, PT, R228, 0x29, PT ;  /* 0x00000029e400780c */ /* 0x000fc40003f66270 */
[----:B------:R-:W-:Y:S02]  /*27b0*/  ISETP.GE.AND P2, PT, R225, 0x21, PT ;  /* 0x00000021e100780c */ /* 0x000fe40003f46270 */
[----:B------:R-:W-:Y:S01]  /*27c0*/  ISETP.GE.AND P4, PT, R228, 0x30, PT ;  /* 0x00000030e400780c */ /* 0x000fe20003f86270 */
[----:B------:R2:W-:Y:S01]  /*27d0*/  MUFU.EX2 R22, R185 ;  /* 0x000000b900167308 */ /* 0x0005e20000000800 */
[----:B------:R-:W-:Y:S02]  /*27e0*/  ISETP.GT.OR P0, PT, R222, 0x21, !P0 ;  /* 0x00000021de00780c */ /* 0x000fe40004704670 */
[----:B------:R-:W-:Y:S02]  /*27f0*/  ISETP.GT.OR P2, PT, R16, 0x21, !P2 ;  /* 0x000000211000780c */ /* 0x000fe40005744670 */
[C---:B------:R-:W-:Y:S02]  /*2800*/  ISETP.GT.OR P3, PT, R222.reuse, 0x29, !P3 ;  /* 0x00000029de00780c */ /* 0x040fe40005f64670 */
[----:B------:R-:W-:Y:S01]  /*2810*/  ISETP.GT.OR P4, PT, R222, 0x30, !P4 ;  /* 0x00000030de00780c */ /* 0x000fe20006784670 */
[----:B------:R-:W5:Y:S01]  /*2820*/  MUFU.EX2 R20, R20 ;  /* 0x0000001400147308 */ /* 0x000f620000000800 */
[----:B--2---:R-:W-:-:S02]  /*2830*/  FSEL R185, R204, -INF , !P5 ;  /* 0xff800000ccb97808 */ /* 0x004fc40006800000 */
[----:B------:R-:W-:Y:S01]  /*2840*/  ISETP.GE.AND P5, PT, R225, 0x28, PT ;  /* 0x00000028e100780c */ /* 0x000fe20003fa6270 */
[----:B------:R-:W-:Y:S02]  /*2850*/  WARPGROUP.DEPBAR.LE gsb0, 0x0 ;  /* 0x00008000000079c5 */ /* 0x000fe40000010000 */
[----:B------:R-:W-:Y:S01]  /*2860*/  WARPGROUP.ARRIVE ;  /* 0x00000000000079c5 */ /* 0x000fe20000000000 */
[----:B------:R-:W-:Y:S01]  /*2870*/  R2UR UR6, R188 ;  /* 0x00000000bc0672ca */ /* 0x000fe200000e0000 */
[----:B------:R-:W2:Y:S01]  /*2880*/  MUFU.EX2 R9, R9 ;  /* 0x0000000900097308 */ /* 0x000ea20000000800 */
[----:B------:R-:W-:Y:S02]  /*2890*/  FSEL R184, R201, -INF , !P0 ;  /* 0xff800000c9b87808 */ /* 0x000fe40004000000 */
[----:B------:R-:W-:Y:S01]  /*28a0*/  ISETP.GT.OR P5, PT, R16, 0x28, !P5 ;  /* 0x000000281000780c */ /* 0x000fe20006fa4670 */
[----:B------:R-:W-:Y:S01]  /*28b0*/  HGMMA.64x64x16.F32 R152, gdesc[UR8], R152, gsb0 ;  /* 0x00e00000089879f0 */ /* 0x000fe20008000898 */
[----:B------:R-:W-:Y:S01]  /*28c0*/  UIADD3 UR10, UR5, 0x6, URZ ;  /* 0x00000006050a7890 */ /* 0x000fe2000fffe03f */
[----:B------:R-:W-:Y:S01]  /*28d0*/  FSEL R186, R203, -INF , !P2 ;  /* 0xff800000cbba7808 */ /* 0x000fe20005000000 */
[----:B------:R-:W-:Y:S01]  /*28e0*/  UIADD3 UR8, UR7, 0x6, URZ ;  /* 0x0000000607087890 */ /* 0x000fe2000fffe03f */
[----:B------:R-:W-:Y:S01]  /*28f0*/  FSEL R188, R205, -INF , !P3 ;  /* 0xff800000cdbc7808 */ /* 0x000fe20005800000 */
[----:B------:R-:W-:Y:S01]  /*2900*/  UMOV UR11, 0x40000040 ;  /* 0x40000040000b7882 */ /* 0x000fe20000000000 */
[----:B------:R-:W-:Y:S01]  /*2910*/  UMOV UR9, 0x40000040 ;  /* 0x4000004000097882 */ /* 0x000fe20000000000 */
[C---:B------:R-:W-:Y:S01]  /*2920*/  ISETP.GE.AND P3, PT, R225.reuse, 0x29, PT ;  /* 0x00000029e100780c */ /* 0x040fe20003f66270 */
[----:B------:R4:W-:Y:S01]  /*2930*/  MUFU.EX2 R201, R187 ;  /* 0x000000bb00c97308 */ /* 0x0009e20000000800 */
[----:B------:R-:W-:Y:S01]  /*2940*/  FSEL R191, R208, -INF , !P4 ;  /* 0xff800000d0bf7808 */ /* 0x000fe20006000000 */
[--C-:B------:R-:W-:Y:S01]  /*2950*/  FFMA.FTZ R184, R184, UR41, -R23.reuse ;  /* 0x00000029b8b87c23 */ /* 0x100fe20008010817 */
[----:B------:R-:W-:Y:S01]  /*2960*/  ISETP.GE.AND P1, PT, R228, 0x31, PT ;  /* 0x00000031e400780c */ /* 0x000fe20003f26270 */
[----:B------:R-:W-:Y:S01]  /*2970*/  FFMA.FTZ R186, R186, UR41, -R23 ;  /* 0x00000029baba7c23 */ /* 0x000fe20008010817 */
[----:B------:R-:W-:Y:S01]  /*2980*/  ISETP.GE.AND P4, PT, R225, 0x30, PT ;  /* 0x00000030e100780c */ /* 0x000fe20003f86270 */
[----:B------:R-:W-:Y:S01]  /*2990*/  FFMA.FTZ R203, R185, UR41, -R216 ;  /* 0x00000029b9cb7c23 */ /* 0x000fe200080108d8 */
[----:B------:R-:W-:Y:S01]  /*29a0*/  ISETP.GE.AND P0, PT, R228, 0x38, PT ;  /* 0x00000038e400780c */ /* 0x000fe20003f06270 */
[----:B------:R1:W-:Y:S01]  /*29b0*/  MUFU.EX2 R23, R184 ;  /* 0x000000b800177308 */ /* 0x0003e20000000800 */
[----:B----4-:R-:W-:Y:S01]  /*29c0*/  FSEL R187, R206, -INF , !P5 ;  /* 0xff800000cebb7808 */ /* 0x010fe20006800000 */
[----:B------:R-:W-:Y:S01]  /*29d0*/  FFMA.FTZ R195, R188, UR41, -R217 ;  /* 0x00000029bcc37c23 */ /* 0x000fe200080108d9 */
[----:B------:R-:W-:Y:S01]  /*29e0*/  ISETP.GE.AND P5, PT, R225, 0x31, PT ;  /* 0x00000031e100780c */ /* 0x000fe20003fa6270 */
[----:B------:R-:W-:Y:S01]  /*29f0*/  FFMA.FTZ R206, R191, UR41, -R218 ;  /* 0x00000029bfce7c23 */ /* 0x000fe200080108da */
[C---:B------:R-:W-:Y:S01]  /*2a00*/  ISETP.GT.OR P3, PT, R16.reuse, 0x29, !P3 ;  /* 0x000000291000780c */ /* 0x040fe20005f64670 */
[----:B------:R-:W-:Y:S01]  /*2a10*/  FFMA.FTZ R204, R187, UR41, -R216 ;  /* 0x00000029bbcc7c23 */ /* 0x000fe200080108d8 */
[----:B------:R-:W-:Y:S01]  /*2a20*/  ISETP.GT.OR P4, PT, R16, 0x30, !P4 ;  /* 0x000000301000780c */ /* 0x000fe20006784670 */
[----:B------:R4:W-:Y:S01]  /*2a30*/  MUFU.EX2 R202, R186 ;  /* 0x000000ba00ca7308 */ /* 0x0009e20000000800 */
[----:B------:R-:W-:-:S02]  /*2a40*/  ISETP.GT.OR P1, PT, R222, 0x31, !P1 ;  /* 0x00000031de00780c */ /* 0x000fc40004f24670 */
[----:B------:R-:W-:Y:S02]  /*2a50*/  ISETP.GT.OR P0, PT, R222, 0x38, !P0 ;  /* 0x00000038de00780c */ /* 0x000fe40004704670 */
[----:B------:R-:W-:Y:S02]  /*2a60*/  ISETP.GT.OR P5, PT, R16, 0x31, !P5 ;  /* 0x000000311000780c */ /* 0x000fe40006fa4670 */
[----:B------:R-:W-:Y:S01]  /*2a70*/  FSEL R190, R207, -INF , !P3 ;  /* 0xff800000cfbe7808 */ /* 0x000fe20005800000 */
[----:B------:R-:W-:Y:S01]  /*2a80*/  MUFU.EX2 R10, R10 ;  /* 0x0000000a000a7308 */ /* 0x000fe20000000800 */
[----:B------:R-:W-:Y:S02]  /*2a90*/  FSEL R193, R210, -INF , !P4 ;  /* 0xff800000d2c17808 */ /* 0x000fe40006000000 */
[----:B------:R-:W-:Y:S01]  /*2aa0*/  FSEL R194, R209, -INF , !P1 ;  /* 0xff800000d1c27808 */ /* 0x000fe20004800000 */
[----:B------:R-:W-:Y:S01]  /*2ab0*/  FFMA.FTZ R205, R190, UR41, -R217 ;  /* 0x00000029becd7c23 */ /* 0x000fe200080108d9 */
[----:B------:R-:W-:Y:S01]  /*2ac0*/  FSEL R196, R211, -INF , !P5 ;  /* 0xff800000d3c47808 */ /* 0x000fe20006800000 */
[----:B------:R-:W-:Y:S01]  /*2ad0*/  FFMA.FTZ R218, R193, UR41, -R218 ;  /* 0x00000029c1da7c23 */ /* 0x000fe200080108da */
[----:B------:R-:W-:Y:S01]  /*2ae0*/  FSEL R197, R212, -INF , !P0 ;  /* 0xff800000d4c57808 */ /* 0x000fe20004000000 */
[--C-:B------:R-:W-:Y:S01]  /*2af0*/  FFMA.FTZ R207, R194, UR41, -R219.reuse ;  /* 0x00000029c2cf7c23 */ /* 0x100fe200080108db */
[C---:B------:R-:W-:Y:S01]  /*2b00*/  ISETP.GE.AND P3, PT, R225.reuse, 0x38, PT ;  /* 0x00000038e100780c */ /* 0x040fe20003f66270 */
[----:B------:R-:W-:Y:S01]  /*2b10*/  FFMA.FTZ R219, R196, UR41, -R219 ;  /* 0x00000029c4db7c23 */ /* 0x000fe200080108db */
[----:B------:R-:W-:Y:S01]  /*2b20*/  ISETP.GE.AND P4, PT, R225, 0x39, PT ;  /* 0x00000039e100780c */ /* 0x000fe20003f86270 */
[----:B------:R-:W-:Y:S01]  /*2b30*/  FFMA.FTZ R208, R197, UR41, -R220 ;  /* 0x00000029c5d07c23 */ /* 0x000fe200080108dc */
[C---:B------:R-:W-:Y:S01]  /*2b40*/  ISETP.GT.OR P3, PT, R16.reuse, 0x38, !P3 ;  /* 0x000000381000780c */ /* 0x040fe20005f64670 */
[----:B------:R-:W-:Y:S01]  /*2b50*/  MUFU.EX2 R12, R12 ;  /* 0x0000000c000c7308 */ /* 0x000fe20000000800 */
[----:B------:R-:W-:-:S02]  /*2b60*/  ISETP.GT.OR P4, PT, R16, 0x39, !P4 ;  /* 0x000000391000780c */ /* 0x000fc40006784670 */
[----:B------:R-:W-:Y:S02]  /*2b70*/  FSEL R199, R214, -INF , !P3 ;  /* 0xff800000d6c77808 */ /* 0x000fe40005800000 */
[----:B------:R-:W-:Y:S02]  /*2b80*/  ISETP.GE.AND P2, PT, R228, 0x39, PT ;  /* 0x00000039e400780c */ /* 0x000fe40003f46270 */
[----:B------:R-:W-:Y:S01]  /*2b90*/  FSEL R212, R215, -INF , !P4 ;  /* 0xff800000d7d47808 */ /* 0x000fe20006000000 */
[----:B------:R3:W-:Y:S01]  /*2ba0*/  MUFU.EX2 R16, R195 ;  /* 0x000000c300107308 */ /* 0x0007e20000000800 */
[----:B------:R-:W-:Y:S01]  /*2bb0*/  FFMA.FTZ R220, R199, UR41, -R220 ;  /* 0x00000029c7dc7c23 */ /* 0x000fe200080108dc */
[----:B------:R-:W-:-:S04]  /*2bc0*/  ISETP.GT.OR P2, PT, R222, 0x39, !P2 ;  /* 0x00000039de00780c */ /* 0x000fc80005744670 */
[----:B------:R-:W-:Y:S02]  /*2bd0*/  FSEL R210, R213, -INF , !P2 ;  /* 0xff800000d5d27808 */ /* 0x000fe40005000000 */
[----:B------:R-:W-:Y:S03]  /*2be0*/  MUFU.EX2 R11, R11 ;  /* 0x0000000b000b7308 */ /* 0x000fe60000000800 */
[--C-:B------:R-:W-:Y:S01]  /*2bf0*/  FFMA.FTZ R209, R210, UR41, -R221.reuse ;  /* 0x00000029d2d17c23 */ /* 0x100fe200080108dd */
[----:B------:R-:W-:-:S04]  /*2c00*/  FFMA.FTZ R221, R212, UR41, -R221 ;  /* 0x00000029d4dd7c23 */ /* 0x000fc800080108dd */
[----:B------:R-:W2:Y:S01]  /*2c10*/  MUFU.EX2 R18, R18 ;  /* 0x0000001200127308 */ /* 0x000ea20000000800 */
[----:B------:R-:W-:Y:S02]  /*2c20*/  WARPGROUP.DEPBAR.LE gsb0, 0x0 ;  /* 0x00008000000079c5 */ /* 0x000fe40000010000 */
[----:B------:R-:W-:-:S05]  /*2c30*/  WARPGROUP.ARRIVE ;  /* 0x00000000000079c5 */ /* 0x000fca0000000000 */
[----:B------:R-:W2:Y:S01]  /*2c40*/  MUFU.EX2 R203, R203 ;  /* 0x000000cb00cb7308 */ /* 0x000ea20000000800 */
[----:B------:R-:W-:Y:S01]  /*2c50*/  HGMMA.64x64x16.F32 R152, gdesc[UR8], R152, gsb0 ;  /* 0x00e00000089879f0 */ /* 0x000fe20008000898 */
[----:B------:R-:W-:Y:S02]  /*2c60*/  UIADD3 UR10, UR5, 0x200, URZ ;  /* 0x00000200050a7890 */ /* 0x000fe4000fffe03f */
[----:B------:R-:W-:-:S04]  /*2c70*/  UIADD3 UR8, UR7, 0x400, URZ ;  /* 0x0000040007087890 */ /* 0x000fc8000fffe03f */
[----:B------:R-:W2:Y:S01]  /*2c80*/  MUFU.EX2 R204, R204 ;  /* 0x000000cc00cc7308 */ /* 0x000ea20000000800 */
[----:B------:R-:W-:Y:S01]  /*2c90*/  UMOV UR11, 0x40000040 ;  /* 0x40000040000b7882 */ /* 0x000fe20000000000 */
[----:B------:R-:W-:-:S06]  /*2ca0*/  UMOV UR9, 0x40000040 ;  /* 0x4000004000097882 */ /* 0x000fcc0000000000 */
[----:B------:R-:W2:Y:S08]  /*2cb0*/  MUFU.EX2 R205, R205 ;  /* 0x000000cd00cd7308 */ /* 0x000eb00000000800 */
[----:B------:R-:W2:Y:S08]  /*2cc0*/  MUFU.EX2 R206, R206 ;  /* 0x000000ce00ce7308 */ /* 0x000eb00000000800 */
[----:B------:R-:W-:Y:S08]  /*2cd0*/  MUFU.EX2 R207, R207 ;  /* 0x000000cf00cf7308 */ /* 0x000ff00000000800 */
[----:B------:R-:W-:Y:S08]  /*2ce0*/  MUFU.EX2 R208, R208 ;  /* 0x000000d000d07308 */ /* 0x000ff00000000800 */
[----:B------:R-:W-:Y:S08]  /*2cf0*/  MUFU.EX2 R220, R220 ;  /* 0x000000dc00dc7308 */ /* 0x000ff00000000800 */
[----:B------:R-:W-:Y:S08]  /*2d00*/  MUFU.EX2 R209, R209 ;  /* 0x000000d100d17308 */ /* 0x000ff00000000800 */
[----:B------:R-:W-:Y:S01]  /*2d10*/  MUFU.EX2 R221, R221 ;  /* 0x000000dd00dd7308 */ /* 0x000fe20000000800 */
        /* <DEDUP_REMOVED lines=21> */
[----:B------:R-:W-:Y:S01]  /*2e70*/  UMOV UR7, 0x40000040 ;  /* 0x4000004000077882 */ /* 0x000fe20000000000 */
[----:B------:R-:W-:Y:S02]  /*2e80*/  WARPGROUP.DEPBAR.LE gsb0, 0x0 ;  /* 0x00008000000079c5 */ /* 0x000fe40000010000 */
[----:B------:R-:W-:-:S06]  /*2e90*/  WARPGROUP.ARRIVE ;  /* 0x00000000000079c5 */ /* 0x000fcc0000000000 */
[----:B------:R-:W-:Y:S01]  /*2ea0*/  HGMMA.64x64x16.F32 R152, gdesc[UR8], R152, gsb0 ;  /* 0x00e00000089879f0 */ /* 0x000fe20008000898 */
[----:B------:R-:W-:Y:S01]  /*2eb0*/  UIADD3 UR8, UR6, 0x80, URZ ;  /* 0x0000008006087890 */ /* 0x000fe2000fffe03f */
[----:B------:R-:W-:Y:S01]  /*2ec0*/  UMOV UR11, 0x40000040 ;  /* 0x40000040000b7882 */ /* 0x000fe20000000000 */
[----:B------:R-:W-:-:S05]  /*2ed0*/  UMOV UR9, 0x40000040 ;  /* 0x4000004000097882 */ /* 0x000fca0000000000 */
[----:B------:R-:W-:Y:S01]  /*2ee0*/  UMOV UR10, UR8 ;  /* 0x00000008000a7c82 */ /* 0x000fe20008000000 */
[----:B------:R-:W-:Y:S01]  /*2ef0*/  UIADD3 UR8, UR6, 0x100, URZ ;  /* 0x0000010006087890 */ /* 0x000fe2000fffe03f */
[----:B------:R-:W-:Y:S02]  /*2f00*/  WARPGROUP.DEPBAR.LE gsb0, 0x0 ;  /* 0x00008000000079c5 */ /* 0x000fe40000010000 */
[----:B-1----:R-:W1:Y:S04]  /*2f10*/  LDS.64 R184, [R17+0x28200] ;  /* 0x0282000011b87984 */ /* 0x002e680000000a00 */
[----:B----4-:R-:W4:Y:S04]  /*2f20*/  LDS.64 R186, [R17+0x28220] ;  /* 0x0282200011ba7984 */ /* 0x010f280000000a00 */
[----:B------:R-:W5:Y:S04]  /*2f30*/  LDS.64 R188, [R17+0x28240] ;  /* 0x0282400011bc7984 */ /* 0x000f680000000a00 */
[----:B------:R-:W2:Y:S04]  /*2f40*/  LDS.64 R190, [R17+0x28260] ;  /* 0x0282600011be7984 */ /* 0x000ea80000000a00 */
[----:B------:R-:W2:Y:S04]  /*2f50*/  LDS.64 R192, [R17+0x28280] ;  /* 0x0282800011c07984 */ /* 0x000ea80000000a00 */
[----:B------:R-:W2:Y:S04]  /*2f60*/  LDS.64 R196, [R17+0x282c0] ;  /* 0x0282c00011c47984 */ /* 0x000ea80000000a00 */
[----:B---3--:R-:W3:Y:S04]  /*2f70*/  LDS.64 R194, [R17+0x282a0] ;  /* 0x0282a00011c27984 */ /* 0x008ee80000000a00 */
[----:B------:R1:W3:Y:S02]  /*2f80*/  LDS.64 R198, [R17+0x282e0] ;  /* 0x0282e00011c67984 */ /* 0x0002e40000000a00 */
[----:B-1----:R-:W1:Y:S01]  /*2f90*/  MUFU.EX2 R17, R218 ;  /* 0x000000da00117308 */ /* 0x002e620000000800 */
[--C-:B------:R-:W-:Y:S01]  /*2fa0*/  FADD.FTZ R210, R155, -R185.reuse ;  /* 0x800000b99bd27221 */ /* 0x100fe20000010000 */
[--C-:B------:R-:W-:Y:S01]  /*2fb0*/  FADD.FTZ R152, R152, -R184.reuse ;  /* 0x800000b898987221 */ /* 0x100fe20000010000 */
[----:B------:R-:W-:Y:S01]  /*2fc0*/  FADD.FTZ R154, R154, -R184 ;  /* 0x800000b89a9a7221 */ /* 0x000fe20000010000 */
[----:B------:R-:W-:Y:S01]  /*2fd0*/  FADD.FTZ R153, R153, -R185 ;  /* 0x800000b999997221 */ /* 0x000fe20000010000 */
[--C-:B----4-:R-:W-:Y:S01]  /*2fe0*/  FADD.FTZ R155, R158, -R186.reuse ;  /* 0x800000ba9e9b7221 */ /* 0x110fe20000010000 */
[----:B------:R-:W-:Y:S01]  /*2ff0*/  FADD.FTZ R158, R159, -R187 ;  /* 0x800000bb9f9e7221 */ /* 0x000fe20000010000 */
[----:B------:R-:W-:Y:S01]  /*3000*/  FADD.FTZ R184, R156, -R186 ;  /* 0x800000ba9cb87221 */ /* 0x000fe20000010000 */
[----:B------:R-:W-:Y:S01]  /*3010*/  FMUL.FTZ R154, R13, R154 ;  /* 0x0000009a0d9a7220 */ /* 0x000fe20000410000 */
[----:B-----5:R-:W-:Y:S01]  /*3020*/  FADD.FTZ R159, R162, -R188 ;  /* 0x800000bca29f7221 */ /* 0x020fe20000010000 */
[----:B------:R-:W-:Y:S01]  /*3030*/  FADD.FTZ R162, R163, -R189 ;  /* 0x800000bda3a27221 */ /* 0x000fe20000010000 */
[----:B------:R-:W4:Y:S01]  /*3040*/  MUFU.EX2 R156, R219 ;  /* 0x000000db009c7308 */ /* 0x000f220000000800 */
[----:B------:R-:W-:Y:S01]  /*3050*/  FMUL.FTZ R155, R14, R155 ;  /* 0x0000009b0e9b7220 */ /* 0x000fe20000410000 */
[--C-:B--2---:R-:W-:Y:S01]  /*3060*/  FADD.FTZ R163, R166, -R190.reuse ;  /* 0x800000bea6a37221 */ /* 0x104fe20000010000 */
[--C-:B------:R-:W-:Y:S01]  /*3070*/  FADD.FTZ R166, R165, -R191.reuse ;  /* 0x800000bfa5a67221 */ /* 0x100fe20000010000 */
[----:B------:R-:W-:Y:S01]  /*3080*/  FADD.FTZ R167, R167, -R191 ;  /* 0x800000bfa7a77221 */ /* 0x000fe20000010000 */
[----:B------:R-:W-:Y:S01]  /*3090*/  FADD.FTZ R185, R164, -R190 ;  /* 0x800000bea4b97221 */ /* 0x000fe20000010000 */
[----:B------:R-:W-:Y:S01]  /*30a0*/  FADD.FTZ R165, R168, -R192 ;  /* 0x800000c0a8a57221 */ /* 0x000fe20000010000 */
[----:B------:R-:W-:Y:S01]  /*30b0*/  FMUL.FTZ R158, R19, R158 ;  /* 0x0000009e139e7220 */ /* 0x000fe20000410000 */
[----:B------:R-:W-:Y:S01]  /*30c0*/  FADD.FTZ R157, R157, -R187 ;  /* 0x800000bb9d9d7221 */ /* 0x000fe20000010000 */
[----:B------:R-:W-:Y:S01]  /*30d0*/  FADD.FTZ R164, R169, -R193 ;  /* 0x800000c1a9a47221 */ /* 0x000fe20000010000 */
[--C-:B------:R-:W-:Y:S01]  /*30e0*/  FADD.FTZ R168, R177, -R197.reuse ;  /* 0x800000c5b1a87221 */ /* 0x100fe20000010000 */
[----:B------:R-:W-:Y:S01]  /*30f0*/  FADD.FTZ R179, R179, -R197 ;  /* 0x800000c5b3b37221 */ /* 0x000fe20000010000 */
[----:B------:R-:W-:Y:S01]  /*3100*/  FMUL.FTZ R197, R15, R210 ;  /* 0x000000d20fc57220 */ /* 0x000fe20000410000 */
[----:B------:R-:W-:Y:S01]  /*3110*/  FADD.FTZ R160, R160, -R188 ;  /* 0x800000bca0a07221 */ /* 0x000fe20000010000 */
[----:B------:R-:W-:Y:S01]  /*3120*/  FADD.FTZ R161, R161, -R189 ;  /* 0x800000bda1a17221 */ /* 0x000fe20000010000 */
[----:B---3--:R-:W-:Y:S01]  /*3130*/  FADD.FTZ R187, R174, -R194 ;  /* 0x800000c2aebb7221 */ /* 0x008fe20000010000 */
[--C-:B------:R-:W-:Y:S01]  /*3140*/  FADD.FTZ R169, R176, -R196.reuse ;  /* 0x800000c4b0a97221 */ /* 0x100fe20000010000 */
[----:B------:R-:W-:Y:S01]  /*3150*/  F2FP.F16.F32.PACK_AB R197, R197, R154 ;  /* 0x0000009ac5c5723e */ /* 0x000fe200000000ff */
[----:B------:R-:W-:Y:S01]  /*3160*/  FADD.FTZ R178, R178, -R196 ;  /* 0x800000c4b2b27221 */ /* 0x000fe20000010000 */
[----:B------:R-:W-:Y:S01]  /*3170*/  FMUL.FTZ R163, R20, R163 ;  /* 0x000000a314a37220 */ /* 0x000fe20000410000 */
[----:B------:R-:W-:Y:S01]  /*3180*/  FMUL.FTZ R154, R200, R167 ;  /* 0x000000a7c89a7220 */ /* 0x000fe20000410000 */
[----:B------:R-:W-:Y:S01]  /*3190*/  FADD.FTZ R170, R170, -R192 ;  /* 0x800000c0aaaa7221 */ /* 0x000fe20000010000 */
[----:B------:R-:W-:Y:S01]  /*31a0*/  FADD.FTZ R171, R171, -R193 ;  /* 0x800000c1abab7221 */ /* 0x000fe20000010000 */
[----:B------:R-:W-:Y:S01]  /*31b0*/  FADD.FTZ R172, R172, -R194 ;  /* 0x800000c2acac7221 */ /* 0x000fe20000010000 */
[--C-:B------:R-:W-:Y:S01]  /*31c0*/  FADD.FTZ R173, R173, -R195.reuse ;  /* 0x800000c3adad7221 */ /* 0x100fe20000010000 */
[----:B------:R-:W-:Y:S01]  /*31d0*/  FADD.FTZ R174, R175, -R195 ;  /* 0x800000c3afae7221 */ /* 0x000fe20000010000 */
[----:B------:R-:W-:Y:S01]  /*31e0*/  FMUL.FTZ R196, R5, R152 ;  /* 0x0000009805c47220 */ /* 0x000fe20000410000 */
[----:B------:R-:W-:Y:S01]  /*31f0*/  FMUL.FTZ R177, R6, R153 ;  /* 0x0000009906b17220 */ /* 0x000fe20000410000 */
[--C-:B------:R-:W-:Y:S01]  /*3200*/  FADD.FTZ R175, R180, -R198.reuse ;  /* 0x800000c6b4af7221 */ /* 0x100fe20000010000 */
[----:B------:R-:W-:Y:S01]  /*3210*/  FADD.FTZ R153, R182, -R198 ;  /* 0x800000c6b6997221 */ /* 0x000fe20000010000 */
[--C-:B------:R-:W-:Y:S01]  /*3220*/  FADD.FTZ R152, R181, -R199.reuse ;  /* 0x800000c7b5987221 */ /* 0x100fe20000010000 */
[----:B------:R-:W-:Y:S01]  /*3230*/  FADD.FTZ R183, R183, -R199 ;  /* 0x800000c7b7b77221 */ /* 0x000fe20000010000 */
        /* <DEDUP_REMOVED lines=20> */
[----:B-1----:R-:W-:Y:S01]  /*3380*/  FMUL.FTZ R178, R17, R178 ;  /* 0x000000b211b27220 */ /* 0x002fe20000410000 */
[----:B------:R-:W-:Y:S01]  /*3390*/  FMUL.FTZ R168, R207, R168 ;  /* 0x000000a8cfa87220 */ /* 0x000fe20000410000 */
[----:B----4-:R-:W-:Y:S01]  /*33a0*/  FMUL.FTZ R179, R156, R179 ;  /* 0x000000b39cb37220 */ /* 0x010fe20000410000 */
        /* <DEDUP_REMOVED lines=8> */
[----:B------:R-:W-:Y:S01]  /*3430*/  F2FP.F16.F32.PACK_AB R193, R162, R159 ;  /* 0x0000009fa2c1723e */ /* 0x000fe200000000ff */
[----:B------:R-:W-:Y:S01]  /*3440*/  STSM.16.MT88.4 [R158+0x28800], R196 ;  /* 0x028800c49e007844 */ /* 0x000fe20000004200 */
        /* <DEDUP_REMOVED lines=10> */
[----:B------:R-:W-:Y:S02]  /*34f0*/  F2FP.F16.F32.PACK_AB R187, R154, R153 ;  /* 0x000000999abb723e */ /* 0x000fe400000000ff */
[----:B------:R-:W-:Y:S01]  /*3500*/  F2FP.F16.F32.PACK_AB R152, R6, R5 ;  /* 0x000000050698723e */ /* 0x000fe200000000ff */
[----:B------:R-:W-:Y:S01]  /*3510*/  IMAD R6, R224, 0x4000, R229 ;  /* 0x00004000e0067824 */ /* 0x000fe200078e02e5 */
[----:B------:R-:W-:Y:S01]  /*3520*/  F2FP.F16.F32.PACK_AB R153, R15, R13 ;  /* 0x0000000d0f99723e */ /* 0x000fe200000000ff */
[----:B------:R1:W-:Y:S01]  /*3530*/  STSM.16.MT88.4 [R158+0x2a000], R184 ;  /* 0x02a000b89e007844 */ /* 0x0003e20000004200 */
[----:B------:R-:W-:-:S02]  /*3540*/  F2FP.F16.F32.PACK_AB R154, R8, R7 ;  /* 0x00000007089a723e */ /* 0x000fc400000000ff */
[----:B------:R-:W-:Y:S02]  /*3550*/  F2FP.F16.F32.PACK_AB R155, R19, R14 ;  /* 0x0000000e139b723e */ /* 0x000fe400000000ff */
[----:B------:R-:W-:Y:S02]  /*3560*/  F2FP.F16.F32.PACK_AB R201, R202, R201 ;  /* 0x000000c9cac9723e */ /* 0x000fe400000000ff */
[----:B------:R-:W-:Y:S01]  /*3570*/  WARPGROUP.ARRIVE ;  /* 0x00000000000079c5 */ /* 0x000fe20000000000 */
[----:B------:R-:W-:Y:S02]  /*3580*/  F2FP.F16.F32.PACK_AB R202, R16, R203 ;  /* 0x000000cb10ca723e */ /* 0x000fe400000000ff */
[----:B------:R-:W-:Y:S02]  /*3590*/  F2FP.F16.F32.PACK_AB R203, R205, R204 ;  /* 0x000000cccdcb723e */ /* 0x000fe400000000ff */
[----:B------:R-:W-:Y:S01]  /*35a0*/  SHF.R.U32.HI R5, RZ, 0x4, R232 ;  /* 0x00000004ff057819 */ /* 0x000fe200000116e8 */
[----:B------:R-:W-:Y:S01]  /*35b0*/  HGMMA.64x128x16.F32 R88, R152, gdesc[UR4].tnspB, R88, gsb0 ;  /* 0x41e0000498587df0 */ /* 0x000fe20008000858 */
[----:B------:R-:W-:Y:S01]  /*35c0*/  UIADD3 UR6, UR6, 0x180, URZ ;  /* 0x0000018006067890 */ /* 0x000fe2000fffe03f */
[----:B------:R-:W-:-:S02]  /*35d0*/  R2UR UR7, R6 ;  /* 0x00000000060772ca */ /* 0x000fc400000e0000 */
[----:B------:R-:W-:-:S04]  /*35e0*/  LOP3.LUT R5, R5, 0x3fff, RZ, 0xc0, !PT ;  /* 0x00003fff05057812 */ /* 0x000fc800078ec0ff */
[----:B------:R-:W-:-:S05]  /*35f0*/  LOP3.LUT R5, R5, 0x10000, RZ, 0xfc, !PT ;  /* 0x0001000005057812 */ /* 0x000fca00078efcff */
[----:B------:R-:W-:Y:S02]  /*3600*/  IMAD R5, R4, 0x400, R5 ;  /* 0x0000040004057824 */ /* 0x000fe400078e0205 */
[----:B------:R-:W-:-:S03]  /*3610*/  USHF.R.U32.HI UR7, URZ, 0x4, UR7 ;  /* 0x000000043f077899 */ /* 0x000fc60008011607 */
[----:B------:R-:W-:Y:S01]  /*3620*/  R2UR UR5, R5 ;  /* 0x00000000050572ca */ /* 0x000fe200000e0000 */
[----:B------:R-:W-:Y:S01]  /*3630*/  ULOP3.LUT UR7, UR7, 0x3fff, URZ, 0xc0, !UPT ;  /* 0x00003fff07077892 */ /* 0x000fe2000f8ec03f */
[----:B------:R-:W-:Y:S02]  /*3640*/  WARPGROUP.DEPBAR.LE gsb0, 0x0 ;  /* 0x00008000000079c5 */ /* 0x000fe40000010000 */
[----:B------:R-:W-:Y:S02]  /*3650*/  F2FP.F16.F32.PACK_AB R152, R10, R9 ;  /* 0x000000090a98723e */ /* 0x000fe400000000ff */
[----:B------:R-:W-:Y:S02]  /*3660*/  F2FP.F16.F32.PACK_AB R153, R21, R18 ;  /* 0x000000121599723e */ /* 0x000fe400000000ff */
[----:B------:R-:W-:Y:S02]  /*3670*/  F2FP.F16.F32.PACK_AB R154, R11, R12 ;  /* 0x0000000c0b9a723e */ /* 0x000fe400000000ff */
[----:B------:R-:W-:-:S02]  /*3680*/  F2FP.F16.F32.PACK_AB R155, R200, R20 ;  /* 0x00000014c89b723e */ /* 0x000fc400000000ff */
[----:B------:R-:W-:Y:S02]  /*3690*/  F2FP.F16.F32.PACK_AB R200, R23, R22 ;  /* 0x0000001617c8723e */ /* 0x000fe400000000ff */
[----:B------:R-:W-:-:S06]  /*36a0*/  WARPGROUP.ARRIVE ;  /* 0x00000000000079c5 */ /* 0x000fcc0000000000 */
[----:B------:R-:W-:Y:S01]  /*36b0*/  HGMMA.64x128x16.F32 R88, R152, gdesc[UR8].tnspB, R88, gsb0 ;  /* 0x41e0000898587df0 */ /* 0x000fe20008000858 */
[----:B------:R-:W-:Y:S01]  /*36c0*/  UMOV UR10, UR8 ;  /* 0x00000008000a7c82 */ /* 0x000fe20008000000 */
[----:B------:R-:W-:Y:S01]  /*36d0*/  UMOV UR11, 0x40000040 ;  /* 0x40000040000b7882 */ /* 0x000fe20000000000 */
[----:B------:R-:W-:Y:S01]  /*36e0*/  UMOV UR8, UR5 ;  /* 0x0000000500087c82 */ /* 0x000fe20008000000 */
[----:B------:R-:W-:Y:S02]  /*36f0*/  WARPGROUP.DEPBAR.LE gsb0, 0x0 ;  /* 0x00008000000079c5 */ /* 0x000fe40000010000 */
[----:B------:R-:W-:Y:S01]  /*3700*/  WARPGROUP.ARRIVE ;  /* 0x00000000000079c5 */ /* 0x000fe20000000000 */
[----:B------:R-:W-:Y:S02]  /*3710*/  F2FP.F16.F32.PACK_AB R152, R207, R206 ;  /* 0x000000cecf98723e */ /* 0x000fe400000000ff */
[----:B------:R-:W-:Y:S02]  /*3720*/  F2FP.F16.F32.PACK_AB R153, R156, R17 ;  /* 0x000000119c99723e */ /* 0x000fe400000000ff */
[----:B------:R-:W-:Y:S01]  /*3730*/  F2FP.F16.F32.PACK_AB R154, R209, R208 ;  /* 0x000000d0d19a723e */ /* 0x000fe200000000ff */
[----:B------:R-:W-:Y:S01]  /*3740*/  HGMMA.64x128x16.F32 R88, R200, gdesc[UR8].tnspB, R88, gsb0 ;  /* 0x41e00008c8587df0 */ /* 0x000fe20008000858 */
[----:B------:R-:W-:Y:S01]  /*3750*/  F2FP.F16.F32.PACK_AB R155, R221, R220 ;  /* 0x000000dcdd9b723e */ /* 0x000fe200000000ff */
[----:B------:R-:W-:Y:S01]  /*3760*/  UMOV UR10, UR6 ;  /* 0x00000006000a7c82 */ /* 0x000fe20008000000 */
[----:B------:R-:W-:Y:S01]  /*3770*/  UMOV UR11, 0x40000040 ;  /* 0x40000040000b7882 */ /* 0x000fe20000000000 */
[----:B------:R-:W-:-:S02]  /*3780*/  WARPGROUP.DEPBAR.LE gsb0, 0x0 ;  /* 0x00008000000079c5 */ /* 0x000fc40000010000 */
[----:B------:R-:W-:-:S06]  /*3790*/  WARPGROUP.ARRIVE ;  /* 0x00000000000079c5 */ /* 0x000fcc0000000000 */
[----:B------:R-:W-:Y:S01]  /*37a0*/  HGMMA.64x128x16.F32 R88, R152, gdesc[UR8].tnspB, R88, gsb0 ;  /* 0x41e0000898587df0 */ /* 0x000fe20008000858 */
[----:B------:R-:W-:Y:S01]  /*37b0*/  UMOV UR10, UR7 ;  /* 0x00000007000a7c82 */ /* 0x000fe20008000000 */
[----:B------:R-:W-:Y:S01]  /*37c0*/  UMOV UR11, 0x40000040 ;  /* 0x40000040000b7882 */ /* 0x000fe20000000000 */
        /* <DEDUP_REMOVED lines=8> */
[----:B-1----:R-:W-:-:S06]  /*3850*/  WARPGROUP.ARRIVE ;  /* 0x00000000000079c5 */ /* 0x002fcc0000000000 */
[----:B------:R-:W-:Y:S01]  /*3860*/  HGMMA.64x64x16.F32 R152, gdesc[UR8].tnspB, RZ, !UPT, gsb0 ;  /* 0x40e00000089879f0 */ /* 0x000fe2000c0008ff */
[----:B------:R-:W-:Y:S02]  /*3870*/  UIADD3 UR8, UR5, 0x2, URZ ;  /* 0x0000000205087890 */ /* 0x000fe4000fffe03f */
[----:B------:R-:W-:Y:S01]  /*3880*/  UIADD3 UR10, UR7, 0x80, URZ ;  /* 0x00000080070a7890 */ /* 0x000fe2000fffe03f */
[----:B------:R-:W-:Y:S01]  /*3890*/  UMOV UR9, 0x40000040 ;  /* 0x4000004000097882 */ /* 0x000fe20000000000 */
[----:B------:R-:W-:Y:S01]  /*38a0*/  UMOV UR11, 0x40000040 ;  /* 0x40000040000b7882 */ /* 0x000fe20000000000 */
[----:B------:R-:W-:Y:S02]  /*38b0*/  WARPGROUP.DEPBAR.LE gsb0, 0x0 ;  /* 0x00008000000079c5 */ /* 0x000fe40000010000 */
[----:B------:R-:W-:-:S06]  /*38c0*/  WARPGROUP.ARRIVE ;  /* 0x00000000000079c5 */ /* 0x000fcc0000000000 */
[----:B------:R-:W-:Y:S01]  /*38d0*/  HGMMA.64x64x16.F32 R152, gdesc[UR8].tnspB, R152, gsb0 ;  /* 0x40e00000089879f0 */ /* 0x000fe20008000898 */
        /* <DEDUP_REMOVED lines=41> */
[----:B------:R-:W-:Y:S03]  /*3b70*/  HGMMA.64x64x16.F32 R152, gdesc[UR8].tnspB, R152, gsb0 ;  /* 0x40e00000089879f0 */ /* 0x000fe60008000898 */
[----:B------:R-:W-:Y:S02]  /*3b80*/  WARPGROUP.DEPBAR.LE gsb0, 0x0 ;  /* 0x00008000000079c5 */ /* 0x000fe40000010000 */
[----:B------:R-:W-:Y:S05]  /*3b90*/  @!P6 BRA `(.L_x_1156) ;  /* 0x000000000004e947 */ /* 0x000fea0003800000 */
[----:B------:R-:W-:Y:S01]  /*3ba0*/  BPT.TRAP 0x1 ;  /* 0x000000040000795c */ /* 0x000fe20000300000 */
.L_x_1156:
[----:B------:R-:W-:Y:S01]  /*3bb0*/  R2UR UR5, R4 ;  /* 0x00000000040572ca */ /* 0x000fe200000e0000 */
[----:B------:R-:W-:Y:S01]  /*3bc0*/  VIADD R5, R0, 0x30840 ;  /* 0x0003084000057836 */ /* 0x000fe20000000000 */
[----:B------:R-:W-:Y:S01]  /*3bd0*/  ULOP3.LUT UR4, UR4, 0x2000000, URZ, 0xfc, !UPT ;  /* 0x0200000004047892 */ /* 0x000fe2000f8efc3f */
[----:B------:R-:W1:Y:S01]  /*3be0*/  S2R R6, SR_TID.X ;  /* 0x0000000000067919 */ /* 0x000e620000002100 */
[----:B------:R-:W-:Y:S02]  /*3bf0*/  UMOV UR7, 0x40000040 ;  /* 0x4000004000077882 */ /* 0x000fe40000000000 */
[----:B------:R-:W-:-:S04]  /*3c00*/  PRMT R5, RZ, 0x654, R5 ;  /* 0x00000654ff057816 */ /* 0x000fc80000000005 */
[----:B------:R2:W-:Y:S01]  /*3c10*/  SYNCS.ARRIVE.TRANS64.RED.A1T0 RZ, [R5+URZ], RZ ;  /* 0x000000ff05ff79a7 */ /* 0x0005e2000810043f */
[----:B------:R-:W-:Y:S02]  /*3c20*/  WARPGROUP.ARRIVE ;  /* 0x00000000000079c5 */ /* 0x000fe40000000000 */
[----:B------:R-:W-:-:S07]  /*3c30*/  ULEA UR4, UR5, UR4, 0xa ;  /* 0x0000000405047291 */ /* 0x000fce000f8e503f */
[----:B------:R-:W-:Y:S02]  /*3c40*/  UMOV UR6, UR4 ;  /* 0x0000000400067c82 */ /* 0x000fe40008000000 */
[----:B------:R-:W-:Y:S01]  /*3c50*/  HGMMA.64x128x16.F32 R24, R196, gdesc[UR4].tnspB, R24, gsb0 ;  /* 0x41e00004c4187df0 */ /* 0x000fe20008000818 */
[----:B------:R-:W-:Y:S01]  /*3c60*/  UIADD3 UR6, UR4, 0x80, URZ ;  /* 0x0000008004067890 */ /* 0x000fe2000fffe03f */
[----:B------:R-:W-:Y:S01]  /*3c70*/  UMOV UR7, 0x40000040 ;  /* 0x4000004000077882 */ /* 0x000fe20000000000 */
[----:B-1----:R-:W-:-:S05]  /*3c80*/  SHF.R.U32.HI R7, RZ, 0x7, R6 ;  /* 0x00000007ff077819 */ /* 0x002fca0000011606 */
[C---:B------:R-:W-:Y:S02]  /*3c90*/  VIADD R6, R7.reuse, 0x9 ;  /* 0x0000000907067836 */ /* 0x040fe40000000000 */
[----:B--2---:R-:W-:Y:S01]  /*3ca0*/  VIADD R5, R7, 0xc ;  /* 0x0000000c07057836 */ /* 0x004fe20000000000 */
        /* <DEDUP_REMOVED lines=15> */
[----:B------:R1:W-:Y:S06]  /*3da0*/  BAR.SYNC.DEFER_BLOCKING R6, 0xa0 ;  /* 0x000280060000751d */ /* 0x0003ec0000010000 */
        /* <DEDUP_REMOVED lines=17> */
.L_x_1157:
[----:B------:R-:W-:Y:S01]  /*3ec0*/  UIADD3 UR37, UR37, 0x1, URZ ;  /* 0x0000000125257890 */ /* 0x000fe2000fffe03f */
[----:B------:R-:W-:Y:S02]  /*3ed0*/  VIADD R0, R0, 0x30820 ;  /* 0x0003082000007836 */ /* 0x000fe40000000000 */
[----:B------:R-:W-:Y:S01]  /*3ee0*/  VIADD R4, R4, 0x1 ;  /* 0x0000000104047836 */ /* 0x000fe20000000000 */
[----:B------:R-:W-:Y:S02]  /*3ef0*/  UISETP.GE.AND UP0, UPT, UR37, UR36, UPT ;  /* 0x000000242500728c */ /* 0x000fe4000bf06270 */
[----:B------:R-:W-:Y:S02]  /*3f00*/  PRMT R0, RZ, 0x654, R0 ;  /* 0x00000654ff007816 */ /* 0x000fe40000000000 */
[C---:B------:R-:W-:Y:S02]  /*3f10*/  ISETP.NE.AND P0, PT, R4.reuse, 0x2, PT ;  /* 0x000000020400780c */ /* 0x040fe40003f05270 */
[----:B------:R-:W-:Y:S01]  /*3f20*/  PLOP3.LUT P1, PT, PT, PT, UP0, 0x80, 0x0 ;  /* 0x000000000000781c */ /* 0x000fe20003f2f008 */
[----:B------:R2:W-:Y:S01]  /*3f30*/  SYNCS.ARRIVE.TRANS64.RED.A1T0 RZ, [R0+URZ], RZ ;  /* 0x000000ff00ff79a7 */ /* 0x0005e2000810043f */
[----:B------:R-:W-:-:S02]  /*3f40*/  SEL R4, R4, RZ, P0 ;  /* 0x000000ff04047207 */ /* 0x000fc40000000000 */
[----:B--2---:R-:W-:-:S04]  /*3f50*/  SEL R0, RZ, 0x1, P0 ;  /* 0x00000001ff007807 */ /* 0x004fc80000000000 */
[----:B------:R-:W-:-:S05]  /*3f60*/  LOP3.LUT R223, R223, R0, RZ, 0x3c, !PT ;  /* 0x00000000dfdf7212 */ /* 0x000fca00078e3cff */
        /* <DEDUP_REMOVED lines=67> */
.L_x_1140:
[----:B------:R-:W-:Y:S05]  /*43a0*/  @P0 BRA `(.L_x_1159) ;  /* 0x0000000c00a80947 */ /* 0x000fea0003800000 */
[----:B------:R-:W2:Y:S01]  /*43b0*/  S2UR UR4, SR_CgaCtaId ;  /* 0x00000000000479c3 */ /* 0x000ea20000008800 */
[----:B------:R-:W-:Y:S02]  /*43c0*/  UMOV UR36, 0x400 ;  /* 0x0000040000247882 */ /* 0x000fe40000000000 */
[----:B--2---:R-:W-:-:S06]  /*43d0*/  ULEA UR36, UR4, UR36, 0x18 ;  /* 0x0000002404247291 */ /* 0x004fcc000f8ec03f */
[----:B------:R-:W-:-:S05]  /*43e0*/  IMAD.U32 R16, RZ, RZ, UR36 ;  /* 0x00000024ff107e24 */ /* 0x000fca000f8e00ff */
[----:B------:R-:W-:-:S13]  /*43f0*/  LOP3.LUT P0, RZ, R16, 0x3ff, RZ, 0xc0, !PT ;  /* 0x000003ff10ff7812 */ /* 0x000fda000780c0ff */
[----:B------:R-:W-:Y:S05]  /*4400*/  @!P0 BRA `(.L_x_1160) ;  /* 0x0000000000408947 */ /* 0x000fea0003800000 */
[----:B------:R-:W-:Y:S01]  /*4410*/  MOV R0, 0x0 ;  /* 0x0000000000007802 */ /* 0x000fe20000000f00 */
[----:B------:R-:W-:Y:S01]  /*4420*/  ULDC.64 UR4, c[0x4][0x90] ;  /* 0x0100240000047ab9 */ /* 0x000fe20000000a00 */
[----:B------:R-:W-:Y:S01]  /*4430*/  ULDC.64 UR6, c[0x4][0x98] ;  /* 0x0100260000067ab9 */ /* 0x000fe20000000a00 */
[----:B------:R-:W-:Y:S01]  /*4440*/  IMAD.U32 R4, RZ, RZ, UR4 ;  /* 0x00000004ff047e24 */ /* 0x000fe2000f8e00ff */
[----:B-1----:R1:W2:Y:S01]  /*4450*/  LDC.64 R2, c[0x4][R0] ;  /* 0x0100000000027b82 */ /* 0x0022a20000000a00 */
        /* <DEDUP_REMOVED lines=11> */
.L_x_1160:
[----:B------:R-:W-:-:S06]  /*4510*/  UIADD3 UR4, UR36, 0x8000, URZ ;  /* 0x0000800024047890 */ /* 0x000fcc000fffe03f */
        /* <DEDUP_REMOVED lines=19> */
.L_x_1161:
        /* <DEDUP_REMOVED lines=18> */
.L_x_1162:
        /* <DEDUP_REMOVED lines=18> */
.L_x_1163:
[----:B------:R-:W2:Y:S01]  /*4890*/  S2R R0, SR_TID.X ;  /* 0x0000000000007919 */ /* 0x000ea20000002100 */
[----:B------:R-:W-:Y:S02]  /*48a0*/  F2FP.F16.F32.PACK_AB R88, R89, R88 ;  /* 0x000000585958723e */ /* 0x000fe400000000ff */
[----:B------:R-:W-:Y:S01]  /*48b0*/  F2FP.F16.F32.PACK_AB R89, R91, R90 ;  /* 0x0000005a5b59723e */ /* 0x000fe200000000ff */
[----:B------:R-:W-:Y:S01]  /*48c0*/  BAR.SYNC.DEFER_BLOCKING 0x1, 0x100 ;  /* 0x0044000000007b1d */ /* 0x000fe20000010000 */
        /* <DEDUP_REMOVED lines=14> */
[----:B--2---:R-:W-:Y:S01]  /*49b0*/  VIADD R7, R0, 0xffffff80 ;  /* 0xffffff8000077836 */ /* 0x004fe20000000000 */
[----:B------:R-:W-:Y:S02]  /*49c0*/  F2FP.F16.F32.PACK_AB R115, R119, R118 ;  /* 0x000000767773723e */ /* 0x000fe400000000ff */
[----:B------:R-:W-:-:S02]  /*49d0*/  F2FP.F16.F32.PACK_AB R121, R123, R122 ;  /* 0x0000007a7b79723e */ /* 0x000fc400000000ff */
[----:B------:R-:W-:Y:S02]  /*49e0*/  SHF.R.S32.HI R2, RZ, 0x1f, R7 ;  /* 0x0000001fff027819 */ /* 0x000fe40000011407 */
[----:B------:R-:W-:Y:S02]  /*49f0*/  F2FP.F16.F32.PACK_AB R128, R129, R128 ;  /* 0x000000808180723e */ /* 0x000fe400000000ff */
[CC--:B------:R-:W-:Y:S02]  /*4a00*/  LEA.HI R4, R2.reuse, R7.reuse, RZ, 0x4 ;  /* 0x0000000702047211 */ /* 0x0c0fe400078f20ff */
[----:B------:R-:W-:Y:S02]  /*4a10*/  LEA.HI R2, R2, R7, RZ, 0x5 ;  /* 0x0000000702027211 */ /* 0x000fe400078f28ff */
[----:B------:R-:W-:Y:S02]  /*4a20*/  LOP3.LUT R0, R4, 0xfffffff0, RZ, 0xc0, !PT ;  /* 0xfffffff004007812 */ /* 0x000fe400078ec0ff */
[----:B------:R-:W-:-:S02]  /*4a30*/  SHF.R.S32.HI R4, RZ, 0x4, R4 ;  /* 0x00000004ff047819 */ /* 0x000fc40000011404 */
[----:B-1----:R-:W-:Y:S01]  /*4a40*/  SHF.R.S32.HI R6, RZ, 0x5, R2 ;  /* 0x00000005ff067819 */ /* 0x002fe20000011402 */
[----:B------:R-:W-:Y:S01]  /*4a50*/  IMAD.IADD R0, R7, 0x1, -R0 ;  /* 0x0000000107007824 */ /* 0x000fe200078e0a00 */
[----:B------:R-:W-:Y:S01]  /*4a60*/  F2FP.F16.F32.PACK_AB R122, R125, R124 ;  /* 0x0000007c7d7a723e */ /* 0x000fe200000000ff */
[----:B------:R-:W-:Y:S01]  /*4a70*/  IMAD.SHL.U32 R7, R4, 0x8, RZ ;  /* 0x0000000804077824 */ /* 0x000fe200078e00ff */
[----:B------:R-:W-:Y:S01]  /*4a80*/  F2FP.F16.F32.PACK_AB R123, R127, R126 ;  /* 0x0000007e7f7b723e */ /* 0x000fe200000000ff */
[----:B------:R-:W-:Y:S01]  /*4a90*/  IMAD.MOV.U32 R2, RZ, RZ, 0x40 ;  /* 0x00000040ff027424 */ /* 0x000fe200078e00ff */
[----:B------:R-:W-:Y:S02]  /*4aa0*/  SHF.R.S32.HI R3, RZ, 0x1f, R0 ;  /* 0x0000001fff037819 */ /* 0x000fe40000011400 */
[----:B------:R-:W-:Y:S02]  /*4ab0*/  F2FP.F16.F32.PACK_AB R129, R131, R130 ;  /* 0x000000828381723e */ /* 0x000fe400000000ff */
[----:B------:R-:W-:-:S02]  /*4ac0*/  LEA.HI R3, R3, R0, RZ, 0x3 ;  /* 0x0000000003037211 */ /* 0x000fc400078f18ff */
[----:B------:R-:W-:Y:S02]  /*4ad0*/  F2FP.F16.F32.PACK_AB R136, R137, R136 ;  /* 0x000000888988723e */ /* 0x000fe400000000ff */
[C---:B------:R-:W-:Y:S01]  /*4ae0*/  LOP3.LUT R5, R3.reuse, 0xfffffff8, RZ, 0xc0, !PT ;  /* 0xfffffff803057812 */ /* 0x040fe200078ec0ff */
[----:B------:R-:W-:Y:S01]  /*4af0*/  IMAD.SHL.U32 R3, R3, 0x40, RZ ;  /* 0x0000004003037824 */ /* 0x000fe200078e00ff */
[----:B------:R-:W-:Y:S02]  /*4b00*/  F2FP.F16.F32.PACK_AB R130, R133, R132 ;  /* 0x000000848582723e */ /* 0x000fe400000000ff */
[----:B------:R-:W-:Y:S01]  /*4b10*/  F2FP.F16.F32.PACK_AB R131, R135, R134 ;  /* 0x000000868783723e */ /* 0x000fe200000000ff */
[----:B------:R-:W-:Y:S01]  /*4b20*/  IMAD.IADD R5, R0, 0x1, -R5 ;  /* 0x0000000100057824 */ /* 0x000fe200078e0a05 */
[----:B------:R-:W-:Y:S02]  /*4b30*/  LOP3.LUT R3, R3, 0x7ffffe00, RZ, 0xc0, !PT ;  /* 0x7ffffe0003037812 */ /* 0x000fe400078ec0ff */
[----:B------:R-:W-:Y:S01]  /*4b40*/  F2FP.F16.F32.PACK_AB R137, R139, R138 ;  /* 0x0000008a8b89723e */ /* 0x000fe200000000ff */
[C---:B------:R-:W-:Y:S01]  /*4b50*/  IMAD.SHL.U32 R0, R5.reuse, 0x40, RZ ;  /* 0x0000004005007824 */ /* 0x040fe200078e00ff */
[----:B------:R-:W-:Y:S01]  /*4b60*/  R2P PR, R5, 0x6 ;  /* 0x0000000605007804 */ /* 0x000fe20000000000 */
[----:B------:R-:W-:Y:S01]  /*4b70*/  IMAD R3, R6, 0x400, R3 ;  /* 0x0000040006037824 */ /* 0x000fe200078e0203 */
[----:B------:R-:W-:Y:S01]  /*4b80*/  F2FP.F16.F32.PACK_AB R144, R145, R144 ;  /* 0x000000909190723e */ /* 0x000fe200000000ff */
[----:B------:R-:W1:Y:S01]  /*4b90*/  SHFL.IDX PT, R5, R6, RZ, 0x1f ;  /* 0x00001fff06057589 */ /* 0x000e6200000e0000 */
[----:B------:R-:W-:-:S02]  /*4ba0*/  LOP3.LUT R0, R0, 0x1c0, RZ, 0xc0, !PT ;  /* 0x000001c000007812 */ /* 0x000fc400078ec0ff */
[----:B------:R-:W-:Y:S02]  /*4bb0*/  SEL R2, R2, 0xffffffc0, !P2 ;  /* 0xffffffc002027807 */ /* 0x000fe40005000000 */
[----:B------:R-:W-:Y:S02]  /*4bc0*/  LOP3.LUT R7, R0, 0x8, R7, 0xf8, !PT ;  /* 0x0000000800077812 */ /* 0x000fe400078ef807 */
[----:B------:R-:W-:Y:S02]  /*4bd0*/  SHF.R.U32.HI R0, RZ, 0x3, R0 ;  /* 0x00000003ff007819 */ /* 0x000fe40000011600 */
[----:B------:R-:W-:Y:S02]  /*4be0*/  F2FP.F16.F32.PACK_AB R138, R141, R140 ;  /* 0x0000008c8d8a723e */ /* 0x000fe400000000ff */
[----:B------:R-:W-:Y:S02]  /*4bf0*/  LOP3.LUT R0, R7, R0, RZ, 0x3c, !PT ;  /* 0x0000000007007212 */ /* 0x000fe400078e3cff */
[----:B------:R-:W-:-:S02]  /*4c00*/  F2FP.F16.F32.PACK_AB R139, R143, R142 ;  /* 0x0000008e8f8b723e */ /* 0x000fc400000000ff */
[----:B------:R-:W-:Y:S01]  /*4c10*/  F2FP.F16.F32.PACK_AB R145, R147, R146 ;  /* 0x000000929391723e */ /* 0x000fe200000000ff */
[----:B------:R-:W-:Y:S01]  /*4c20*/  IMAD.IADD R0, R0, 0x1, R3 ;  /* 0x0000000100007824 */ /* 0x000fe200078e0203 */
[----:B------:R-:W-:Y:S01]  /*4c30*/  F2FP.F16.F32.PACK_AB R24, R25, R24 ;  /* 0x000000181918723e */ /* 0x000fe200000000ff */
[----:B------:R-:W-:Y:S01]  /*4c40*/  IMAD.MOV.U32 R3, RZ, RZ, 0x20 ;  /* 0x00000020ff037424 */ /* 0x000fe200078e00ff */
[----:B------:R-:W-:Y:S02]  /*4c50*/  F2FP.F16.F32.PACK_AB R146, R149, R148 ;  /* 0x000000949592723e */ /* 0x000fe400000000ff */
[----:B------:R-:W-:Y:S02]  /*4c60*/  LEA R0, R0, UR36, 0x1 ;  /* 0x0000002400007c11 */ /* 0x000fe4000f8e08ff */
[----:B------:R-:W-:Y:S02]  /*4c70*/  SEL R3, R3, 0xffffffe0, !P1 ;  /* 0xffffffe003037807 */ /* 0x000fe40004800000 */
[--C-:B------:R-:W-:Y:S01]  /*4c80*/  IADD3 R4, R2, 0x8000, R0.reuse ;  /* 0x0000800002047810 */ /* 0x100fe20007ffe000 */
[----:B------:R2:W-:Y:S01]  /*4c90*/  STSM.16.M88.4 [R0+0x8000], R88 ;  /* 0x0080005800007844 */ /* 0x0005e20000000200 */
[----:B------:R-:W-:-:S02]  /*4ca0*/  IADD3 R3, R3, 0x8000, R0 ;  /* 0x0000800003037810 */ /* 0x000fc40007ffe000 */
[----:B------:R-:W-:Y:S02]  /*4cb0*/  F2FP.F16.F32.PACK_AB R147, R151, R150 ;  /* 0x000000969793723e */ /* 0x000fe400000000ff */
[----:B------:R-:W-:Y:S01]  /*4cc0*/  F2FP.F16.F32.PACK_AB R25, R27, R26 ;  /* 0x0000001a1b19723e */ /* 0x000fe200000000ff */
[----:B------:R-:W-:Y:S01]  /*4cd0*/  IMAD.IADD R2, R3, 0x1, R2 ;  /* 0x0000000103027824 */ /* 0x000fe200078e0202 */
[----:B------:R2:W-:Y:S01]  /*4ce0*/  STSM.16.M88.4 [R3], R96 ;  /* 0x0000006003007844 */ /* 0x0005e20000000200 */
[----:B------:R-:W-:Y:S02]  /*4cf0*/  F2FP.F16.F32.PACK_AB R32, R33, R32 ;  /* 0x000000202120723e */ /* 0x000fe400000000ff */
[----:B------:R-:W-:Y:S01]  /*4d00*/  F2FP.F16.F32.PACK_AB R26, R29, R28 ;  /* 0x0000001c1d1a723e */ /* 0x000fe200000000ff */
[----:B------:R2:W-:Y:S01]  /*4d10*/  STSM.16.M88.4 [R4], R104 ;  /* 0x0000006804007844 */ /* 0x0005e20000000200 */
[----:B------:R-:W-:Y:S02]  /*4d20*/  F2FP.F16.F32.PACK_AB R27, R31, R30 ;  /* 0x0000001e1f1b723e */ /* 0x000fe400000000ff */
[----:B------:R-:W-:Y:S01]  /*4d30*/  F2FP.F16.F32.PACK_AB R33, R35, R34 ;  /* 0x000000222321723e */ /* 0x000fe200000000ff */
[----:B------:R2:W-:Y:S01]  /*4d40*/  STSM.16.M88.4 [R2], R112 ;  /* 0x0000007002007844 */ /* 0x0005e20000000200 */
[----:B------:R-:W-:-:S02]  /*4d50*/  F2FP.F16.F32.PACK_AB R40, R41, R40 ;  /* 0x000000282928723e */ /* 0x000fc400000000ff */
[----:B------:R-:W-:Y:S01]  /*4d60*/  F2FP.F16.F32.PACK_AB R34, R37, R36 ;  /* 0x000000242522723e */ /* 0x000fe200000000ff */
[----:B------:R2:W-:Y:S01]  /*4d70*/  STSM.16.M88.4 [R0+0xc000], R120 ;  /* 0x00c0007800007844 */ /* 0x0005e20000000200 */
[----:B------:R-:W-:Y:S02]  /*4d80*/  F2FP.F16.F32.PACK_AB R35, R39, R38 ;  /* 0x000000262723723e */ /* 0x000fe400000000ff */
[----:B------:R-:W-:Y:S01]  /*4d90*/  F2FP.F16.F32.PACK_AB R41, R43, R42 ;  /* 0x0000002a2b29723e */ /* 0x000fe200000000ff */
[----:B------:R2:W-:Y:S01]  /*4da0*/  STSM.16.M88.4 [R3+0x4000], R128 ;  /* 0x0040008003007844 */ /* 0x0005e20000000200 */
[----:B------:R-:W-:Y:S02]  /*4db0*/  F2FP.F16.F32.PACK_AB R48, R49, R48 ;  /* 0x000000303130723e */ /* 0x000fe400000000ff */
[----:B------:R-:W-:Y:S01]  /*4dc0*/  F2FP.F16.F32.PACK_AB R42, R45, R44 ;  /* 0x0000002c2d2a723e */ /* 0x000fe200000000ff */
[----:B------:R2:W-:Y:S01]  /*4dd0*/  STSM.16.M88.4 [R4+0x4000], R136 ;  /* 0x0040008804007844 */ /* 0x0005e20000000200 */
[----:B------:R-:W-:-:S02]  /*4de0*/  F2FP.F16.F32.PACK_AB R43, R47, R46 ;  /* 0x0000002e2f2b723e */ /* 0x000fc400000000ff */
[----:B------:R-:W-:Y:S01]  /*4df0*/  F2FP.F16.F32.PACK_AB R49, R51, R50 ;  /* 0x000000323331723e */ /* 0x000fe200000000ff */
[----:B------:R2:W-:Y:S01]  /*4e00*/  STSM.16.M88.4 [R2+0x4000], R144 ;  /* 0x0040009002007844 */ /* 0x0005e20000000200 */
        /* <DEDUP_REMOVED lines=13> */
[----:B------:R-:W-:Y:S01]  /*4ee0*/  F2FP.F16.F32.PACK_AB R66, R69, R68 ;  /* 0x000000444542723e */ /* 0x000fe200000000ff */
[----:B------:R2:W-:Y:S01]  /*4ef0*/  STSM.16.M88.4 [R0+0x4000], R56 ;  /* 0x0040003800007844 */ /* 0x0005e20000000200 */
[----:B------:R-:W-:-:S02]  /*4f00*/  F2FP.F16.F32.PACK_AB R67, R71, R70 ;  /* 0x000000464743723e */ /* 0x000fc400000000ff */
[----:B------:R-:W-:Y:S02]  /*4f10*/  F2FP.F16.F32.PACK_AB R73, R75, R74 ;  /* 0x0000004a4b49723e */ /* 0x000fe400000000ff */
[----:B------:R-:W-:Y:S01]  /*4f20*/  F2FP.F16.F32.PACK_AB R80, R81, R80 ;  /* 0x000000505150723e */ /* 0x000fe200000000ff */
[----:B------:R2:W-:Y:S01]  /*4f30*/  STSM.16.M88.4 [R3+-0x4000], R64 ;  /* 0xffc0004003007844 */ /* 0x0005e20000000200 */
[----:B------:R-:W-:Y:S02]  /*4f40*/  F2FP.F16.F32.PACK_AB R74, R77, R76 ;  /* 0x0000004c4d4a723e */ /* 0x000fe400000000ff */
[----:B------:R-:W-:Y:S02]  /*4f50*/  F2FP.F16.F32.PACK_AB R75, R79, R78 ;  /* 0x0000004e4f4b723e */ /* 0x000fe400000000ff */
[----:B------:R-:W-:Y:S02]  /*4f60*/  F2FP.F16.F32.PACK_AB R81, R83, R82 ;  /* 0x000000525351723e */ /* 0x000fe400000000ff */
[----:B------:R-:W-:Y:S01]  /*4f70*/  F2FP.F16.F32.PACK_AB R82, R85, R84 ;  /* 0x000000545552723e */ /* 0x000fe200000000ff */
[----:B------:R2:W-:Y:S01]  /*4f80*/  STSM.16.M88.4 [R4+-0x4000], R72 ;  /* 0xffc0004804007844 */ /* 0x0005e20000000200 */
[----:B------:R-:W-:-:S02]  /*4f90*/  F2FP.F16.F32.PACK_AB R83, R87, R86 ;  /* 0x000000565753723e */ /* 0x000fc400000000ff */
[----:B-1----:R-:W-:-:S03]  /*4fa0*/  ISETP.NE.AND P0, PT, R5, 0x7, PT ;  /* 0x000000070500780c */ /* 0x002fc60003f05270 */
[----:B------:R2:W-:Y:S01]  /*4fb0*/  STSM.16.M88.4 [R2+-0x4000], R80 ;  /* 0xffc0005002007844 */ /* 0x0005e20000000200 */
[----:B------:R-:W-:Y:S01]  /*4fc0*/  @!PT LDS RZ, [RZ] ;  /* 0x00000000fffff984 */ /* 0x000fe20000000800 */
[----:B------:R-:W-:Y:S01]  /*4fd0*/  @!PT LDS RZ, [RZ] ;  /* 0x00000000fffff984 */ /* 0x000fe20000000800 */
[----:B------:R-:W-:Y:S01]  /*4fe0*/  @!PT LDS RZ, [RZ] ;  /* 0x00000000fffff984 */ /* 0x000fe20000000800 */
[----:B------:R1:W-:Y:S06]  /*4ff0*/  MEMBAR.ALL.CTA ;  /* 0x0000000000007992 */ /* 0x0003ec0000008000 */
[----:B-1----:R-:W1:Y:S02]  /*5000*/  FENCE.VIEW.ASYNC.S ;  /* 0x00000000000073c6 */ /* 0x002e640000000000 */
[----:B-1----:R-:W-:Y:S06]  /*5010*/  BAR.ARV 0x1, 0x120 ;  /* 0x0044800000007b1d */ /* 0x002fec0000002000 */
[----:B------:R-:W-:Y:S05]  /*5020*/  @P0 BRA `(.L_x_1164) ;  /* 0x0000000000800947 */ /* 0x000fea0003800000 */
[----:B------:R-:W-:Y:S01]  /*5030*/  BAR.SYNC.DEFER_BLOCKING 0x1, 0x120 ;  /* 0x0044800000007b1d */ /* 0x000fe20000010000 */
[----:B------:R-:W-:-:S05]  /*5040*/  ELECT P0, URZ, PT ;  /* 0x00000000003f782f */ /* 0x000fca0003800000 */
[----:B------:R-:W-:Y:S08]  /*5050*/  BSSY B0, `(.L_x_1164) ;  /* 0x000001d000007945 */ /* 0x000ff00003800000 */
[----:B------:R-:W-:Y:S05]  /*5060*/  @!P0 BRA `(.L_x_1165) ;  /* 0x00000000006c8947 */ /* 0x000fea0003800000 */
[----:B------:R-:W1:Y:S01]  /*5070*/  S2UR UR10, SR_CTAID.X ;  /* 0x00000000000a79c3 */ /* 0x000e620000002500 */
[----:B------:R-:W-:Y:S01]  /*5080*/  ULDC.64 UR6, c[0x0][0x198] ;  /* 0x0000660000067ab9 */ /* 0x000fe20000000a00 */
[----:B------:R-:W-:Y:S02]  /*5090*/  UIADD3 UR8, UR36, 0x8000, URZ ;  /* 0x0000800024087890 */ /* 0x000fe4000fffe03f */
[----:B------:R-:W-:Y:S02]  /*50a0*/  UIADD3 UR4, UP0, UR6, 0x770, URZ ;  /* 0x0000077006047890 */ /* 0x000fe4000ff1e03f */
[----:B------:R-:W-:Y:S02]  /*50b0*/  UIADD3 UR6, UP1, UR6, 0x670, URZ ;  /* 0x0000067006067890 */ /* 0x000fe4000ff3e03f */
[----:B------:R-:W3:Y:S01]  /*50c0*/  S2UR UR11, SR_CTAID.Y ;  /* 0x00000000000b79c3 */ /* 0x000ee20000002600 */
[----:B------:R-:W-:Y:S02]  /*50d0*/  UIADD3.X UR5, URZ, UR7, URZ, UP0, !UPT ;  /* 0x000000073f057290 */ /* 0x000fe400087fe43f */
[----:B------:R-:W-:-:S02]  /*50e0*/  UIADD3 UR24, UR36, 0xc000, URZ ;  /* 0x0000c00024187890 */ /* 0x000fc4000fffe03f */
[----:B------:R-:W-:Y:S02]  /*50f0*/  UIADD3.X UR7, URZ, UR7, URZ, UP1, !UPT ;  /* 0x000000073f077290 */ /* 0x000fe40008ffe43f */
[----:B------:R-:W-:Y:S01]  /*5100*/  UIADD3 UR16, UR36, 0x4000, URZ ;  /* 0x0000400024107890 */ /* 0x000fe2000fffe03f */
[----:B------:R-:W4:Y:S01]  /*5110*/  S2UR UR12, SR_CTAID.Z ;  /* 0x00000000000c79c3 */ /* 0x000f220000002700 */
[----:B------:R-:W-:Y:S01]  /*5120*/  UMOV UR9, URZ ;  /* 0x0000003f00097c82 */ /* 0x000fe20008000000 */
[----:B------:R-:W-:Y:S01]  /*5130*/  UMOV UR25, 0x40 ;  /* 0x0000004000197882 */ /* 0x000fe20000000000 */
[----:B------:R-:W-:Y:S01]  /*5140*/  UMOV UR17, 0x40 ;  /* 0x0000004000117882 */ /* 0x000fe20000000000 */
[----:B-1----:R-:W-:-:S07]  /*5150*/  USHF.L.U32 UR10, UR10, 0x7, URZ ;  /* 0x000000070a0a7899 */ /* 0x002fce000800063f */
[----:B------:R-:W-:Y:S01]  /*5160*/  UMOV UR26, UR10 ;  /* 0x0000000a001a7c82 */ /* 0x000fe20008000000 */
[----:B---3--:R-:W-:Y:S01]  /*5170*/  UMOV UR27, UR11 ;  /* 0x0000000b001b7c82 */ /* 0x008fe20008000000 */
[----:B------:R-:W-:Y:S01]  /*5180*/  UMOV UR19, UR11 ;  /* 0x0000000b00137c82 */ /* 0x000fe20008000000 */
[----:B------:R-:W-:Y:S01]  /*5190*/  UMOV UR18, UR10 ;  /* 0x0000000a00127c82 */ /* 0x000fe20008000000 */
[----:B----4-:R-:W-:Y:S01]  /*51a0*/  UMOV UR28, UR12 ;  /* 0x0000000c001c7c82 */ /* 0x010fe20008000000 */
[----:B------:R1:W-:Y:S01]  /*51b0*/  UTMASTG.4D [UR8], [UR4] ;  /* 0x00000008040073b5 */ /* 0x0003e20008018000 */
[----:B------:R-:W-:Y:S01]  /*51c0*/  UMOV UR20, UR12 ;  /* 0x0000000c00147c82 */ /* 0x000fe20008000000 */
[----:B------:R3:W-:Y:S01]  /*51d0*/  UTMASTG.4D [UR24], [UR4] ;  /* 0x00000018040073b5 */ /* 0x0007e20008018000 */
[----:B-1----:R-:W-:Y:S02]  /*51e0*/  UMOV UR8, UR36 ;  /* 0x0000002400087c82 */ /* 0x002fe40008000000 */
[----:B------:R3:W-:Y:S01]  /*51f0*/  UTMASTG.4D [UR8], [UR6] ;  /* 0x00000008060073b5 */ /* 0x0007e20008018000 */
[----:B------:R3:W-:Y:S02]  /*5200*/  UTMASTG.4D [UR16], [UR6] ;  /* 0x00000010060073b5 */ /* 0x0007e40008018000 */
[----:B---3--:R0:W-:Y:S02]  /*5210*/  UTMACMDFLUSH ;  /* 0x00000000000079b7 */ /* 0x0081e40000000000 */
.L_x_1165:
[----:B------:R-:W-:Y:S05]  /*5220*/  BSYNC B0 ;  /* 0x0000000000007941 */ /* 0x000fea0003800000 */
.L_x_1164:
[----:B------:R-:W-:-:S04]  /*5230*/  DEPBAR.LE SB0, 0x0 ;  /* 0x000080000000791a */ /* 0x000fc80000000000 */
[----:B------:R-:W-:Y:S05]  /*5240*/  BRA `(.L_x_1138) ;  /* 0x0000004000a87947 */ /* 0x000fea0003800000 */
.L_x_1159:
[----:B------:R-:W2:Y:S01]  /*5250*/  S2R R0, SR_TID.X ;  /* 0x0000000000007919 */ /* 0x000ea20000002100 */
[----:B------:R-:W3:Y:S01]  /*5260*/  S2UR UR11, SR_CTAID.Y ;  /* 0x00000000000b79c3 */ /* 0x000ee20000002600 */
[----:B------:R-:W-:Y:S01]  /*5270*/  ULDC.64 UR4, c[0x0][0x208] ;  /* 0x0000820000047ab9 */ /* 0x000fe20000000a00 */
[----:B------:R-:W-:Y:S01]  /*5280*/  BSSY B0, `(.L_x_1166) ;  /* 0x0000033000007945 */ /* 0x000fe20003800000 */
[----:B------:R-:W4:Y:S05]  /*5290*/  S2R R11, SR_CTAID.X ;  /* 0x00000000000b7919 */ /* 0x000f2a0000002500 */
[----:B-1----:R-:W1:Y:S08]  /*52a0*/  LDC.64 R4, c[0x0][0x820] ;  /* 0x00020800ff047b82 */ /* 0x002e700000000a00 */
[----:B------:R-:W4:Y:S08]  /*52b0*/  LDC.64 R20, c[0x0][0x808] ;  /* 0x00020200ff147b82 */ /* 0x000f300000000a00 */
[----:B------:R-:W5:Y:S01]  /*52c0*/  S2UR UR10, SR_CTAID.Z ;  /* 0x00000000000a79c3 */ /* 0x000f620000002700 */
[----:B---3--:R-:W-:Y:S01]  /*52d0*/  USHF.R.S32.HI UR7, URZ, 0x1f, UR11 ;  /* 0x0000001f3f077899 */ /* 0x008fe2000801140b */
[----:B--2---:R-:W-:-:S06]  /*52e0*/  VIADD R3, R0, 0xffffff80 ;  /* 0xffffff8000037836 */ /* 0x004fcc0000000000 */
[----:B------:R-:W2:Y:S01]  /*52f0*/  LDC.64 R12, c[0x0][0x828] ;  /* 0x00020a00ff0c7b82 */ /* 0x000ea20000000a00 */
[----:B------:R-:W-:-:S04]  /*5300*/  SHF.R.S32.HI R0, RZ, 0x1f, R3 ;  /* 0x0000001fff007819 */ /* 0x000fc80000011403 */
[----:B------:R-:W-:Y:S01]  /*5310*/  LEA.HI R8, R0, R3, RZ, 0x4 ;  /* 0x0000000300087211 */ /* 0x000fe200078f20ff */
[----:B----4-:R-:W-:Y:S02]  /*5320*/  IMAD R17, R11, -0x80, R20 ;  /* 0xffffff800b117824 */ /* 0x010fe400078e0214 */
[----:B------:R-:W3:Y:S01]  /*5330*/  LDC.64 R18, c[0x0][0x850] ;  /* 0x00021400ff127b82 */ /* 0x000ee20000000a00 */
[----:B------:R-:W-:Y:S01]  /*5340*/  LOP3.LUT R0, R8, 0x1ffffff0, RZ, 0xc0, !PT ;  /* 0x1ffffff008007812 */ /* 0x000fe200078ec0ff */
[----:B-----5:R-:W-:-:S04]  /*5350*/  USHF.R.S32.HI UR6, URZ, 0x1f, UR10 ;  /* 0x0000001f3f067899 */ /* 0x020fc8000801140a */
[----:B------:R-:W-:Y:S02]  /*5360*/  IMAD.IADD R0, R3, 0x1, -R0 ;  /* 0x0000000103007824 */ /* 0x000fe400078e0a00 */
[----:B------:R-:W4:Y:S02]  /*5370*/  LDC.64 R22, c[0x0][0x858] ;  /* 0x00021600ff167b82 */ /* 0x000f240000000a00 */
[----:B------:R-:W-:Y:S02]  /*5380*/  IMAD.SHL.U32 R6, R0, 0x8, RZ ;  /* 0x0000000800067824 */ /* 0x000fe400078e00ff */
[----:B-1----:R-:W-:-:S03]  /*5390*/  IMAD R0, R4, UR7, RZ ;  /* 0x0000000704007c24 */ /* 0x002fc6000f8e02ff */
[----:B------:R-:W-:Y:S01]  /*53a0*/  SHF.R.S32.HI R7, RZ, 0x1f, R6 ;  /* 0x0000001fff077819 */ /* 0x000fe20000011406 */
[----:B------:R-:W-:Y:S02]  /*53b0*/  IMAD R5, R5, UR11, R0 ;  /* 0x0000000b05057c24 */ /* 0x000fe4000f8e0200 */
[----:B------:R-:W-:Y:S01]  /*53c0*/  IMAD.WIDE.U32 R2, R4, UR11, R6 ;  /* 0x0000000b04027c25 */ /* 0x000fe2000f8e0006 */
[----:B------:R-:W-:-:S03]  /*53d0*/  SHF.R.S32.HI R4, RZ, 0x4, R8 ;  /* 0x00000004ff047819 */ /* 0x000fc60000011408 */
[----:B------:R-:W-:Y:S01]  /*53e0*/  IMAD.IADD R3, R3, 0x1, R5 ;  /* 0x0000000103037824 */ /* 0x000fe200078e0205 */
[C---:B------:R-:W-:Y:S01]  /*53f0*/  ISETP.GE.AND P6, PT, R4.reuse, R17, PT ;  /* 0x000000110400720c */ /* 0x040fe20003fc6270 */
[C---:B------:R-:W-:Y:S01]  /*5400*/  VIADD R0, R4.reuse, 0x10 ;  /* 0x0000001004007836 */ /* 0x040fe20000000000 */
[----:B------:R-:W-:Y:S01]  /*5410*/  SHF.R.S32.HI R5, RZ, 0x1f, R4 ;  /* 0x0000001fff057819 */ /* 0x000fe20000011404 */
[----:B------:R-:W-:Y:S01]  /*5420*/  VIADD R8, R4, 0x30 ;  /* 0x0000003004087836 */ /* 0x000fe20000000000 */
[----:B------:R-:W-:Y:S01]  /*5430*/  ISETP.GE.OR P4, PT, R6, R21, P6 ;  /* 0x000000150600720c */ /* 0x000fe20003786670 */
[----:B------:R-:W-:Y:S01]  /*5440*/  VIADD R10, R4, 0x40 ;  /* 0x00000040040a7836 */ /* 0x000fe20000000000 */
[-C--:B------:R-:W-:Y:S01]  /*5450*/  ISETP.GE.AND P5, PT, R0, R17.reuse, PT ;  /* 0x000000110000720c */ /* 0x080fe20003fa6270 */
[----:B------:R-:W-:Y:S01]  /*5460*/  VIADD R0, R4, 0x20 ;  /* 0x0000002004007836 */ /* 0x000fe20000000000 */
[-C--:B------:R-:W-:Y:S01]  /*5470*/  ISETP.GE.AND P1, PT, R8, R17.reuse, PT ;  /* 0x000000110800720c */ /* 0x080fe20003f26270 */
[----:B--2---:R-:W-:Y:S01]  /*5480*/  IMAD.WIDE.U32 R8, R12, UR10, R2 ;  /* 0x0000000a0c087c25 */ /* 0x004fe2000f8e0002 */
[----:B------:R-:W-:-:S02]  /*5490*/  ISETP.GE.AND P2, PT, R10, R17, PT ;  /* 0x000000110a00720c */ /* 0x000fc40003f46270 */
[----:B------:R-:W-:Y:S01]  /*54a0*/  ISETP.GE.AND P0, PT, R0, R17, PT ;  /* 0x000000110000720c */ /* 0x000fe20003f06270 */
[----:B------:R-:W-:Y:S01]  /*54b0*/  IMAD R0, R12, UR6, RZ ;  /* 0x000000060c007c24 */ /* 0x000fe2000f8e02ff */
[----:B------:R-:W-:Y:S01]  /*54c0*/  ISETP.GE.OR P3, PT, R6, R21, P5 ;  /* 0x000000150600720c */ /* 0x000fe20002f66670 */
[----:B------:R-:W-:-:S04]  /*54d0*/  IMAD.WIDE R2, R11, 0x80, R4 ;  /* 0x000000800b027825 */ /* 0x000fc800078e0204 */
[----:B------:R-:W-:-:S04]  /*54e0*/  IMAD R13, R13, UR10, R0 ;  /* 0x0000000a0d0d7c24 */ /* 0x000fc8000f8e0200 */
[----:B------:R-:W-:Y:S01]  /*54f0*/  IMAD.IADD R13, R9, 0x1, R13 ;  /* 0x00000001090d7824 */ /* 0x000fe200078e020d */
[----:B------:R-:W-:Y:S06]  /*5500*/  @P4 BRA `(.L_x_1167) ;  /* 0x0000000000284947 */ /* 0x000fec0003800000 */
        /* <DEDUP_REMOVED lines=10> */
.L_x_1167:
[----:B------:R-:W-:Y:S05]  /*55b0*/  BSYNC B0 ;  /* 0x0000000000007941 */ /* 0x000fea0003800000 */
.L_x_1166:
[----:B------:R-:W-:Y:S01]  /*55c0*/  BSSY B0, `(.L_x_1168) ;  /* 0x0000010000007945 */ /* 0x000fe20003800000 */
[----:B------:R-:W-:-:S03]  /*55d0*/  ISETP.GE.OR P4, PT, R6, R21, P0 ;  /* 0x000000150600720c */ /* 0x000fc60000786670 */
[----:B------:R-:W-:Y:S10]  /*55e0*/  @P3 BRA `(.L_x_1169) ;  /* 0x0000000000343947 */ /* 0x000ff40003800000 */
        /* <DEDUP_REMOVED lines=13> */
.L_x_1169:
[----:B------:R-:W-:Y:S05]  /*56c0*/  BSYNC B0 ;  /* 0x0000000000007941 */ /* 0x000fea0003800000 */
.L_x_1168:
[----:B------:R-:W-:Y:S01]  /*56d0*/  BSSY B0, `(.L_x_1170) ;  /* 0x0000010000007945 */ /* 0x000fe20003800000 */
[----:B------:R-:W-:-:S03]  /*56e0*/  ISETP.GE.OR P3, PT, R6, R21, P1 ;  /* 0x000000150600720c */ /* 0x000fc60000f66670 */
[----:B------:R-:W-:Y:S10]  /*56f0*/  @P4 BRA `(.L_x_1171) ;  /* 0x0000000000344947 */ /* 0x000ff40003800000 */
[----:B-12---:R-:W-:Y:S01]  /*5700*/  IADD3 R15, P4, R2, 0x20, RZ ;  /* 0x00000020020f7810 */ /* 0x006fe20007f9e0ff */
        /* <DEDUP_REMOVED lines=12> */
.L_x_1171:
[----:B------:R-:W-:Y:S05]  /*57d0*/  BSYNC B0 ;  /* 0x0000000000007941 */ /* 0x000fea0003800000 */
.L_x_1170:
[----:B------:R-:W-:Y:S01]  /*57e0*/  BSSY B0, `(.L_x_1172) ;  /* 0x0000011000007945 */ /* 0x000fe20003800000 */
[----:B------:R-:W-:Y:S01]  /*57f0*/  ISETP.GE.OR P4, PT, R6, R21, P2 ;  /* 0x000000150600720c */ /* 0x000fe20001786670 */
[----:B------:R-:W-:Y:S02]  /*5800*/  VIADD R0, R4, 0x50 ;  /* 0x0000005004007836 */ /* 0x000fe40000000000 */
[----:B------:R-:W-:Y:S10]  /*5810*/  @P3 BRA `(.L_x_1173) ;  /* 0x0000000000343947 */ /* 0x000ff40003800000 */
[----:B-12---:R-:W-:Y:S01]  /*5820*/  IADD3 R15, P3, R2, 0x30, RZ ;  /* 0x00000030020f7810 */ /* 0x006fe20007f7e0ff */
        /* <DEDUP_REMOVED lines=11> */
[----:B------:R1:W-:Y:S02]  /*58e0*/  STG.E.128 desc[UR4][R14.64], RZ ;  /* 0x000000ff0e007986 */ /* 0x0003e4000c101d04 */
.L_x_1173:
[----:B------:R-:W-:Y:S05]  /*58f0*/  BSYNC B0 ;  /* 0x0000000000007941 */ /* 0x000fea0003800000 */
.L_x_1172:
[----:B------:R-:W-:Y:S01]  /*5900*/  BSSY B0, `(.L_x_1174) ;  /* 0x0000010000007945 */ /* 0x000fe20003800000 */
[----:B------:R-:W-:-:S03]  /*5910*/  ISETP.GE.AND P3, PT, R0, R17, PT ;  /* 0x000000110000720c */ /* 0x000fc60003f66270 */
        /* <DEDUP_REMOVED lines=14> */
.L_x_1175:
[----:B------:R-:W-:Y:S05]  /*5a00*/  BSYNC B0 ;  /* 0x0000000000007941 */ /* 0x000fea0003800000 */
.L_x_1174:
[----:B------:R-:W-:Y:S01]  /*5a10*/  ISETP.GE.OR P4, PT, R6, R21, P3 ;  /* 0x000000150600720c */ /* 0x000fe20001f86670 */
[----:B------:R-:W-:Y:S01]  /*5a20*/  BSSY B0, `(.L_x_1176) ;  /* 0x0000011000007945 */ /* 0x000fe20003800000 */
[----:B---3--:R-:W-:Y:S02]  /*5a30*/  IMAD R16, R18, UR7, RZ ;  /* 0x0000000712107c24 */ /* 0x008fe4000f8e02ff */
[----:B------:R-:W-:-:S09]  /*5a40*/  VIADD R0, R4, 0x60 ;  /* 0x0000006004007836 */ /* 0x000fd20000000000 */
[----:B------:R-:W-:Y:S05]  /*5a50*/  @P4 BRA `(.L_x_1177) ;  /* 0x0000000000344947 */ /* 0x000fea0003800000 */
        /* <DEDUP_REMOVED lines=13> */
.L_x_1177:
[----:B------:R-:W-:Y:S05]  /*5b30*/  BSYNC B0 ;  /* 0x0000000000007941 */ /* 0x000fea0003800000 */
.L_x_1176:
[----:B------:R-:W-:Y:S01]  /*5b40*/  ULDC UR8, c[0x0][0x83c] ;  /* 0x00020f0000087ab9 */ /* 0x000fe20000000800 */
[----:B------:R-:W-:Y:S01]  /*5b50*/  ISETP.GE.AND P4, PT, R0, R17, PT ;  /* 0x000000110000720c */ /* 0x000fe20003f86270 */
[----:B-123--:R-:W-:Y:S01]  /*5b60*/  IMAD R15, R19, UR11, R16 ;  /* 0x0000000b130f7c24 */ /* 0x00efe2000f8e0210 */
[----:B------:R-:W-:Y:S01]  /*5b70*/  ISETP.GE.OR P5, PT, R6, UR8, P5 ;  /* 0x0000000806007c0c */ /* 0x000fe2000afa6670 */
[----:B------:R-:W-:Y:S01]  /*5b80*/  IMAD.WIDE.U32 R10, R18, UR11, R6 ;  /* 0x0000000b120a7c25 */ /* 0x000fe2000f8e0006 */
[----:B------:R-:W-:Y:S01]  /*5b90*/  ISETP.GE.OR P6, PT, R6, UR8, P6 ;  /* 0x0000000806007c0c */ /* 0x000fe2000b7c6670 */
[----:B------:R-:W-:Y:S01]  /*5ba0*/  BSSY B0, `(.L_x_1178) ;  /* 0x0000019000007945 */ /* 0x000fe20003800000 */
[----:B------:R-:W-:Y:S01]  /*5bb0*/  P2R R24, PR, RZ, 0x20 ;  /* 0x00000020ff187803 */ /* 0x000fe20000000000 */
[----:B------:R-:W-:Y:S01]  /*5bc0*/  VIADD R0, R4, 0x70 ;  /* 0x0000007004007836 */ /* 0x000fe20000000000 */
[C---:B------:R-:W-:Y:S01]  /*5bd0*/  ISETP.GE.OR P5, PT, R6.reuse, R21, P4 ;  /* 0x000000150600720c */ /* 0x040fe200027a6670 */
[----:B------:R-:W-:Y:S01]  /*5be0*/  IMAD.IADD R15, R11, 0x1, R15 ;  /* 0x000000010b0f7824 */ /* 0x000fe200078e020f */
[----:B------:R-:W-:-:S02]  /*5bf0*/  ISETP.GE.OR P0, PT, R6, UR8, P0 ;  /* 0x0000000806007c0c */ /* 0x000fc40008706670 */
[----:B------:R-:W-:Y:S02]  /*5c00*/  P2R R20, PR, RZ, 0x40 ;  /* 0x00000040ff147803 */ /* 0x000fe40000000000 */
[C---:B------:R-:W-:Y:S02]  /*5c10*/  ISETP.GE.OR P1, PT, R6.reuse, UR8, P1 ;  /* 0x0000000806007c0c */ /* 0x040fe40008f26670 */
[C---:B------:R-:W-:Y:S02]  /*5c20*/  ISETP.GE.OR P2, PT, R6.reuse, UR8, P2 ;  /* 0x0000000806007c0c */ /* 0x040fe40009746670 */
[C---:B------:R-:W-:Y:S02]  /*5c30*/  ISETP.GE.OR P3, PT, R6.reuse, UR8, P3 ;  /* 0x0000000806007c0c */ /* 0x040fe40009f66670 */
[----:B------:R-:W-:Y:S01]  /*5c40*/  ISETP.GE.OR P4, PT, R6, UR8, P4 ;  /* 0x0000000806007c0c */ /* 0x000fe2000a786670 */
[----:B------:R-:W-:-:S12]  /*5c50*/  @P5 BRA `(.L_x_1179) ;  /* 0x0000000000345947 */ /* 0x000fd80003800000 */
        /* <DEDUP_REMOVED lines=13> */
.L_x_1179:
[----:B------:R-:W-:Y:S05]  /*5d30*/  BSYNC B0 ;  /* 0x0000000000007941 */ /* 0x000fea0003800000 */
.L_x_1178:
[----:B------:R-:W-:Y:S01]  /*5d40*/  ISETP.GE.AND P6, PT, R0, R17, PT ;  /* 0x000000110000720c */ /* 0x000fe20003fc6270 */
[----:B----4-:R-:W-:Y:S01]  /*5d50*/  IMAD R0, R22, UR6, RZ ;  /* 0x0000000616007c24 */ /* 0x010fe2000f8e02ff */
[----:B------:R-:W-:Y:S01]  /*5d60*/  BSSY B0, `(.L_x_1180) ;  /* 0x0000014000007945 */ /* 0x000fe20003800000 */
[----:B------:R-:W-:Y:S01]  /*5d70*/  IMAD.MOV.U32 R14, RZ, RZ, R10 ;  /* 0x000000ffff0e7224 */ /* 0x000fe200078e000a */
[C---:B------:R-:W-:Y:S01]  /*5d80*/  ISETP.GE.OR P5, PT, R6.reuse, R21, P6 ;  /* 0x000000150600720c */ /* 0x040fe200037a6670 */
[----:B------:R-:W-:Y:S01]  /*5d90*/  IMAD R11, R23, UR10, R0 ;  /* 0x0000000a170b7c24 */ /* 0x000fe2000f8e0200 */
[----:B------:R-:W-:Y:S01]  /*5da0*/  ISETP.GE.OR P6, PT, R6, UR8, P6 ;  /* 0x0000000806007c0c */ /* 0x000fe2000b7c6670 */
[----:B------:R-:W-:-:S10]  /*5db0*/  IMAD.WIDE.U32 R6, R22, UR10, R14 ;  /* 0x0000000a16067c25 */ /* 0x000fd4000f8e000e */
        /* <DEDUP_REMOVED lines=14> */
.L_x_1181:
[----:B------:R-:W-:Y:S05]  /*5ea0*/  BSYNC B0 ;  /* 0x0000000000007941 */ /* 0x000fea0003800000 */
.L_x_1180:
[----:B------:R-:W-:Y:S01]  /*5eb0*/  ISETP.NE.AND P5, PT, R20, RZ, PT ;  /* 0x000000ff1400720c */ /* 0x000fe20003fa5270 */
[----:B------:R-:W-:Y:S01]  /*5ec0*/  BSSY B0, `(.L_x_1182) ;  /* 0x000000d000007945 */ /* 0x000fe20003800000 */
[----:B--2---:R-:W-:-:S11]  /*5ed0*/  IMAD.IADD R9, R7, 0x1, R11 ;  /* 0x0000000107097824 */ /* 0x004fd600078e020b */
[----:B------:R-:W-:Y:S05]  /*5ee0*/  @P5 BRA `(.L_x_1183) ;  /* 0x0000000000285947 */ /* 0x000fea0003800000 */
        /* <DEDUP_REMOVED lines=10> */
.L_x_1183:
[----:B------:R-:W-:Y:S05]  /*5f90*/  BSYNC B0 ;  /* 0x0000000000007941 */ /* 0x000fea0003800000 */
.L_x_1182:
[----:B------:R-:W-:Y:S01]  /*5fa0*/  ISETP.NE.AND P5, PT, R24, RZ, PT ;  /* 0x000000ff1800720c */ /* 0x000fe20003fa5270 */
[----:B------:R-:W-:-:S12]  /*5fb0*/  BSSY B0, `(.L_x_1184) ;  /* 0x000000f000007945 */ /* 0x000fd80003800000 */
[----:B------:R-:W-:Y:S05]  /*5fc0*/  @P5 BRA `(.L_x_1185) ;  /* 0x0000000000345947 */ /* 0x000fea0003800000 */
[----:B--2---:R-:W-:Y:S01]  /*5fd0*/  IADD3 R11, P5, R2, 0x10, RZ ;  /* 0x00000010020b7810 */ /* 0x004fe20007fbe0ff */
        /* <DEDUP_REMOVED lines=12> */
.L_x_1185:
[----:B------:R-:W-:Y:S05]  /*60a0*/  BSYNC B0 ;  /* 0x0000000000007941 */ /* 0x000fea0003800000 */
.L_x_1184:
[----:B------:R-:W-:Y:S04]  /*60b0*/  BSSY B0, `(.L_x_1186) ;  /* 0x000000f000007945 */ /* 0x000fe80003800000 */
[----:B------:R-:W-:Y:S05]  /*60c0*/  @P0 BRA `(.L_x_1187) ;  /* 0x0000000000340947 */ /* 0x000fea0003800000 */
[----:B--23--:R-:W-:Y:S01]  /*60d0*/  IADD3 R11, P0, R2, 0x20, RZ ;  /* 0x00000020020b7810 */ /* 0x00cfe20007f1e0ff */
        /* <DEDUP_REMOVED lines=12> */
.L_x_1187:
[----:B------:R-:W-:Y:S05]  /*61a0*/  BSYNC B0 ;  /* 0x0000000000007941 */ /* 0x000fea0003800000 */
.L_x_1186:
[----:B------:R-:W-:Y:S04]  /*61b0*/  BSSY B0, `(.L_x_1188) ;  /* 0x000000f000007945 */ /* 0x000fe80003800000 */
[----:B------:R-:W-:Y:S05]  /*61c0*/  @P1 BRA `(.L_x_1189) ;  /* 0x0000000000341947 */ /* 0x000fea0003800000 */
[----:B--234-:R-:W-:Y:S01]  /*61d0*/  IADD3 R11, P0, R2, 0x30, RZ ;  /* 0x00000030020b7810 */ /* 0x01cfe20007f1e0ff */
        /* <DEDUP_REMOVED lines=12> */
.L_x_1189:
[----:B------:R-:W-:Y:S05]  /*62a0*/  BSYNC B0 ;  /* 0x0000000000007941 */ /* 0x000fea0003800000 */
.L_x_1188:
        /* <DEDUP_REMOVED lines=15> */
.L_x_1191:
[----:B------:R-:W-:Y:S05]  /*63a0*/  BSYNC B0 ;  /* 0x0000000000007941 */ /* 0x000fea0003800000 */
.L_x_1190:
        /* <DEDUP_REMOVED lines=15> */
.L_x_1193:
[----:B------:R-:W-:Y:S05]  /*64a0*/  BSYNC B0 ;  /* 0x0000000000007941 */ /* 0x000fea0003800000 */
.L_x_1192:
        /* <DEDUP_REMOVED lines=15> */
.L_x_1195:
[----:B------:R-:W-:Y:S05]  /*65a0*/  BSYNC B0 ;  /* 0x0000000000007941 */ /* 0x000fea0003800000 */
.L_x_1194:
        /* <DEDUP_REMOVED lines=15> */
.L_x_1136:
[----:B------:R-:W-:-:S08]  /*66a0*/  NOP ;  /* 0x0000000000007918 */ /* 0x000fd00000000000 */
[----:B------:R-:W1:-:S00]  /*66b0*/  USETMAXREG.DEALLOC.CTAPOOL 0x18 ;  /* 0x00000018000079c8 */ /* 0x000e4000080e0500 */
        /* <DEDUP_REMOVED lines=10> */
[----:B------:R-:W1:Y:S01]  /*6760*/  S2UR UR9, SR_CTAID.X ;  /* 0x00000000000979c3 */ /* 0x000e620000002500 */
[----:B------:R-:W-:Y:S01]  /*6770*/  ULDC UR4, c[0x0][0x280] ;  /* 0x0000a00000047ab9 */ /* 0x000fe20000000800 */
[----:B------:R-:W-:Y:S01]  /*6780*/  ULDC UR6, c[0x0][0x290] ;  /* 0x0000a40000067ab9 */ /* 0x000fe20000000800 */
[----:B------:R-:W-:-:S05]  /*6790*/  ULDC UR7, c[0x0][0x74c] ;  /* 0x0001d30000077ab9 */ /* 0x000fca0000000800 */
[----:B------:R-:W2:Y:S01]  /*67a0*/  S2UR UR13, SR_CTAID.Y ;  /* 0x00000000000d79c3 */ /* 0x000ea20000002600 */
[----:B-1----:R-:W-:Y:S02]  /*67b0*/  ULEA UR5, UR9, UR4, 0x7 ;  /* 0x0000000409057291 */ /* 0x002fe4000f8e383f */
[----:B------:R-:W-:Y:S02]  /*67c0*/  ISETP.LE.AND P0, PT, RZ, UR9, PT ;  /* 0x00000009ff007c0c */ /* 0x000fe4000bf03270 */
[----:B------:R-:W-:-:S04]  /*67d0*/  UIADD3 UR5, -UR7, UR5, -UR6 ;  /* 0x0000000507057290 */ /* 0x000fc8000fffe906 */
[----:B------:R-:W-:-:S04]  /*67e0*/  USHF.R.S32.HI UR6, URZ, 0x1f, UR5 ;  /* 0x0000001f3f067899 */ /* 0x000fc80008011405 */
[----:B------:R-:W-:-:S04]  /*67f0*/  ULEA.HI UR6, UR6, UR5, URZ, 0x6 ;  /* 0x0000000506067291 */ /* 0x000fc8000f8f303f */
[----:B------:R-:W-:Y:S02]  /*6800*/  USHF.R.S32.HI UR5, URZ, 0x6, UR6 ;  /* 0x000000063f057899 */ /* 0x000fe40008011406 */
[----:B------:R-:W-:Y:S02]  /*6810*/  UIADD3 UR6, UR4, 0x3f, URZ ;  /* 0x0000003f04067890 */ /* 0x000fe4000fffe03f */
[----:B------:R-:W-:Y:S02]  /*6820*/  UISETP.LT.AND UP0, UPT, URZ, UR5, UPT ;  /* 0x000000053f00728c */ /* 0x000fe4000bf01270 */
[----:B------:R-:W-:Y:S02]  /*6830*/  USHF.R.S32.HI UR7, URZ, 0x1f, UR6 ;  /* 0x0000001f3f077899 */ /* 0x000fe40008011406 */
[----:B------:R-:W-:Y:S02]  /*6840*/  USEL UR5, URZ, UR5, !UP0 ;  /* 0x000000053f057287 */ /* 0x000fe4000c000000 */
[----:B------:R-:W-:-:S04]  /*6850*/  ULEA.HI UR7, UR7, UR6, URZ, 0x6 ;  /* 0x0000000607077291 */ /* 0x000fc8000f8f303f */
[----:B------:R-:W-:Y:S01]  /*6860*/  USHF.R.S32.HI UR8, URZ, 0x6, UR7 ;  /* 0x000000063f087899 */ /* 0x000fe20008011407 */
[----:B--2---:R-:W-:Y:S11]  /*6870*/  @!P0 BRA `(.L_x_1197) ;  /* 0x0000000000288947 */ /* 0x004ff60003800000 */
        /* <DEDUP_REMOVED lines=10> */
.L_x_1197:
[----:B------:R-:W-:Y:S02]  /*6920*/  UISETP.GT.AND UP0, UPT, UR8, UR5, UPT ;  /* 0x000000050800728c */ /* 0x000fe4000bf04270 */
[----:B------:R-:W-:Y:S02]  /*6930*/  USHF.R.S32.HI UR14, URZ, 0x1f, UR12 ;  /* 0x0000001f3f0e7899 */ /* 0x000fe4000801140c */
[----:B------:R-:W-:Y:S02]  /*6940*/  USHF.R.S32.HI UR9, URZ, 0x1f, UR13 ;  /* 0x0000001f3f097899 */ /* 0x000fe4000801140d */
[----:B------:R-:W-:-:S13]  /*6950*/  PLOP3.LUT P0, PT, PT, PT, UP0, 0x80, 0x0 ;  /* 0x000000000000781c */ /* 0x000fda0003f0f008 */
[----:B------:R-:W-:Y:S05]  /*6960*/  @!P0 BRA `(.L_x_1138) ;  /* 0x0000002800e08947 */ /* 0x000fea0003800000 */
[----:B------:R-:W-:Y:S01]  /*6970*/  UIADD3 UR4, -UR5, UR8, URZ ;  /* 0x0000000805047290 */ /* 0x000fe2000fffe13f */
[----:B------:R-:W-:Y:S01]  /*6980*/  ULDC.64 UR10, c[0x0][0x2d8] ;  /* 0x0000b600000a7ab9 */ /* 0x000fe20000000a00 */
[----:B------:R-:W-:Y:S02]  /*6990*/  ELECT P0, URZ, PT ;  /* 0x00000000003f782f */ /* 0x000fe40003800000 */
[----:B------:R-:W-:Y:S02]  /*69a0*/  ULOP3.LUT UR4, UR4, 0x1, URZ, 0xc0, !UPT ;  /* 0x0000000104047892 */ /* 0x000fe4000f8ec03f */
[----:B------:R-:W-:Y:S02]  /*69b0*/  UIMAD UR9, UR9, UR10, URZ ;  /* 0x0000000a090972a4 */ /* 0x000fe4000f8e023f */
[----:B------:R-:W-:Y:S02]  /*69c0*/  UISETP.NE.U32.AND UP0, UPT, UR4, 0x1, UPT ;  /* 0x000000010400788c */ /* 0x000fe4000bf05070 */
[----:B------:R-:W-:-:S02]  /*69d0*/  UIMAD.WIDE.U32 UR6, UR13, UR10, URZ ;  /* 0x0000000a0d0672a5 */ /* 0x000fc4000f8e003f */
[----:B------:R-:W-:Y:S02]  /*69e0*/  UIMAD UR9, UR13, UR11, UR9 ;  /* 0x0000000b0d0972a4 */ /* 0x000fe4000f8e0209 */
[----:B------:R-:W-:Y:S01]  /*69f0*/  PLOP3.LUT P1, PT, PT, PT, UP0, 0x80, 0x0 ;  /* 0x000000000000781c */ /* 0x000fe20003f2f008 */
[----:B------:R-:W-:Y:S01]  /*6a00*/  ULDC.64 UR10, c[0x0][0x2e0] ;  /* 0x0000b800000a7ab9 */ /* 0x000fe20000000a00 */
[----:B------:R-:W-:Y:S02]  /*6a10*/  UIADD3 UR7, UR7, UR9, URZ ;  /* 0x0000000907077290 */ /* 0x000fe4000fffe03f */
[----:B------:R-:W-:Y:S02]  /*6a20*/  UIMAD UR9, UR14, UR10, URZ ;  /* 0x0000000a0e0972a4 */ /* 0x000fe4000f8e023f */
[----:B------:R-:W-:Y:S02]  /*6a30*/  UIMAD.WIDE.U32 UR6, UR12, UR10, UR6 ;  /* 0x0000000a0c0672a5 */ /* 0x000fe4000f8e0006 */
[----:B------:R-:W-:-:S04]  /*6a40*/  UIMAD UR9, UR12, UR11, UR9 ;  /* 0x0000000b0c0972a4 */ /* 0x000fc8000f8e0209 */
[----:B------:R-:W-:Y:S01]  /*6a50*/  UIADD3 UR9, UR7, UR9, URZ ;  /* 0x0000000907097290 */ /* 0x000fe2000fffe03f */
[----:B------:R-:W-:Y:S11]  /*6a60*/  @P1 BRA `(.L_x_1198) ;  /* 0x0000000000bc1947 */ /* 0x000ff60003800000 */
[----:B------:R-:W-:Y:S01]  /*6a70*/  USHF.L.U32 UR14, UR5, 0xd, URZ ;  /* 0x0000000d050e7899 */ /* 0x000fe2000800063f */
        /* <DEDUP_REMOVED lines=9> */
[----:B------:R-:W-:Y:S01]  /*6b10*/  UMOV UR16, 0x0 ;  /* 0x0000000000107882 */ /* 0x000fe20000000000 */
[----:B------:R-:W-:Y:S02]  /*6b20*/  UMOV UR17, 0x14f00000 ;  /* 0x14f0000000117882 */ /* 0x000fe40000000000 */
[----:B------:R-:W-:-:S02]  /*6b30*/  ULEA.HI.X UR11, UR13, UR11, UR15, 0x2, UP0 ;  /* 0x0000000b0d0b7291 */ /* 0x000fc400080f140f */
[----:B-1----:R-:W-:-:S03]  /*6b40*/  ULEA UR4, UR12, UR4, 0x18 ;  /* 0x000000040c047291 */ /* 0x002fc6000f8ec03f */
[----:B------:R-:W-:Y:S01]  /*6b50*/  UMOV UR12, 0x400 ;  /* 0x00000400000c7882 */ /* 0x000fe20000000000 */
[----:B------:R-:W-:-:S09]  /*6b60*/  UIADD3 UR4, UR4, 0x10000, URZ ;  /* 0x0001000004047890 */ /* 0x000fd2000fffe03f */
[----:B------:R1:W-:Y:S02]  /*6b70*/  UBLKRED.G.S.ADD.F32.RN [UR10], [UR4], UR12, desc[UR16] ;  /* 0x0000100a040073bb */ /* 0x0003e400080a140c */
[----:B-1----:R0:W-:Y:S02]  /*6b80*/  UTMACMDFLUSH ;  /* 0x00000000000079b7 */ /* 0x0021e40000000000 */
.L_x_1200:
[----:B------:R-:W-:Y:S05]  /*6b90*/  BSYNC B0 ;  /* 0x0000000000007941 */ /* 0x000fea0003800000 */
.L_x_1199:
        /* <DEDUP_REMOVED lines=9> */
[----:B------:R-:W-:Y:S02]  /*6c30*/  UMOV UR17, 0x14f00000 ;  /* 0x14f0000000117882 */ /* 0x000fe40000000000 */
[----:B------:R-:W-:Y:S02]  /*6c40*/  ULEA.HI.X.SX32 UR4, UR4, UR9, 0x1, UP0 ;  /* 0x0000000904047291 */ /* 0x000fe400080f0e3f */
[----:B------:R-:W-:-:S04]  /*6c50*/  ULEA UR10, UP0, UR15, UR10, 0x2 ;  /* 0x0000000a0f0a7291 */ /* 0x000fc8000f80103f */
[----:B------:R-:W-:-:S03]  /*6c60*/  ULEA.HI.X UR11, UR15, UR11, UR4, 0x2, UP0 ;  /* 0x0000000b0f0b7291 */ /* 0x000fc600080f1404 */
[----:B------:R-:W-:Y:S01]  /*6c70*/  UMOV UR4, 0x400 ;  /* 0x0000040000047882 */ /* 0x000fe20000000000 */
[----:B-1----:R-:W-:-:S04]  /*6c80*/  ULEA UR12, UR13, UR12, 0x18 ;  /* 0x0000000c0d0c7291 */ /* 0x002fc8000f8ec03f */
[----:B------:R-:W-:-:S09]  /*6c90*/  UIADD3 UR12, UR12, 0x14000, URZ ;  /* 0x000140000c0c7890 */ /* 0x000fd2000fffe03f */
[----:B------:R1:W-:Y:S01]  /*6ca0*/  UBLKRED.G.S.ADD.F32.RN [UR10], [UR12], UR4, desc[UR16] ;  /* 0x0000100a0c0073bb */ /* 0x0003e200080a1404 */
[----:B------:R0:W-:Y:S01]  /*6cb0*/  UTMACMDFLUSH ;  /* 0x00000000000079b7 */ /* 0x0001e20000000000 */
[----:B-1----:R-:W-:-:S04]  /*6cc0*/  DEPBAR.LE SB0, 0x1 ;  /* 0x000080400000791a */ /* 0x002fc80000000000 */
.L_x_1202:
[----:B------:R-:W-:Y:S05]  /*6cd0*/  BSYNC B0 ;  /* 0x0000000000007941 */ /* 0x000fea0003800000 */
.L_x_1201:
[----:B------:R-:W-:Y:S06]  /*6ce0*/  BAR.ARV 0xa, 0xa0 ;  /* 0x0282800000007b1d */ /* 0x000fec0000002000 */
[----:B------:R-:W-:Y:S04]  /*6cf0*/  BSSY B0, `(.L_x_1203) ;  /* 0x0000003000007945 */ /* 0x000fe80003800000 */
[----:B------:R-:W-:Y:S05]  /*6d00*/  @!P0 BRA `(.L_x_1204) ;  /* 0x0000000000048947 */ /* 0x000fea0003800000 */
[----:B------:R-:W-:-:S04]  /*6d10*/  DEPBAR.LE SB0, 0x0 ;  /* 0x000080000000791a */ /* 0x000fc80000000000 */
.L_x_1204:
[----:B------:R-:W-:Y:S05]  /*6d20*/  BSYNC B0 ;  /* 0x0000000000007941 */ /* 0x000fea0003800000 */
.L_x_1203:
[----:B------:R-:W-:Y:S06]  /*6d30*/  BAR.ARV 0xb, 0xa0 ;  /* 0x02c2800000007b1d */ /* 0x000fec0000002000 */
[----:B------:R-:W-:Y:S01]  /*6d40*/  UIADD3 UR12, UR5, 0x1, URZ ;  /* 0x00000001050c7890 */ /* 0x000fe2000fffe03f */
[----:B------:R-:W-:Y:S11]  /*6d50*/  BRA `(.L_x_1205) ;  /* 0x0000000000047947 */ /* 0x000ff60003800000 */
.L_x_1198:
[----:B------:R-:W-:-:S05]  /*6d60*/  UMOV UR12, UR5 ;  /* 0x00000005000c7c82 */ /* 0x000fca0008000000 */
.L_x_1205:
[----:B------:R-:W-:-:S04]  /*6d70*/  UIADD3 UR4, UR5, 0x1, URZ ;  /* 0x0000000105047890 */ /* 0x000fc8000fffe03f */
[----:B------:R-:W-:-:S06]  /*6d80*/  UISETP.NE.AND UP0, UPT, UR8, UR4, UPT ;  /* 0x000000040800728c */ /* 0x000fcc000bf05270 */
[----:B------:R-:W-:-:S13]  /*6d90*/  PLOP3.LUT P1, PT, PT, PT, UP0, 0x80, 0x0 ;  /* 0x000000000000781c */ /* 0x000fda0003f2f008 */
[----:B------:R-:W-:Y:S05]  /*6da0*/  @!P1 BRA `(.L_x_1138) ;  /* 0x0000002400d09947 */ /* 0x000fea0003800000 */
[----:B------:R-:W-:Y:S01]  /*6db0*/  ULDC.64 UR18, c[0x0][0x2c0] ;  /* 0x0000b00000127ab9 */ /* 0x000fe20000000a00 */
[----:B------:R-:W-:Y:S02]  /*6dc0*/  USHF.L.U32 UR13, UR12, 0xd, URZ ;  /* 0x0000000d0c0d7899 */ /* 0x000fe4000800063f */
[----:B------:R-:W-:Y:S01]  /*6dd0*/  ULEA UR18, UP0, UR6, UR18, 0x2 ;  /* 0x0000001206127291 */ /* 0x000fe2000f80103f */
[----:B------:R-:W-:Y:S01]  /*6de0*/  UMOV UR4, URZ ;  /* 0x0000003f00047c82 */ /* 0x000fe20008000000 */
[----:B------:R-:W-:Y:S02]  /*6df0*/  ULDC.64 UR24, c[0x0][0x2c0] ;  /* 0x0000b00000187ab9 */ /* 0x000fe40000000a00 */
[----:B------:R-:W-:Y:S02]  /*6e00*/  ULEA.HI.X UR19, UR6, UR19, UR9, 0x2, UP0 ;  /* 0x0000001306137291 */ /* 0x000fe400080f1409 */
[----:B------:R-:W-:Y:S02]  /*6e10*/  UIADD3 UR14, UP0, UR18, 0x4000, URZ ;  /* 0x00004000120e7890 */ /* 0x000fe4000ff1e03f */
[----:B------:R-:W-:-:S02]  /*6e20*/  UIADD3 UR16, UP1, UR18, 0x8000, URZ ;  /* 0x0000800012107890 */ /* 0x000fc4000ff3e03f */
[----:B------:R-:W-:Y:S02]  /*6e30*/  UIADD3 UR18, UP2, UR18, 0xc000, URZ ;  /* 0x0000c00012127890 */ /* 0x000fe4000ff5e03f */
[----:B------:R-:W-:Y:S02]  /*6e40*/  UIADD3.X UR15, URZ, UR19, URZ, UP0, !UPT ;  /* 0x000000133f0f7290 */ /* 0x000fe400087fe43f */
[----:B------:R-:W-:Y:S02]  /*6e50*/  UIADD3.X UR17, URZ, UR19, URZ, UP1, !UPT ;  /* 0x000000133f117290 */ /* 0x000fe40008ffe43f */
[----:B------:R-:W-:Y:S01]  /*6e60*/  UIADD3.X UR19, URZ, UR19, URZ, UP2, !UPT ;  /* 0x000000133f137290 */ /* 0x000fe200097fe43f */
[----:B------:R-:W-:-:S11]  /*6e70*/  UMOV UR20, UR13 ;  /* 0x0000000d00147c82 */ /* 0x000fd60008000000 */
.L_x_1218:
[----:B------:R-:W-:Y:S01]  /*6e80*/  UIADD3 UR10, UR13, UR4, URZ ;  /* 0x000000040d0a7290 */ /* 0x000fe2000fffe03f */
[----:B------:R-:W-:Y:S03]  /*6e90*/  BAR.SYNC.DEFER_BLOCKING 0xd, 0xa0 ;  /* 0x0342800000007b1d */ /* 0x000fe60000010000 */
[----:B------:R-:W-:Y:S02]  /*6ea0*/  UIMAD.WIDE UR26, UR10, 0x4, UR14 ;  /* 0x000000040a1a78a5 */ /* 0x000fe4000f8e020e */
[----:B------:R-:W-:Y:S01]  /*6eb0*/  UIMAD.WIDE UR28, UR10, 0x4, UR16 ;  /* 0x000000040a1c78a5 */ /* 0x000fe2000f8e0210 */
[----:B------:R-:W-:Y:S01]  /*6ec0*/  BSSY B0, `(.L_x_1206) ;  /* 0x0000010000007945 */ /* 0x000fe20003800000 */
[----:B------:R-:W-:-:S03]  /*6ed0*/  UIMAD.WIDE UR10, UR10, 0x4, UR18 ;  /* 0x000000040a0a78a5 */ /* 0x000fc6000f8e0212 */
[----:B------:R-:W-:Y:S09]  /*6ee0*/  @!P0 BRA `(.L_x_1207) ;  /* 0x0000000000348947 */ /* 0x000ff20003800000 */
[----:B------:R-:W1:Y:S01]  /*6ef0*/  S2UR UR22, SR_CgaCtaId ;  /* 0x00000000001679c3 */ /* 0x000e620000008800 */
[----:B------:R-:W-:Y:S01]  /*6f00*/  UIADD3 UR23, UP0, UR20, UR6, URZ ;  /* 0x0000000614177290 */ /* 0x000fe2000ff1e03f */
[----:B------:R-:W-:Y:S01]  /*6f10*/  UMOV UR21, 0x400 ;  /* 0x0000040000157882 */ /* 0x000fe20000000000 */
[----:B------:R-:W-:Y:S02]  /*6f20*/  UMOV UR32, 0x0 ;  /* 0x0000000000207882 */ /* 0x000fe40000000000 */
[----:B------:R-:W-:Y:S01]  /*6f30*/  ULEA.HI.X.SX32 UR30, UR20, UR9, 0x1, UP0 ;  /* 0x00000009141e7291 */ /* 0x000fe200080f0e3f */
[----:B------:R-:W-:Y:S01]  /*6f40*/  UMOV UR33, 0x14f00000 ;  /* 0x14f0000000217882 */ /* 0x000fe20000000000 */
[----:B-1----:R-:W-:Y:S02]  /*6f50*/  ULEA UR21, UR22, UR21, 0x18 ;  /* 0x0000001516157291 */ /* 0x002fe4000f8ec03f */
[----:B------:R-:W-:Y:S02]  /*6f60*/  ULEA UR22, UP0, UR23, UR24, 0x2 ;  /* 0x0000001817167291 */ /* 0x000fe4000f80103f */
[----:B------:R-:W-:-:S02]  /*6f70*/  UIADD3 UR21, UR21, 0x10000, URZ ;  /* 0x0001000015157890 */ /* 0x000fc4000fffe03f */
[----:B------:R-:W-:-:S03]  /*6f80*/  ULEA.HI.X UR23, UR23, UR25, UR30, 0x2, UP0 ;  /* 0x0000001917177291 */ /* 0x000fc600080f141e */
[----:B------:R-:W-:-:S06]  /*6f90*/  UMOV UR30, 0x400 ;  /* 0x00000400001e7882 */ /* 0x000fcc0000000000 */
[----:B------:R1:W-:Y:S02]  /*6fa0*/  UBLKRED.G.S.ADD.F32.RN [UR22], [UR21], UR30, desc[UR32] ;  /* 0x00002016150073bb */ /* 0x0003e400080a141e */
[----:B-1----:R0:W-:Y:S02]  /*6fb0*/  UTMACMDFLUSH ;  /* 0x00000000000079b7 */ /* 0x0021e40000000000 */
.L_x_1207:
[----:B------:R-:W-:Y:S05]  /*6fc0*/  BSYNC B0 ;  /* 0x0000000000007941 */ /* 0x000fea0003800000 */
.L_x_1206:
        /* <DEDUP_REMOVED lines=13> */
.L_x_1209:
[----:B------:R-:W-:Y:S05]  /*70a0*/  BSYNC B0 ;  /* 0x0000000000007941 */ /* 0x000fea0003800000 */
.L_x_1208:
[----:B------:R-:W-:Y:S06]  /*70b0*/  BAR.ARV 0xa, 0xa0 ;  /* 0x0282800000007b1d */ /* 0x000fec0000002000 */
[----:B------:R-:W-:Y:S04]  /*70c0*/  BSSY B0, `(.L_x_1210) ;  /* 0x0000003000007945 */ /* 0x000fe80003800000 */
[----:B------:R-:W-:Y:S05]  /*70d0*/  @!P0 BRA `(.L_x_1211) ;  /* 0x0000000000048947 */ /* 0x000fea0003800000 */
[----:B------:R-:W-:-:S04]  /*70e0*/  DEPBAR.LE SB0, 0x0 ;  /* 0x000080000000791a */ /* 0x000fc80000000000 */
.L_x_1211:
[----:B------:R-:W-:Y:S05]  /*70f0*/  BSYNC B0 ;  /* 0x0000000000007941 */ /* 0x000fea0003800000 */
.L_x_1210:
        /* <DEDUP_REMOVED lines=13> */
.L_x_1213:
[----:B------:R-:W-:Y:S05]  /*71d0*/  BSYNC B0 ;  /* 0x0000000000007941 */ /* 0x000fea0003800000 */
.L_x_1212:
        /* <DEDUP_REMOVED lines=13> */
.L_x_1215:
[----:B------:R-:W-:Y:S05]  /*72b0*/  BSYNC B0 ;  /* 0x0000000000007941 */ /* 0x000fea0003800000 */
.L_x_1214:
[----:B------:R-:W-:Y:S01]  /*72c0*/  UIADD3 UR12, UR12, 0x2, URZ ;  /* 0x000000020c0c7890 */ /* 0x000fe2000fffe03f */
[----:B------:R-:W-:Y:S06]  /*72d0*/  BAR.ARV 0xa, 0xa0 ;  /* 0x0282800000007b1d */ /* 0x000fec0000002000 */
[----:B------:R-:W-:Y:S01]  /*72e0*/  UISETP.GE.AND UP0, UPT, UR12, UR8, UPT ;  /* 0x000000080c00728c */ /* 0x000fe2000bf06270 */
[----:B------:R-:W-:Y:S04]  /*72f0*/  BSSY B0, `(.L_x_1216) ;  /* 0x0000003000007945 */ /* 0x000fe80003800000 */
[----:B------:R-:W-:Y:S06]  /*7300*/  @!P0 BRA `(.L_x_1217) ;  /* 0x0000000000048947 */ /* 0x000fec0003800000 */
[----:B------:R-:W-:-:S04]  /*7310*/  DEPBAR.LE SB0, 0x0 ;  /* 0x000080000000791a */ /* 0x000fc80000000000 */
.L_x_1217:
[----:B------:R-:W-:Y:S05]  /*7320*/  BSYNC B0 ;  /* 0x0000000000007941 */ /* 0x000fea0003800000 */
.L_x_1216:
[----:B------:R-:W-:Y:S06]  /*7330*/  BAR.ARV 0xb, 0xa0 ;  /* 0x02c2800000007b1d */ /* 0x000fec0000002000 */
[----:B------:R-:W-:Y:S01]  /*7340*/  PLOP3.LUT P1, PT, PT, PT, UP0, 0x80, 0x0 ;  /* 0x000000000000781c */ /* 0x000fe20003f2f008 */
[----:B------:R-:W-:Y:S02]  /*7350*/  UIADD3 UR20, UR20, 0x4000, URZ ;  /* 0x0000400014147890 */ /* 0x000fe4000fffe03f */
[----:B------:R-:W-:-:S10]  /*7360*/  UIADD3 UR4, UR4, 0x4000, URZ ;  /* 0x0000400004047890 */ /* 0x000fd4000fffe03f */
[----:B------:R-:W-:Y:S05]  /*7370*/  @!P1 BRA `(.L_x_1218) ;  /* 0xfffffff800c09947 */ /* 0x000fea000383ffff */
[----:B------:R-:W-:Y:S05]  /*7380*/  BRA `(.L_x_1138) ;  /* 0x0000002000587947 */ /* 0x000fea0003800000 */
.L_x_1196:
[----:B------:R-:W1:Y:S01]  /*7390*/  S2UR UR21, SR_CTAID.Z ;  /* 0x00000000001579c3 */ /* 0x000e620000002700 */
[----:B------:R-:W-:Y:S01]  /*73a0*/  IMAD.MOV.U32 R11, RZ, RZ, 0x1 ;  /* 0x00000001ff0b7424 */ /* 0x000fe200078e00ff */
[----:B-1----:R-:W-:-:S13]  /*73b0*/  ISETP.LE.AND P0, PT, RZ, UR21, PT ;  /* 0x00000015ff007c0c */ /* 0x002fda000bf03270 */
[----:B------:R-:W-:Y:S05]  /*73c0*/  @!P0 BRA `(.L_x_1219) ;  /* 0x0000001c00b48947 */ /* 0x000fea0003800000 */
[----:B------:R-:W1:Y:S01]  /*73d0*/  S2UR UR9, SR_CTAID.X ;  /* 0x00000000000979c3 */ /* 0x000e620000002500 */
[----:B------:R-:W-:Y:S01]  /*73e0*/  ULDC UR8, c[0x0][0x280] ;  /* 0x0000a00000087ab9 */ /* 0x000fe20000000800 */
[----:B------:R-:W-:Y:S01]  /*73f0*/  ULDC UR4, c[0x0][0x290] ;  /* 0x0000a40000047ab9 */ /* 0x000fe20000000800 */
[----:B------:R-:W-:-:S05]  /*7400*/  ULDC UR5, c[0x0][0x74c] ;  /* 0x0001d30000057ab9 */ /* 0x000fca0000000800 */
[----:B------:R-:W2:Y:S01]  /*7410*/  S2UR UR20, SR_CTAID.Y ;  /* 0x00000000001479c3 */ /* 0x000ea20000002600 */
[----:B-1----:R-:W-:Y:S02]  /*7420*/  USHF.L.U32 UR11, UR9, 0x7, URZ ;  /* 0x00000007090b7899 */ /* 0x002fe4000800063f */
[----:B------:R-:W-:Y:S02]  /*7430*/  ISETP.LE.AND P0, PT, RZ, UR9, PT ;  /* 0x00000009ff007c0c */ /* 0x000fe4000bf03270 */
[----:B------:R-:W-:-:S04]  /*7440*/  UIADD3 UR4, -UR4, UR11, UR8 ;  /* 0x0000000b04047290 */ /* 0x000fc8000fffe108 */
[----:B------:R-:W-:-:S04]  /*7450*/  UIADD3 UR4, UR4, -UR5, URZ ;  /* 0x8000000504047290 */ /* 0x000fc8000fffe03f */
[----:B------:R-:W-:-:S04]  /*7460*/  USHF.R.S32.HI UR5, URZ, 0x1f, UR4 ;  /* 0x0000001f3f057899 */ /* 0x000fc80008011404 */
[----:B------:R-:W-:Y:S02]  /*7470*/  ULEA.HI UR5, UR5, UR4, URZ, 0x6 ;  /* 0x0000000405057291 */ /* 0x000fe4000f8f303f */
[----:B------:R-:W-:Y:S02]  /*7480*/  UIADD3 UR4, UR8, 0x3f, URZ ;  /* 0x0000003f08047890 */ /* 0x000fe4000fffe03f */
[----:B------:R-:W-:Y:S02]  /*7490*/  USHF.R.S32.HI UR5, URZ, 0x6, UR5 ;  /* 0x000000063f057899 */ /* 0x000fe40008011405 */
[----:B------:R-:W-:Y:S02]  /*74a0*/  USHF.R.S32.HI UR6, URZ, 0x1f, UR4 ;  /* 0x0000001f3f067899 */ /* 0x000fe40008011404 */
[----:B------:R-:W-:Y:S02]  /*74b0*/  UISETP.LT.AND UP0, UPT, URZ, UR5, UPT ;  /* 0x000000053f00728c */ /* 0x000fe4000bf01270 */
[----:B------:R-:W-:-:S02]  /*74c0*/  ULEA.HI UR6, UR6, UR4, URZ, 0x6 ;  /* 0x0000000406067291 */ /* 0x000fc4000f8f303f */
[----:B------:R-:W-:Y:S02]  /*74d0*/  USEL UR7, URZ, UR5, !UP0 ;  /* 0x000000053f077287 */ /* 0x000fe4000c000000 */
[----:B------:R-:W-:Y:S01]  /*74e0*/  USHF.R.S32.HI UR6, URZ, 0x6, UR6 ;  /* 0x000000063f067899 */ /* 0x000fe20008011406 */
[----:B--2---:R-:W-:Y:S11]  /*74f0*/  @!P0 BRA `(.L_x_1220) ;  /* 0x0000000000288947 */ /* 0x004ff60003800000 */
[----:B------:R-:W-:Y:S01]  /*7500*/  ULEA UR8, UR9, UR8, 0x7 ;  /* 0x0000000809087291 */ /* 0x000fe2000f8e383f */
[----:B------:R-:W-:Y:S01]  /*7510*/  ULDC UR4, c[0x0][0x290] ;  /* 0x0000a40000047ab9 */ /* 0x000fe20000000800 */
[----:B------:R-:W-:Y:S02]  /*7520*/  ULDC UR5, c[0x0][0x748] ;  /* 0x0001d20000057ab9 */ /* 0x000fe40000000800 */
[----:B------:R-:W-:-:S04]  /*7530*/  UIADD3 UR4, -UR4, 0xbf, UR8 ;  /* 0x000000bf04047890 */ /* 0x000fc8000fffe108 */
[----:B------:R-:W-:-:S04]  /*7540*/  UIADD3 UR4, UR4, UR5, URZ ;  /* 0x0000000504047290 */ /* 0x000fc8000fffe03f */
[----:B------:R-:W-:-:S04]  /*7550*/  USHF.R.S32.HI UR5, URZ, 0x1f, UR4 ;  /* 0x0000001f3f057899 */ /* 0x000fc80008011404 */
[----:B------:R-:W-:-:S04]  /*7560*/  ULEA.HI UR5, UR5, UR4, URZ, 0x6 ;  /* 0x0000000405057291 */ /* 0x000fc8000f8f303f */
[----:B------:R-:W-:-:S04]  /*7570*/  USHF.R.S32.HI UR5, URZ, 0x6, UR5 ;  /* 0x000000063f057899 */ /* 0x000fc80008011405 */
[----:B------:R-:W-:-:S04]  /*7580*/  UISETP.LT.AND UP0, UPT, UR5, UR6, UPT ;  /* 0x000000060500728c */ /* 0x000fc8000bf01270 */
[----:B------:R-:W-:-:S12]  /*7590*/  USEL UR6, UR5, UR6, UP0 ;  /* 0x0000000605067287 */ /* 0x000fd80008000000 */
.L_x_1220:
[----:B------:R-:W-:-:S06]  /*75a0*/  UISETP.GT.AND UP0, UPT, UR6, UR7, UPT ;  /* 0x000000070600728c */ /* 0x000fcc000bf04270 */
[----:B------:R-:W-:-:S13]  /*75b0*/  PLOP3.LUT P0, PT, PT, PT, UP0, 0x80, 0x0 ;  /* 0x000000000000781c */ /* 0x000fda0003f0f008 */
[----:B------:R-:W-:Y:S05]  /*75c0*/  @!P0 BRA `(.L_x_1219) ;  /* 0x0000001c00348947 */ /* 0x000fea0003800000 */
[----:B------:R-:W-:Y:S01]  /*75d0*/  USHF.R.S32.HI UR10, URZ, 0x1f, UR20 ;  /* 0x0000001f3f0a7899 */ /* 0x000fe20008011414 */
[----:B------:R-:W-:Y:S01]  /*75e0*/  IMAD.U32 R4, RZ, RZ, UR7 ;  /* 0x00000007ff047e24 */ /* 0x000fe2000f8e00ff */
[----:B------:R-:W-:Y:S01]  /*75f0*/  ULDC.64 UR8, c[0x0][0x718] ;  /* 0x0001c60000087ab9 */ /* 0x000fe20000000a00 */
[----:B------:R-:W-:Y:S01]  /*7600*/  ULDC.64 UR12, c[0x0][0x730] ;  /* 0x0001cc00000c7ab9 */ /* 0x000fe20000000a00 */
[----:B------:R-:W-:Y:S01]  /*7610*/  UIMAD.WIDE.U32 UR4, UR20, UR8, URZ ;  /* 0x00000008140472a5 */ /* 0x000fe2000f8e003f */
[----:B------:R-:W-:Y:S01]  /*7620*/  BSSY B0, `(.L_x_1219) ;  /* 0x00001c7000007945 */ /* 0x000fe20003800000 */
[----:B------:R-:W-:Y:S01]  /*7630*/  UIMAD UR8, UR10, UR8, URZ ;  /* 0x000000080a0872a4 */ /* 0x000fe2000f8e023f */
[----:B------:R-:W-:Y:S01]  /*7640*/  IMAD.MOV.U32 R0, RZ, RZ, RZ ;  /* 0x000000ffff007224 */ /* 0x000fe200078e00ff */
[----:B------:R-:W-:Y:S02]  /*7650*/  UIMAD UR10, UR10, UR12, URZ ;  /* 0x0000000c0a0a72a4 */ /* 0x000fe4000f8e023f */
[----:B------:R-:W-:-:S02]  /*7660*/  UIMAD UR22, UR20, UR9, UR8 ;  /* 0x00000009141672a4 */ /* 0x000fc4000f8e0208 */
[----:B------:R-:W-:Y:S02]  /*7670*/  UIMAD.WIDE.U32 UR8, UR20, UR12, URZ ;  /* 0x0000000c140872a5 */ /* 0x000fe4000f8e003f */
[----:B------:R-:W-:Y:S02]  /*7680*/  UIMAD UR12, UR20, UR13, UR10 ;  /* 0x0000000d140c72a4 */ /* 0x000fe4000f8e020a */
[----:B------:R-:W-:Y:S01]  /*7690*/  USHF.R.S32.HI UR13, URZ, 0x1f, UR21 ;  /* 0x0000001f3f0d7899 */ /* 0x000fe20008011415 */
[----:B------:R-:W-:Y:S01]  /*76a0*/  ULDC UR10, c[0x0][0x2e8] ;  /* 0x0000ba00000a7ab9 */ /* 0x000fe20000000800 */
[----:B------:R-:W-:Y:S01]  /*76b0*/  ELECT P0, URZ, PT ;  /* 0x00000000003f782f */ /* 0x000fe20003800000 */
[----:B------:R-:W-:Y:S01]  /*76c0*/  UISETP.NE.AND UP0, UPT, UR10, 0x1, UPT ;  /* 0x000000010a00788c */ /* 0x000fe2000bf05270 */
[----:B------:R-:W-:Y:S01]  /*76d0*/  ULDC.64 UR14, c[0x0][0x720] ;  /* 0x0001c800000e7ab9 */ /* 0x000fe20000000a00 */
[----:B------:R-:W-:Y:S02]  /*76e0*/  UIADD3 UR23, UR5, UR22, URZ ;  /* 0x0000001605177290 */ /* 0x000fe4000fffe03f */
[----:B------:R-:W-:-:S02]  /*76f0*/  UIMAD UR10, UR13, UR14, URZ ;  /* 0x0000000e0d0a72a4 */ /* 0x000fc4000f8e023f */
[----:B------:R-:W-:Y:S01]  /*7700*/  UIADD3 UR9, UR9, UR12, URZ ;  /* 0x0000000c09097290 */ /* 0x000fe2000fffe03f */
[----:B------:R-:W-:Y:S01]  /*7710*/  ULDC.64 UR18, c[0x0][0x738] ;  /* 0x0001ce0000127ab9 */ /* 0x000fe20000000a00 */
[----:B------:R-:W-:-:S03]  /*7720*/  UMOV UR22, UR4 ;  /* 0x0000000400167c82 */ /* 0x000fc60008000000 */
[----:B------:R-:W-:Y:S01]  /*7730*/  @UP0 ULDC UR16, c[0x0][0x2ec] ;  /* 0x0000bb0000100ab9 */ /* 0x000fe20000000800 */
[----:B------:R-:W-:Y:S02]  /*7740*/  UIMAD UR13, UR13, UR18, URZ ;  /* 0x000000120d0d72a4 */ /* 0x000fe4000f8e023f */
[----:B------:R-:W-:Y:S02]  /*7750*/  UIMAD UR5, UR21, UR15, UR10 ;  /* 0x0000000f150572a4 */ /* 0x000fe4000f8e020a */
[----:B------:R-:W-:Y:S02]  /*7760*/  UIMAD.WIDE.U32 UR22, UR21, UR14, UR22 ;  /* 0x0000000e151672a5 */ /* 0x000fe4000f8e0016 */
[----:B------:R-:W-:Y:S02]  /*7770*/  UIMAD.WIDE.U32 UR16, UR20, UR16, URZ ;  /* 0x00000010141072a5 */ /* 0x000fe4000f8e003f */
[----:B------:R-:W-:Y:S01]  /*7780*/  UIMAD.WIDE.U32 UR14, UR21, UR18, UR8 ;  /* 0x00000012150e72a5 */ /* 0x000fe2000f8e0008 */
[----:B------:R-:W-:-:S02]  /*7790*/  UMOV UR12, UR20 ;  /* 0x00000014000c7c82 */ /* 0x000fc40008000000 */
[----:B------:R-:W-:Y:S01]  /*77a0*/  @UP0 ULDC UR8, c[0x0][0x2f0] ;  /* 0x0000bc0000080ab9 */ /* 0x000fe20000000800 */
[----:B------:R-:W-:Y:S02]  /*77b0*/  UIMAD UR4, UR21, UR19, UR13 ;  /* 0x00000013150472a4 */ /* 0x000fe4000f8e020d */
[----:B------:R-:W-:Y:S01]  /*77c0*/  @UP0 USHF.R.U32.HI UR12, URZ, UR8, UR17 ;  /* 0x000000083f0c0299 */ /* 0x000fe20008011611 */
[----:B------:R-:W-:Y:S11]  /*77d0*/  @!P0 BRA `(.L_x_1221) ;  /* 0x0000001800ac8947 */ /* 0x000ff60003800000 */
[----:B------:R-:W1:Y:S01]  /*77e0*/  S2R R3, SR_CgaCtaId ;  /* 0x0000000000037919 */ /* 0x000e620000008800 */
[----:B------:R-:W-:-:S04]  /*77f0*/  MOV R16, 0x400 ;  /* 0x0000040000107802 */ /* 0x000fc80000000f00 */
[----:B-1----:R-:W-:Y:S01]  /*7800*/  LEA R16, R3, R16, 0x18 ;  /* 0x0000001003107211 */ /* 0x002fe200078ec0ff */
[----:B------:R-:W-:-:S05]  /*7810*/  IMAD.MOV.U32 R3, RZ, RZ, 0x1 ;  /* 0x00000001ff037424 */ /* 0x000fca00078e00ff */
[----:B------:R-:W-:-:S04]  /*7820*/  SHF.L.U32 R3, R3, 0x1f, RZ ;  /* 0x0000001f03037819 */ /* 0x000fc800000006ff */
[----:B------:R-:W1:Y:S02]  /*7830*/  SYNCS.PHASECHK.TRANS64.TRYWAIT P0, [R16+URZ+0x30820], R3 ;  /* 0x03082003100075a7 */ /* 0x000e64000800017f */
[----:B-1----:R-:W-:Y:S05]  /*7840*/  @!P0 BRA `(.L_x_1222) ;  /* 0x0000001c00888947 */ /* 0x002fea0003800000 */
.L_x_1250:
[----:B------:R-:W2:Y:S01]  /*7850*/  S2R R0, SR_TID.X ;  /* 0x0000000000007919 */ /* 0x000ea20000002100 */
[----:B------:R-:W-:Y:S02]  /*7860*/  IMAD.U32 R15, RZ, RZ, UR23 ;  /* 0x00000017ff0f7e24 */ /* 0x000fe4000f8e00ff */
[----:B------:R-:W-:Y:S02]  /*7870*/  IMAD.U32 R14, RZ, RZ, UR15 ;  /* 0x0000000fff0e7e24 */ /* 0x000fe4000f8e00ff */
[----:B------:R-:W-:Y:S02]  /*7880*/  VIADD R15, R15, UR5 ;  /* 0x000000050f0f7c36 */ /* 0x000fe40008000000 */
[----:B------:R-:W-:Y:S02]  /*7890*/  VIADD R14, R14, UR4 ;  /* 0x000000040e0e7c36 */ /* 0x000fe40008000000 */
[----:B------:R-:W-:Y:S01]  /*78a0*/  IMAD.MOV.U32 R11, RZ, RZ, 0x1 ;  /* 0x00000001ff0b7424 */ /* 0x000fe200078e00ff */
[----:B--2---:R-:W-:-:S04]  /*78b0*/  LOP3.LUT R0, R0, 0x7f, RZ, 0xc0, !PT ;  /* 0x0000007f00007812 */ /* 0x004fc800078ec0ff */
[----:B------:R-:W-:-:S13]  /*78c0*/  ISETP.NE.AND P0, PT, R0, RZ, PT ;  /* 0x000000ff0000720c */ /* 0x000fda0003f05270 */
[----:B------:R-:W-:Y:S05]  /*78d0*/  @P0 BRA `(.L_x_1223) ;  /* 0x0000000000180947 */ /* 0x000fea0003800000 */
[----:B------:R-:W2:Y:S01]  /*78e0*/  S2R R0, SR_TID.X ;  /* 0x0000000000007919 */ /* 0x000ea20000002100 */
[----:B-1----:R-:W-:-:S04]  /*78f0*/  IMAD.MOV.U32 R3, RZ, RZ, 0x4100 ;  /* 0x00004100ff037424 */ /* 0x002fc800078e00ff */
[----:B------:R3:W-:Y:S01]  /*7900*/  SYNCS.ARRIVE.TRANS64 RZ, [R16+URZ+0x30810], R3 ;  /* 0x0308100310ff79a7 */ /* 0x0007e2000800003f */
[----:B--2---:R-:W-:-:S13]  /*7910*/  LOP3.LUT P1, RZ, R0, 0x1f, RZ, 0xc0, !PT ;  /* 0x0000001f00ff7812 */ /* 0x004fda000782c0ff */
[----:B---3--:R-:W-:Y:S05]  /*7920*/  @!P1 BRA `(.L_x_1223) ;  /* 0x0000000000049947 */ /* 0x008fea0003800000 */
[----:B------:R-:W-:Y:S01]  /*7930*/  BPT.TRAP 0x1 ;  /* 0x000000040000795c */ /* 0x000fe20000300000 */
.L_x_1223:
[----:B------:R-:W-:Y:S01]  /*7940*/  R2UR UR19, R4 ;  /* 0x00000000041372ca */ /* 0x000fe200000e0000 */
[----:B------:R-:W2:Y:S01]  /*7950*/  LDC.64 R6, c[0x0][0x198] ;  /* 0x00006600ff067b82 */ /* 0x000ea20000000a00 */
[----:B------:R-:W-:Y:S01]  /*7960*/  R2UR UR7, R15 ;  /* 0x000000000f0772ca */ /* 0x000fe200000e0000 */
[----:B------:R-:W-:Y:S01]  /*7970*/  ULDC.64 UR16, c[0x0][0x700] ;  /* 0x0001c00000107ab9 */ /* 0x000fe20000000a00 */
[----:B------:R-:W-:Y:S01]  /*7980*/  UMOV UR36, 0x0 ;  /* 0x0000000000247882 */ /* 0x000fe20000000000 */
[----:B------:R-:W-:Y:S01]  /*7990*/  IMAD.U32 R10, RZ, RZ, UR16 ;  /* 0x00000010ff0a7e24 */ /* 0x000fe2000f8e00ff */
[----:B------:R-:W-:Y:S01]  /*79a0*/  UMOV UR37, 0x14f00000 ;  /* 0x14f0000000257882 */ /* 0x000fe20000000000 */
[----:B------:R-:W-:Y:S01]  /*79b0*/  IMAD.U32 R9, RZ, RZ, UR17 ;  /* 0x00000011ff097e24 */ /* 0x000fe2000f8e00ff */
[----:B------:R-:W-:Y:S01]  /*79c0*/  UMOV UR18, URZ ;  /* 0x0000003f00127c82 */ /* 0x000fe20008000000 */
[----:B------:R-:W-:Y:S01]  /*79d0*/  UMOV UR26, 0x40 ;  /* 0x00000040001a7882 */ /* 0x000fe20000000000 */
[----:B------:R-:W-:Y:S01]  /*79e0*/  UMOV UR28, UR20 ;  /* 0x00000014001c7c82 */ /* 0x000fe20008000000 */
[----:B------:R-:W-:Y:S01]  /*79f0*/  UMOV UR29, UR21 ;  /* 0x00000015001d7c82 */ /* 0x000fe20008000000 */
[----:B------:R-:W-:Y:S01]  /*7a00*/  IMAD.MOV.U32 R5, RZ, RZ, 0x10000 ;  /* 0x00010000ff057424 */ /* 0x000fe200078e00ff */
[----:B------:R-:W-:Y:S01]  /*7a10*/  USHF.L.U32 UR19, UR19, 0x6, URZ ;  /* 0x0000000613137899 */ /* 0x000fe2000800063f */
[----:B------:R-:W-:Y:S01]  /*7a20*/  IMAD.MOV.U32 R19, RZ, RZ, RZ ;  /* 0x000000ffff137224 */ /* 0x000fe200078e00ff */
[----:B------:R-:W-:Y:S01]  /*7a30*/  UMOV UR48, 0x0 ;  /* 0x0000000000307882 */ /* 0x000fe20000000000 */
[----:B------:R-:W-:Y:S01]  /*7a40*/  UMOV UR49, 0x10000000 ;  /* 0x1000000000317882 */ /* 0x000fe20000000000 */
[----:B------:R-:W-:Y:S01]  /*7a50*/  UIADD3 UR8, UP0, UR19, UR22, URZ ;  /* 0x0000001613087290 */ /* 0x000fe2000ff1e03f */
[----:B------:R-:W-:-:S02]  /*7a60*/  UMOV UR13, UR21 ;  /* 0x00000015000d7c82 */ /* 0x000fc40008000000 */
[----:B------:R-:W-:Y:S01]  /*7a70*/  UMOV UR27, UR19 ;  /* 0x00000013001b7c82 */ /* 0x000fe20008000000 */
[----:B------:R-:W-:Y:S02]  /*7a80*/  ULEA.HI.X.SX32 UR7, UR19, UR7, 0x1, UP0 ;  /* 0x0000000713077291 */ /* 0x000fe400080f0e3f */
[----:B-1----:R-:W-:Y:S01]  /*7a90*/  IMAD.U32 R3, RZ, RZ, UR8 ;  /* 0x00000008ff037e24 */ /* 0x002fe2000f8e00ff */
[----:B------:R-:W-:Y:S01]  /*7aa0*/  UMOV UR10, UR18 ;  /* 0x00000012000a7c82 */ /* 0x000fe20008000000 */
[----:B------:R-:W-:Y:S01]  /*7ab0*/  IMAD.U32 R2, RZ, RZ, UR8 ;  /* 0x00000008ff027e24 */ /* 0x000fe2000f8e00ff */
[----:B------:R-:W-:Y:S01]  /*7ac0*/  R2UR UR8, R16 ;  /* 0x00000000100872ca */ /* 0x000fe200000e0000 */
[----:B--2---:R-:W-:Y:S01]  /*7ad0*/  IMAD.MOV.U32 R8, RZ, RZ, R6 ;  /* 0x000000ffff087224 */ /* 0x004fe200078e0006 */
[----:B------:R-:W-:Y:S01]  /*7ae0*/  LEA R0, P1, R3, R10, 0x2 ;  /* 0x0000000a03007211 */ /* 0x000fe200078210ff */
[----:B------:R-:W-:Y:S01]  /*7af0*/  IMAD.U32 R3, RZ, RZ, UR7 ;  /* 0x00000007ff037e24 */ /* 0x000fe2000f8e00ff */
[----:B------:R-:W-:Y:S01]  /*7b00*/  UMOV UR7, 0x10 ;  /* 0x0000001000077882 */ /* 0x000fe20000000000 */
[----:B------:R-:W-:Y:S01]  /*7b10*/  UMOV UR42, 0x40 ;  /* 0x00000040002a7882 */ /* 0x000fe20000000000 */
[----:B------:R-:W-:Y:S01]  /*7b20*/  R2UR UR32, R0 ;  /* 0x00000000002072ca */ /* 0x000fe200000e0000 */
[----:B------:R-:W-:Y:S01]  /*7b30*/  UMOV UR43, UR11 ;  /* 0x0000000b002b7c82 */ /* 0x000fe20008000000 */
[----:B------:R-:W-:Y:S01]  /*7b40*/  LEA.HI.X R2, R2, R9, R3, 0x2, P1 ;  /* 0x0000000902027211 */ /* 0x000fe200008f1403 */
[----:B------:R-:W-:Y:S01]  /*7b50*/  UMOV UR44, UR12 ;  /* 0x0000000c002c7c82 */ /* 0x000fe20008000000 */
[----:B------:R-:W-:Y:S01]  /*7b60*/  IADD3 R0, P1, R8, 0x2f0, RZ ;  /* 0x000002f008007810 */ /* 0x000fe20007f3e0ff */
[----:B------:R-:W-:Y:S01]  /*7b70*/  UMOV UR45, UR21 ;  /* 0x00000015002d7c82 */ /* 0x000fe20008000000 */
[----:B------:R-:W-:Y:S01]  /*7b80*/  R2UR UR33, R2 ;  /* 0x00000000022172ca */ /* 0x000fe200000e0000 */
[----:B------:R-:W-:Y:S01]  /*7b90*/  UIADD3 UR16, UR8, 0x18000, URZ ;  /* 0x0001800008107890 */ /* 0x000fe2000fffe03f */
[----:B------:R-:W-:Y:S01]  /*7ba0*/  R2UR UR30, R0 ;  /* 0x00000000001e72ca */ /* 0x000fe200000e0000 */
[----:B------:R-:W-:Y:S01]  /*7bb0*/  UIADD3 UR17, UR8, 0x30810, URZ ;  /* 0x0003081008117890 */ /* 0x000fe2000fffe03f */
[----:B------:R-:W-:Y:S01]  /*7bc0*/  IADD3 R0, P2, R8, 0x3f0, RZ ;  /* 0x000003f008007810 */ /* 0x000fe20007f5e0ff */
[----:B------:R-:W-:-:S02]  /*7bd0*/  UIADD3 UR24, UR8, 0x1a000, URZ ;  /* 0x0001a00008187890 */ /* 0x000fc4000fffe03f */
[----:B------:R-:W-:Y:S01]  /*7be0*/  UIADD3 UR50, UR8, 0x28000, URZ ;  /* 0x0002800008327890 */ /* 0x000fe2000fffe03f */
[----:B------:R-:W-:Y:S01]  /*7bf0*/  R2UR UR46, R0 ;  /* 0x00000000002e72ca */ /* 0x000fe200000e0000 */
[--C-:B------:R-:W-:Y:S01]  /*7c00*/  IMAD.X R0, RZ, RZ, R7.reuse, P1 ;  /* 0x000000ffff007224 */ /* 0x100fe200008e0607 */
[----:B------:R-:W-:Y:S01]  /*7c10*/  IADD3 R2, P1, R8, 0xf0, RZ ;  /* 0x000000f008027810 */ /* 0x000fe20007f3e0ff */
[----:B------:R-:W-:Y:S01]  /*7c20*/  UMOV UR25, UR17 ;  /* 0x0000001100197c82 */ /* 0x000fe20008000000 */
[----:B------:R-:W-:Y:S01]  /*7c30*/  UMOV UR51, UR17 ;  /* 0x0000001100337c82 */ /* 0x000fe20008000000 */
[----:B------:R-:W-:Y:S01]  /*7c40*/  UIADD3 UR9, UR8, 0x30800, URZ ;  /* 0x0003080008097890 */ /* 0x000fe2000fffe03f */
[----:B------:R-:W-:Y:S01]  /*7c50*/  R2UR UR31, R0 ;  /* 0x00000000001f72ca */ /* 0x000fe200000e0000 */
[--C-:B------:R-:W-:Y:S01]  /*7c60*/  IMAD.X R0, RZ, RZ, R7.reuse, P2 ;  /* 0x000000ffff007224 */ /* 0x100fe200010e0607 */
[----:B------:R-:W-:Y:S01]  /*7c70*/  R2UR UR34, R2 ;  /* 0x00000000022272ca */ /* 0x000fe200000e0000 */
[----:B------:R-:W-:Y:S01]  /*7c80*/  IMAD.X R3, RZ, RZ, R7, P1 ;  /* 0x000000ffff037224 */ /* 0x000fe200008e0607 */
[----:B------:R-:W-:-:S02]  /*7c90*/  UIADD3 UR40, UR8, 0x4000, URZ ;  /* 0x0000400008287890 */ /* 0x000fc4000fffe03f */
[----:B------:R-:W-:Y:S01]  /*7ca0*/  R2UR UR47, R0 ;  /* 0x00000000002f72ca */ /* 0x000fe200000e0000 */
[----:B------:R-:W-:Y:S01]  /*7cb0*/  IMAD.U32 R0, RZ, RZ, UR6 ;  /* 0x00000006ff007e24 */ /* 0x000fe2000f8e00ff */
[----:B------:R-:W-:Y:S01]  /*7cc0*/  R2UR UR35, R3 ;  /* 0x00000000032372ca */ /* 0x000fe200000e0000 */
[----:B------:R-:W-:Y:S02]  /*7cd0*/  UMOV UR41, UR9 ;  /* 0x0000000900297c82 */ /* 0x000fe40008000000 */
[----:B------:R-:W-:-:S05]  /*7ce0*/  VIADD R6, R0, 0xffffffff ;  /* 0xffffffff00067836 */ /* 0x000fca0000000000 */
[----:B------:R1:W-:Y:S01]  /*7cf0*/  STL [R1], R6 ;  /* 0x0000000601007387 */ /* 0x0003e20000100800 */
[----:B------:R-:W-:-:S04]  /*7d00*/  ISETP.GE.AND P1, PT, R4, R6, PT ;  /* 0x000000060400720c */ /* 0x000fc80003f26270 */
[----:B------:R-:W-:Y:S01]  /*7d10*/  UTMALDG.4D [UR16], [UR34], desc[UR36] ;  /* 0x00002410220075b4 */ /* 0x000fe20008019000 */
[----:B------:R-:W-:Y:S01]  /*7d20*/  UTMALDG.4D [UR24], [UR34], desc[UR36] ;  /* 0x00002418220075b4 */ /* 0x000fe20008019000 */
[----:B------:R2:W-:Y:S01]  /*7d30*/  UBLKCP.S.G [UR50], [UR32], UR7 ;  /* 0x00000032200073ba */ /* 0x0005e20008000207 */
[----:B------:R1:W-:Y:S01]  /*7d40*/  SYNCS.ARRIVE.TRANS64 RZ, [R16+URZ+0x30800], R5 ;  /* 0x0308000510ff79a7 */ /* 0x0003e2000800003f */
[----:B------:R1:W-:Y:S01]  /*7d50*/  UTMALDG.4D [UR8], [UR30], desc[UR48] ;  /* 0x000030081e0075b4 */ /* 0x0003e20008019000 */
[----:B--2---:R-:W-:Y:S01]  /*7d60*/  UIADD3 UR32, UR8, 0x8000, URZ ;  /* 0x0000800008207890 */ /* 0x004fe2000fffe03f */
[----:B------:R1:W-:Y:S01]  /*7d70*/  UTMALDG.4D [UR40], [UR30], desc[UR48] ;  /* 0x000030281e0075b4 */ /* 0x0003e20008019000 */
[----:B------:R-:W-:Y:S01]  /*7d80*/  UIADD3 UR24, UR8, 0xc000, URZ ;  /* 0x0000c00008187890 */ /* 0x000fe2000fffe03f */
[----:B------:R-:W-:Y:S01]  /*7d90*/  UMOV UR35, UR11 ;  /* 0x0000000b00237c82 */ /* 0x000fe20008000000 */
[----:B------:R-:W-:Y:S01]  /*7da0*/  UMOV UR36, UR12 ;  /* 0x0000000c00247c82 */ /* 0x000fe20008000000 */
[----:B------:R-:W-:Y:S01]  /*7db0*/  UMOV UR37, UR21 ;  /* 0x0000001500257c82 */ /* 0x000fe20008000000 */
[----:B------:R-:W-:Y:S01]  /*7dc0*/  UMOV UR34, UR18 ;  /* 0x0000001200227c82 */ /* 0x000fe20008000000 */
[----:B------:R-:W-:Y:S01]  /*7dd0*/  UMOV UR33, UR9 ;  /* 0x0000000900217c82 */ /* 0x000fe20008000000 */
[----:B------:R-:W-:Y:S01]  /*7de0*/  UMOV UR27, UR11 ;  /* 0x0000000b001b7c82 */ /* 0x000fe20008000000 */
[----:B------:R-:W-:Y:S01]  /*7df0*/  UMOV UR28, UR12 ;  /* 0x0000000c001c7c82 */ /* 0x000fe20008000000 */
[----:B------:R-:W-:Y:S01]  /*7e00*/  UMOV UR25, UR9 ;  /* 0x0000000900197c82 */ /* 0x000fe20008000000 */
[----:B------:R1:W-:Y:S01]  /*7e10*/  UTMALDG.4D [UR32], [UR46], desc[UR48] ;  /* 0x000030202e0075b4 */ /* 0x0003e20008019000 */
[----:B------:R1:W-:Y:S02]  /*7e20*/  UTMALDG.4D [UR24], [UR46], desc[UR48] ;  /* 0x000030182e0075b4 */ /* 0x0003e40008019000 */
[----:B-1----:R-:W-:Y:S05]  /*7e30*/  @P1 BRA `(.L_x_1224) ;  /* 0x00000010003c1947 */ /* 0x002fea0003800000 */
[----:B------:R-:W-:Y:S01]  /*7e40*/  R2UR UR7, R4 ;  /* 0x00000000040772ca */ /* 0x000fe200000e0000 */
[----:B------:R-:W1:Y:S01]  /*7e50*/  S2R R6, SR_TID.X ;  /* 0x0000000000067919 */ /* 0x000e620000002100 */
[----:B------:R-:W-:Y:S01]  /*7e60*/  UIADD3 UR8, UR6, -0x2, URZ ;  /* 0xfffffffe06087890 */ /* 0x000fe2000fffe03f */
[----:B------:R-:W-:-:S05]  /*7e70*/  IMAD.MOV.U32 R11, RZ, RZ, 0x1 ;  /* 0x00000001ff0b7424 */ /* 0x000fca00078e00ff */
[----:B------:R-:W-:-:S05]  /*7e80*/  ISETP.NE.AND P1, PT, R4, UR8, PT ;  /* 0x0000000804007c0c */ /* 0x000fca000bf25270 */
[----:B------:R-:W-:-:S04]  /*7e90*/  ULOP3.LUT UR7, URZ, UR7, URZ, 0x33, !UPT ;  /* 0x000000073f077292 */ /* 0x000fc8000f8e333f */
[----:B------:R-:W-:-:S06]  /*7ea0*/  UIADD3 UR7, UR7, UR6, URZ ;  /* 0x0000000607077290 */ /* 0x000fcc000fffe03f */
[----:B------:R-:W-:-:S05]  /*7eb0*/  IMAD.U32 R0, RZ, RZ, UR7 ;  /* 0x00000007ff007e24 */ /* 0x000fca000f8e00ff */
[----:B------:R-:W-:Y:S01]  /*7ec0*/  LOP3.LUT R5, R0, 0x1, RZ, 0xc0, !PT ;  /* 0x0000000100057812 */ /* 0x000fe200078ec0ff */
[----:B------:R-:W-:-:S04]  /*7ed0*/  IMAD.MOV.U32 R0, RZ, RZ, R4 ;  /* 0x000000ffff007224 */ /* 0x000fc800078e0004 */
[----:B------:R2:W-:Y:S01]  /*7ee0*/  STL [R1+0x4], R5 ;  /* 0x0000040501007387 */ /* 0x0005e20000100800 */
[----:B-1----:R-:W-:Y:S01]  /*7ef0*/  LOP3.LUT R6, R6, 0x1f, RZ, 0xc0, !PT ;  /* 0x0000001f06067812 */ /* 0x002fe200078ec0ff */
[----:B------:R-:W-:Y:S06]  /*7f00*/  @!P1 BRA `(.L_x_1225) ;  /* 0x0000000800b09947 */ /* 0x000fec0003800000 */
[----:B------:R-:W-:Y:S01]  /*7f10*/  R2UR UR8, R5 ;  /* 0x00000000050872ca */ /* 0x000fe200000e0000 */
[----:B------:R-:W-:Y:S02]  /*7f20*/  IMAD.MOV.U32 R0, RZ, RZ, R4 ;  /* 0x000000ffff007224 */ /* 0x000fe400078e0004 */
[----:B------:R-:W-:-:S10]  /*7f30*/  IMAD.MOV.U32 R11, RZ, RZ, 0x1 ;  /* 0x00000001ff0b7424 */ /* 0x000fd400078e00ff */
[----:B------:R-:W-:-:S06]  /*7f40*/  UIADD3 UR7, UR7, -UR8, URZ ;  /* 0x8000000807077290 */ /* 0x000fcc000fffe03f */
[----:B------:R-:W-:-:S07]  /*7f50*/  IMAD.U32 R20, RZ, RZ, UR7 ;  /* 0x00000007ff147e24 */ /* 0x000fce000f8e00ff */
.L_x_1234:
[----:B--234-:R-:W-:-:S04]  /*7f60*/  SHF.L.U32 R21, R11, 0x1f, RZ ;  /* 0x0000001f0b157819 */ /* 0x01cfc800000006ff */
[----:B------:R-:W1:Y:S02]  /*7f70*/  SYNCS.PHASECHK.TRANS64.TRYWAIT P1, [R16+URZ+0x30840], R21 ;  /* 0x03084015100075a7 */ /* 0x000e64000802017f */
[----:B-1----:R-:W-:Y:S05]  /*7f80*/  @!P1 BRA `(.L_x_1226) ;  /* 0x0000001400cc9947 */ /* 0x002fea0003800000 */
.L_x_1251:
[----:B------:R-:W-:Y:S05]  /*7f90*/  @P0 BRA `(.L_x_1227) ;  /* 0x0000000000140947 */ /* 0x000fea0003800000 */
[----:B------:R-:W-:Y:S01]  /*7fa0*/  ISETP.NE.AND P1, PT, R6, RZ, PT ;  /* 0x000000ff0600720c */ /* 0x000fe20003f25270 */
[----:B------:R-:W-:-:S04]  /*7fb0*/  IMAD.MOV.U32 R3, RZ, RZ, 0x4100 ;  /* 0x00004100ff037424 */ /* 0x000fc800078e00ff */
[----:B------:R3:W-:Y:S08]  /*7fc0*/  SYNCS.ARRIVE.TRANS64 RZ, [R16+URZ+0x30830], R3 ;  /* 0x0308300310ff79a7 */ /* 0x0007f0000800003f */
[----:B------:R-:W-:Y:S05]  /*7fd0*/  @!P1 BRA `(.L_x_1227) ;  /* 0x0000000000049947 */ /* 0x000fea0003800000 */
[----:B------:R-:W-:Y:S01]  /*7fe0*/  BPT.TRAP 0x1 ;  /* 0x000000040000795c */ /* 0x000fe20000300000 */
.L_x_1227:
[----:B------:R-:W3:Y:S01]  /*7ff0*/  LDC.64 R12, c[0x0][0x728] ;  /* 0x0001ca00ff0c7b82 */ /* 0x000ee20000000a00 */
[----:B------:R-:W-:Y:S01]  /*8000*/  IMAD.SHL.U32 R18, R0, 0x40, RZ ;  /* 0x0000004000127824 */ /* 0x000fe200078e00ff */
[----:B------:R-:W-:Y:S01]  /*8010*/  R2UR UR32, R16 ;  /* 0x00000000102072ca */ /* 0x000fe200000e0000 */
[----:B------:R-:W-:Y:S01]  /*8020*/  UMOV UR30, 0x0 ;  /* 0x00000000001e7882 */ /* 0x000fe20000000000 */
[----:B------:R-:W-:Y:S01]  /*8030*/  UMOV UR31, 0x14f00000 ;  /* 0x14f00000001f7882 */ /* 0x000fe20000000000 */
[----:B------:R-:W-:Y:S01]  /*8040*/  UMOV UR18, URZ ;  /* 0x0000003f00127c82 */ /* 0x000fe20008000000 */
[C---:B------:R-:W-:Y:S01]  /*8050*/  IADD3 R2, P1, R18.reuse, UR14, RZ ;  /* 0x0000000e12027c10 */ /* 0x040fe2000ff3e0ff */
        /* <DEDUP_REMOVED lines=29> */
.L_x_1252:
[----:B------:R-:W-:Y:S05]  /*8230*/  @P0 BRA `(.L_x_1229) ;  /* 0x0000000000140947 */ /* 0x000fea0003800000 */
[----:B------:R-:W-:Y:S01]  /*8240*/  ISETP.NE.AND P1, PT, R6, RZ, PT ;  /* 0x000000ff0600720c */ /* 0x000fe20003f25270 */
[----:B------:R-:W-:-:S04]  /*8250*/  IMAD.MOV.U32 R2, RZ, RZ, 0x4100 ;  /* 0x00004100ff027424 */ /* 0x000fc800078e00ff */
[----:B------:R3:W-:Y:S08]  /*8260*/  SYNCS.ARRIVE.TRANS64 RZ, [R16+URZ+0x30818], R2 ;  /* 0x0308180210ff79a7 */ /* 0x0007f0000800003f */
[----:B------:R-:W-:Y:S05]  /*8270*/  @!P1 BRA `(.L_x_1229) ;  /* 0x0000000000049947 */ /* 0x000fea0003800000 */
[----:B------:R-:W-:Y:S01]  /*8280*/  BPT.TRAP 0x1 ;  /* 0x000000040000795c */ /* 0x000fe20000300000 */
.L_x_1229:
[----:B------:R-:W-:Y:S01]  /*8290*/  VIADD R18, R18, 0x40 ;  /* 0x0000004012127836 */ /* 0x000fe20000000000 */
[----:B------:R-:W-:Y:S01]  /*82a0*/  ULDC.64 UR8, c[0x0][0x700] ;  /* 0x0001c00000087ab9 */ /* 0x000fe20000000a00 */
[----:B------:R-:W-:Y:S01]  /*82b0*/  R2UR UR32, R16 ;  /* 0x00000000102072ca */ /* 0x000fe200000e0000 */
[----:B------:R-:W-:Y:S01]  /*82c0*/  IMAD.U32 R10, RZ, RZ, UR8 ;  /* 0x00000008ff0a7e24 */ /* 0x000fe2000f8e00ff */
[----:B------:R-:W-:Y:S01]  /*82d0*/  UMOV UR30, 0x0 ;  /* 0x00000000001e7882 */ /* 0x000fe20000000000 */
[----:B---3--:R-:W-:Y:S01]  /*82e0*/  IADD3 R2, P1, R18, UR22, RZ ;  /* 0x0000001612027c10 */ /* 0x008fe2000ff3e0ff */
[----:B------:R-:W-:Y:S01]  /*82f0*/  IMAD.U32 R9, RZ, RZ, UR9 ;  /* 0x00000009ff097e24 */ /* 0x000fe2000f8e00ff */
[----:B------:R-:W-:Y:S01]  /*8300*/  SHF.R.S32.HI R17, RZ, 0x1f, R18 ;  /* 0x0000001fff117819 */ /* 0x000fe20000011412 */
[----:B------:R-:W-:Y:S01]  /*8310*/  UMOV UR31, 0x14f00000 ;  /* 0x14f00000001f7882 */ /* 0x000fe20000000000 */
[----:B------:R-:W-:Y:S01]  /*8320*/  LEA R3, P2, R2, R10, 0x2 ;  /* 0x0000000a02037211 */ /* 0x000fe200078410ff */
[----:B------:R-:W-:Y:S01]  /*8330*/  UMOV UR26, URZ ;  /* 0x0000003f001a7c82 */ /* 0x000fe20008000000 */
[----:B------:R-:W-:Y:S01]  /*8340*/  R2UR UR27, R18 ;  /* 0x00000000121b72ca */ /* 0x000fe200000e0000 */
[----:B------:R-:W-:Y:S01]  /*8350*/  UMOV UR28, UR20 ;  /* 0x00000014001c7c82 */ /* 0x000fe20008000000 */
[----:B------:R-:W-:Y:S01]  /*8360*/  R2UR UR34, R3 ;  /* 0x00000000032272ca */ /* 0x000fe200000e0000 */
[----:B------:R-:W-:Y:S01]  /*8370*/  IMAD.X R3, R17, 0x1, R15, P1 ;  /* 0x0000000111037824 */ /* 0x000fe200008e060f */
[----:B------:R-:W-:-:S02]  /*8380*/  UIADD3 UR24, UR32, 0x1c000, URZ ;  /* 0x0001c00020187890 */ /* 0x000fc4000fffe03f */
[----:B------:R-:W-:Y:S02]  /*8390*/  UIADD3 UR25, UR32, 0x30818, URZ ;  /* 0x0003081820197890 */ /* 0x000fe4000fffe03f */
[----:B------:R-:W-:Y:S01]  /*83a0*/  LEA.HI.X R3, R2, R9, R3, 0x2, P2 ;  /* 0x0000000902037211 */ /* 0x000fe200010f1403 */
[----:B------:R-:W-:Y:S01]  /*83b0*/  UIADD3 UR16, UR32, 0x1e000, URZ ;  /* 0x0001e00020107890 */ /* 0x000fe2000fffe03f */
[----:B------:R-:W-:Y:S01]  /*83c0*/  IADD3 R2, P1, R8, 0xf0, RZ ;  /* 0x000000f008027810 */ /* 0x000fe20007f3e0ff */
[----:B------:R-:W-:Y:S01]  /*83d0*/  UIADD3 UR32, UR32, 0x28100, URZ ;  /* 0x0002810020207890 */ /* 0x000fe2000fffe03f */
[----:B------:R-:W-:Y:S01]  /*83e0*/  R2UR UR35, R3 ;  /* 0x00000000032372ca */ /* 0x000fe200000e0000 */
[----:B------:R-:W-:Y:S01]  /*83f0*/  UMOV UR29, UR21 ;  /* 0x00000015001d7c82 */ /* 0x000fe20008000000 */
[----:B------:R-:W-:Y:S01]  /*8400*/  R2UR UR8, R2 ;  /* 0x00000000020872ca */ /* 0x000fe200000e0000 */
[----:B------:R-:W-:Y:S01]  /*8410*/  IMAD.X R3, RZ, RZ, R7, P1 ;  /* 0x000000ffff037224 */ /* 0x000fe200008e0607 */
[----:B------:R-:W-:Y:S01]  /*8420*/  UMOV UR18, 0x40 ;  /* 0x0000004000127882 */ /* 0x000fe20000000000 */
[----:B------:R-:W-:Y:S01]  /*8430*/  UMOV UR17, UR25 ;  /* 0x0000001900117c82 */ /* 0x000fe20008000000 */
[----:B------:R-:W-:Y:S01]  /*8440*/  UMOV UR19, UR27 ;  /* 0x0000001b00137c82 */ /* 0x000fe20008000000 */
[----:B------:R-:W-:Y:S01]  /*8450*/  UMOV UR33, UR25 ;  /* 0x0000001900217c82 */ /* 0x000fe20008000000 */
[----:B------:R-:W-:Y:S01]  /*8460*/  R2UR UR9, R3 ;  /* 0x00000000030972ca */ /* 0x000fe200000e0000 */
[----:B------:R-:W-:-:S12]  /*8470*/  UMOV UR7, 0x10 ;  /* 0x0000001000077882 */ /* 0x000fd80000000000 */
[----:B------:R3:W-:Y:S01]  /*8480*/  UTMALDG.4D [UR24], [UR8], desc[UR30] ;  /* 0x00001e18080075b4 */ /* 0x0007e20008019000 */
[----:B------:R3:W-:Y:S01]  /*8490*/  UTMALDG.4D [UR16], [UR8], desc[UR30] ;  /* 0x00001e10080075b4 */ /* 0x0007e20008019000 */
[----:B------:R3:W-:Y:S01]  /*84a0*/  UBLKCP.S.G [UR32], [UR34], UR7 ;  /* 0x00000020220073ba */ /* 0x0007e20008000207 */
[----:B------:R-:W4:Y:S02]  /*84b0*/  SYNCS.PHASECHK.TRANS64.TRYWAIT P1, [R16+URZ+0x30848], R21 ;  /* 0x03084815100075a7 */ /* 0x000f24000802017f */
[----:B---34-:R-:W-:Y:S05]  /*84c0*/  @!P1 BRA `(.L_x_1230) ;  /* 0x0000001000a49947 */ /* 0x018fea0003800000 */
.L_x_1253:
[----:B------:R-:W-:Y:S05]  /*84d0*/  @P0 BRA `(.L_x_1231) ;  /* 0x0000000000140947 */ /* 0x000fea0003800000 */
[----:B------:R-:W-:Y:S01]  /*84e0*/  ISETP.NE.AND P1, PT, R6, RZ, PT ;  /* 0x000000ff0600720c */ /* 0x000fe20003f25270 */
[----:B-123--:R-:W-:-:S04]  /*84f0*/  IMAD.MOV.U32 R21, RZ, RZ, 0x4100 ;  /* 0x00004100ff157424 */ /* 0x00efc800078e00ff */
[----:B------:R4:W-:Y:S08]  /*8500*/  SYNCS.ARRIVE.TRANS64 RZ, [R16+URZ+0x30838], R21 ;  /* 0x0308381510ff79a7 */ /* 0x0009f0000800003f */
[----:B------:R-:W-:Y:S05]  /*8510*/  @!P1 BRA `(.L_x_1231) ;  /* 0x0000000000049947 */ /* 0x000fea0003800000 */
[----:B------:R-:W-:Y:S01]  /*8520*/  BPT.TRAP 0x1 ;  /* 0x000000040000795c */ /* 0x000fe20000300000 */
.L_x_1231:
[C---:B------:R-:W-:Y:S01]  /*8530*/  R2UR UR27, R18.reuse ;  /* 0x00000000121b72ca */ /* 0x040fe200000e0000 */
[----:B------:R-:W-:Y:S01]  /*8540*/  UMOV UR30, 0x0 ;  /* 0x00000000001e7882 */ /* 0x000fe20000000000 */
[----:B------:R-:W-:Y:S01]  /*8550*/  IADD3 R18, P1, R18, UR14, RZ ;  /* 0x0000000e12127c10 */ /* 0x000fe2000ff3e0ff */
        /* <DEDUP_REMOVED lines=26> */
[----:B------:R-:W5:Y:S02]  /*8700*/  SYNCS.PHASECHK.TRANS64.TRYWAIT P1, [R16+URZ+0x30820], R5 ;  /* 0x03082005100075a7 */ /* 0x000f64000802017f */
[----:B-1---5:R-:W-:Y:S05]  /*8710*/  @!P1 BRA `(.L_x_1232) ;  /* 0x0000001000249947 */ /* 0x022fea0003800000 */
.L_x_1255:
[----:B------:R-:W-:Y:S05]  /*8720*/  @P0 BRA `(.L_x_1233) ;  /* 0x0000000000140947 */ /* 0x000fea0003800000 */
[----:B------:R-:W-:Y:S01]  /*8730*/  ISETP.NE.AND P1, PT, R6, RZ, PT ;  /* 0x000000ff0600720c */ /* 0x000fe20003f25270 */
[----:B------:R-:W-:-:S04]  /*8740*/  IMAD.MOV.U32 R5, RZ, RZ, 0x4100 ;  /* 0x00004100ff057424 */ /* 0x000fc800078e00ff */
[----:B------:R1:W-:Y:S08]  /*8750*/  SYNCS.ARRIVE.TRANS64 RZ, [R16+URZ+0x30810], R5 ;  /* 0x0308100510ff79a7 */ /* 0x0003f0000800003f */
[----:B------:R-:W-:Y:S05]  /*8760*/  @!P1 BRA `(.L_x_1233) ;  /* 0x0000000000049947 */ /* 0x000fea0003800000 */
[----:B------:R-:W-:Y:S01]  /*8770*/  BPT.TRAP 0x1 ;  /* 0x000000040000795c */ /* 0x000fe20000300000 */
.L_x_1233:
[----:B------:R-:W-:Y:S01]  /*8780*/  R2UR UR7, R0 ;  /* 0x00000000000772ca */ /* 0x000fe200000e0000 */
[----:B------:R-:W-:Y:S01]  /*8790*/  VIADD R20, R20, 0xfffffffe ;  /* 0xfffffffe14147836 */ /* 0x000fe20000000000 */
[----:B------:R-:W-:Y:S01]  /*87a0*/  R2UR UR8, R15 ;  /* 0x000000000f0872ca */ /* 0x000fe200000e0000 */
[----:B------:R-:W-:Y:S01]  /*87b0*/  UMOV UR30, 0x0 ;  /* 0x00000000001e7882 */ /* 0x000fe20000000000 */
[----:B------:R-:W-:Y:S01]  /*87c0*/  R2UR UR32, R16 ;  /* 0x00000000102072ca */ /* 0x000fe200000e0000 */
[----:B------:R-:W-:Y:S01]  /*87d0*/  UMOV UR31, 0x14f00000 ;  /* 0x14f00000001f7882 */ /* 0x000fe20000000000 */
[----:B------:R-:W-:Y:S01]  /*87e0*/  UMOV UR26, URZ ;  /* 0x0000003f001a7c82 */ /* 0x000fe20008000000 */
[----:B------:R-:W-:Y:S01]  /*87f0*/  UMOV UR28, UR20 ;  /* 0x00000014001c7c82 */ /* 0x000fe20008000000 */
[----:B------:R-:W-:Y:S01]  /*8800*/  UMOV UR29, UR21 ;  /* 0x00000015001d7c82 */ /* 0x000fe20008000000 */
[----:B------:R-:W-:Y:S01]  /*8810*/  UMOV UR18, 0x40 ;  /* 0x0000004000127882 */ /* 0x000fe20000000000 */
[----:B------:R-:W-:-:S03]  /*8820*/  UMOV UR10, 0x10 ;  /* 0x00000010000a7882 */ /* 0x000fc60000000000 */
[----:B------:R-:W-:-:S04]  /*8830*/  UIADD3 UR7, UR7, 0x2, URZ ;  /* 0x0000000207077890 */ /* 0x000fc8000fffe03f */
[----:B------:R-:W-:Y:S02]  /*8840*/  USHF.L.U32 UR27, UR7, 0x6, URZ ;  /* 0x00000006071b7899 */ /* 0x000fe4000800063f */
[----:B------:R-:W-:Y:S02]  /*8850*/  UIADD3 UR24, UR32, 0x18000, URZ ;  /* 0x0001800020187890 */ /* 0x000fe4000fffe03f */
[----:B------:R-:W-:Y:S02]  /*8860*/  UIADD3 UR9, UP0, UR27, UR22, URZ ;  /* 0x000000161b097290 */ /* 0x000fe4000ff1e03f */
[----:B------:R-:W-:Y:S02]  /*8870*/  UIADD3 UR25, UR32, 0x30810, URZ ;  /* 0x0003081020197890 */ /* 0x000fe4000fffe03f */
[----:B------:R-:W-:Y:S02]  /*8880*/  ULEA.HI.X.SX32 UR8, UR27, UR8, 0x1, UP0 ;  /* 0x000000081b087291 */ /* 0x000fe400080f0e3f */
[----:B-1----:R-:W-:Y:S01]  /*8890*/  IMAD.U32 R5, RZ, RZ, UR9 ;  /* 0x00000009ff057e24 */ /* 0x002fe2000f8e00ff */
[----:B------:R-:W-:-:S02]  /*88a0*/  UIADD3 UR16, UR32, 0x1a000, URZ ;  /* 0x0001a00020107890 */ /* 0x000fc4000fffe03f */
[----:B------:R-:W-:Y:S01]  /*88b0*/  UIADD3 UR32, UR32, 0x28000, URZ ;  /* 0x0002800020207890 */ /* 0x000fe2000fffe03f */
[----:B------:R-:W-:Y:S01]  /*88c0*/  IMAD.U32 R4, RZ, RZ, UR8 ;  /* 0x00000008ff047e24 */ /* 0x000fe2000f8e00ff */
[----:B------:R-:W-:Y:S01]  /*88d0*/  LEA R0, P1, R5, R10, 0x2 ;  /* 0x0000000a05007211 */ /* 0x000fe200078210ff */
[----:B------:R-:W-:Y:S01]  /*88e0*/  UMOV UR17, UR25 ;  /* 0x0000001900117c82 */ /* 0x000fe20008000000 */
[----:B------:R-:W-:Y:S01]  /*88f0*/  R2UR UR8, R2 ;  /* 0x00000000020872ca */ /* 0x000fe200000e0000 */
[----:B------:R-:W-:Y:S01]  /*8900*/  UMOV UR19, UR27 ;  /* 0x0000001b00137c82 */ /* 0x000fe20008000000 */
[----:B------:R-:W-:Y:S01]  /*8910*/  R2UR UR34, R0 ;  /* 0x00000000002272ca */ /* 0x000fe200000e0000 */
[----:B------:R-:W-:Y:S01]  /*8920*/  IMAD.U32 R0, RZ, RZ, UR9 ;  /* 0x00000009ff007e24 */ /* 0x000fe2000f8e00ff */
[----:B------:R-:W-:Y:S01]  /*8930*/  R2UR UR9, R3 ;  /* 0x00000000030972ca */ /* 0x000fe200000e0000 */
[----:B------:R-:W-:-:S03]  /*8940*/  UMOV UR33, UR25 ;  /* 0x0000001900217c82 */ /* 0x000fc60008000000 */
[----:B------:R-:W-:Y:S02]  /*8950*/  LEA.HI.X R0, R0, R9, R4, 0x2, P1 ;  /* 0x0000000900007211 */ /* 0x000fe400008f1404 */
[----:B------:R-:W-:Y:S02]  /*8960*/  ISETP.NE.AND P1, PT, R20, RZ, PT ;  /* 0x000000ff1400720c */ /* 0x000fe40003f25270 */
[----:B------:R-:W-:Y:S01]  /*8970*/  R2UR UR35, R0 ;  /* 0x00000000002372ca */ /* 0x000fe200000e0000 */
[----:B------:R-:W-:-:S04]  /*8980*/  IMAD.U32 R0, RZ, RZ, UR7 ;  /* 0x00000007ff007e24 */ /* 0x000fc8000f8e00ff */
[----:B------:R1:W-:Y:S01]  /*8990*/  UTMALDG.4D [UR24], [UR8], desc[UR30] ;  /* 0x00001e18080075b4 */ /* 0x0003e20008019000 */
[----:B------:R1:W-:Y:S07]  /*89a0*/  UTMALDG.4D [UR16], [UR8], desc[UR30] ;  /* 0x00001e10080075b4 */ /* 0x0003ee0008019000 */
[----:B------:R1:W-:Y:S02]  /*89b0*/  UBLKCP.S.G [UR32], [UR34], UR10 ;  /* 0x00000020220073ba */ /* 0x0003e4000800020a */
[----:B-1----:R-:W-:Y:S05]  /*89c0*/  @P1 BRA `(.L_x_1234) ;  /* 0xfffffff400641947 */ /* 0x002fea000383ffff */
.L_x_1225:
[----:B------:R-:W3:Y:S02]  /*89d0*/  LDL.LU R4, [R1+0x4] ;  /* 0x0000040001047983 */ /* 0x000ee40000300800 */
[----:B---3--:R-:W-:Y:S02]  /*89e0*/  ISETP.NE.AND P1, PT, R4, RZ, PT ;  /* 0x000000ff0400720c */ /* 0x008fe40003f25270 */
[----:B------:R1:W5:Y:S11]  /*89f0*/  LDL R4, [R1] ;  /* 0x0000000001047983 */ /* 0x0003760000100800 */
[----:B-1----:R-:W-:Y:S05]  /*8a00*/  @!P1 BRA `(.L_x_1224) ;  /* 0x0000000400489947 */ /* 0x002fea0003800000 */
[----:B------:R-:W-:-:S04]  /*8a10*/  SHF.L.U32 R13, R11, 0x1f, RZ ;  /* 0x0000001f0b0d7819 */ /* 0x000fc800000006ff */
[----:B------:R-:W1:Y:S02]  /*8a20*/  SYNCS.PHASECHK.TRANS64.TRYWAIT P1, [R16+URZ+0x30840], R13 ;  /* 0x0308400d100075a7 */ /* 0x000e64000802017f */
[----:B-1----:R-:W-:Y:S05]  /*8a30*/  @!P1 BRA `(.L_x_1235) ;  /* 0x0000000c00749947 */ /* 0x002fea0003800000 */
.L_x_1256:
[----:B------:R-:W-:Y:S05]  /*8a40*/  @P0 BRA `(.L_x_1236) ;  /* 0x0000000000140947 */ /* 0x000fea0003800000 */
[----:B------:R-:W-:Y:S01]  /*8a50*/  ISETP.NE.AND P1, PT, R6, RZ, PT ;  /* 0x000000ff0600720c */ /* 0x000fe20003f25270 */
[----:B--2---:R-:W-:-:S04]  /*8a60*/  IMAD.MOV.U32 R5, RZ, RZ, 0x4100 ;  /* 0x00004100ff057424 */ /* 0x004fc800078e00ff */
[----:B------:R3:W-:Y:S08]  /*8a70*/  SYNCS.ARRIVE.TRANS64 RZ, [R16+URZ+0x30830], R5 ;  /* 0x0308300510ff79a7 */ /* 0x0007f0000800003f */
[----:B------:R-:W-:Y:S05]  /*8a80*/  @!P1 BRA `(.L_x_1236) ;  /* 0x0000000000049947 */ /* 0x000fea0003800000 */
[----:B------:R-:W-:Y:S01]  /*8a90*/  BPT.TRAP 0x1 ;  /* 0x000000040000795c */ /* 0x000fe20000300000 */
.L_x_1236:
[----:B--23-5:R-:W2:Y:S01]  /*8aa0*/  LDC.64 R4, c[0x0][0x728] ;  /* 0x0001ca00ff047b82 */ /* 0x02cea20000000a00 */
[----:B------:R-:W-:Y:S01]  /*8ab0*/  IMAD.SHL.U32 R17, R0, 0x40, RZ ;  /* 0x0000004000117824 */ /* 0x000fe200078e00ff */
[----:B------:R-:W-:Y:S01]  /*8ac0*/  R2UR UR32, R16 ;  /* 0x00000000102072ca */ /* 0x000fe200000e0000 */
[----:B------:R-:W-:Y:S01]  /*8ad0*/  UMOV UR30, 0x0 ;  /* 0x00000000001e7882 */ /* 0x000fe20000000000 */
[----:B------:R-:W-:Y:S01]  /*8ae0*/  UMOV UR31, 0x14f00000 ;  /* 0x14f00000001f7882 */ /* 0x000fe20000000000 */
[----:B------:R-:W-:Y:S01]  /*8af0*/  UMOV UR26, URZ ;  /* 0x0000003f001a7c82 */ /* 0x000fe20008000000 */
[C---:B------:R-:W-:Y:S01]  /*8b00*/  IADD3 R0, P1, R17.reuse, UR14, RZ ;  /* 0x0000000e11007c10 */ /* 0x040fe2000ff3e0ff */
        /* <DEDUP_REMOVED lines=10> */
[----:B--2---:R-:W-:Y:S01]  /*8bb0*/  LEA R4, P2, R0, R4, 0x2 ;  /* 0x0000000400047211 */ /* 0x004fe200078410ff */
        /* <DEDUP_REMOVED lines=15> */
.L_x_1257:
[----:B------:R-:W-:Y:S05]  /*8cb0*/  @P0 BRA `(.L_x_1238) ;  /* 0x0000000000140947 */ /* 0x000fea0003800000 */
[----:B------:R-:W-:Y:S01]  /*8cc0*/  ISETP.NE.AND P0, PT, R6, RZ, PT ;  /* 0x000000ff0600720c */ /* 0x000fe20003f05270 */
[----:B------:R-:W-:-:S04]  /*8cd0*/  IMAD.MOV.U32 R5, RZ, RZ, 0x4100 ;  /* 0x00004100ff057424 */ /* 0x000fc800078e00ff */
[----:B------:R3:W-:Y:S08]  /*8ce0*/  SYNCS.ARRIVE.TRANS64 RZ, [R16+URZ+0x30818], R5 ;  /* 0x0308180510ff79a7 */ /* 0x0007f0000800003f */
[----:B------:R-:W-:Y:S05]  /*8cf0*/  @!P0 BRA `(.L_x_1238) ;  /* 0x0000000000048947 */ /* 0x000fea0003800000 */
[----:B------:R-:W-:Y:S01]  /*8d00*/  BPT.TRAP 0x1 ;  /* 0x000000040000795c */ /* 0x000fe20000300000 */
.L_x_1238:
        /* <DEDUP_REMOVED lines=9> */
[----:B------:R-:W-:-:S04]  /*8da0*/  UMOV UR18, 0x40 ;  /* 0x0000004000127882 */ /* 0x000fc80000000000 */
[----:B------:R-:W-:-:S04]  /*8db0*/  UIADD3 UR27, UR27, 0x40, URZ ;  /* 0x000000401b1b7890 */ /* 0x000fc8000fffe03f */
[----:B------:R-:W-:Y:S02]  /*8dc0*/  UIADD3 UR8, UP0, UR27, UR22, URZ ;  /* 0x000000161b087290 */ /* 0x000fe4000ff1e03f */
[----:B------:R-:W-:Y:S02]  /*8dd0*/  UIADD3 UR24, UR32, 0x1c000, URZ ;  /* 0x0001c00020187890 */ /* 0x000fe4000fffe03f */
[----:B------:R-:W-:Y:S02]  /*8de0*/  ULEA.HI.X.SX32 UR7, UR27, UR7, 0x1, UP0 ;  /* 0x000000071b077291 */ /* 0x000fe400080f0e3f */
[----:B---3--:R-:W-:Y:S01]  /*8df0*/  IMAD.U32 R5, RZ, RZ, UR8 ;  /* 0x00000008ff057e24 */ /* 0x008fe2000f8e00ff */
[----:B------:R-:W-:Y:S01]  /*8e00*/  UIADD3 UR25, UR32, 0x30818, URZ ;  /* 0x0003081820197890 */ /* 0x000fe2000fffe03f */
[----:B------:R-:W-:Y:S01]  /*8e10*/  IMAD.U32 R0, RZ, RZ, UR8 ;  /* 0x00000008ff007e24 */ /* 0x000fe2000f8e00ff */
[----:B------:R-:W-:Y:S01]  /*8e20*/  R2UR UR8, R2 ;  /* 0x00000000020872ca */ /* 0x000fe200000e0000 */
[----:B------:R-:W-:Y:S01]  /*8e30*/  IMAD.U32 R4, RZ, RZ, UR7 ;  /* 0x00000007ff047e24 */ /* 0x000fe2000f8e00ff */
[----:B------:R-:W-:Y:S01]  /*8e40*/  LEA R10, P0, R5, R10, 0x2 ;  /* 0x0000000a050a7211 */ /* 0x000fe200078010ff */
[----:B------:R-:W-:-:S02]  /*8e50*/  UIADD3 UR16, UR32, 0x1e000, URZ ;  /* 0x0001e00020107890 */ /* 0x000fc4000fffe03f */
[----:B------:R-:W-:Y:S01]  /*8e60*/  UIADD3 UR32, UR32, 0x28100, URZ ;  /* 0x0002810020207890 */ /* 0x000fe2000fffe03f */
[----:B------:R-:W-:Y:S01]  /*8e70*/  LEA.HI.X R9, R0, R9, R4, 0x2, P0 ;  /* 0x0000000900097211 */ /* 0x000fe200000f1404 */
[----:B------:R-:W-:Y:S01]  /*8e80*/  UMOV UR17, UR25 ;  /* 0x0000001900117c82 */ /* 0x000fe20008000000 */
[----:B------:R3:W5:Y:S01]  /*8e90*/  LDL.LU R4, [R1] ;  /* 0x0000000001047983 */ /* 0x0007620000300800 */
[----:B------:R-:W-:Y:S01]  /*8ea0*/  R2UR UR34, R10 ;  /* 0x000000000a2272ca */ /* 0x000fe200000e0000 */
[----:B------:R-:W-:Y:S01]  /*8eb0*/  UMOV UR19, UR27 ;  /* 0x0000001b00137c82 */ /* 0x000fe20008000000 */
[----:B------:R-:W-:Y:S01]  /*8ec0*/  R2UR UR35, R9 ;  /* 0x00000000092372ca */ /* 0x000fe200000e0000 */
[----:B------:R-:W-:Y:S01]  /*8ed0*/  UMOV UR33, UR25 ;  /* 0x0000001900217c82 */ /* 0x000fe20008000000 */
[----:B------:R3:W-:Y:S01]  /*8ee0*/  UTMALDG.4D [UR24], [UR8], desc[UR30] ;  /* 0x00001e18080075b4 */ /* 0x0007e20008019000 */
[----:B------:R-:W-:Y:S01]  /*8ef0*/  UMOV UR7, 0x10 ;  /* 0x0000001000077882 */ /* 0x000fe20000000000 */
[----:B------:R3:W-:Y:S09]  /*8f00*/  UTMALDG.4D [UR16], [UR8], desc[UR30] ;  /* 0x00001e10080075b4 */ /* 0x0007f20008019000 */
[----:B------:R3:W-:Y:S02]  /*8f10*/  UBLKCP.S.G [UR32], [UR34], UR7 ;  /* 0x00000020220073ba */ /* 0x0007e40008000207 */
[----:B---3--:R-:W-:-:S07]  /*8f20*/  IMAD.MOV.U32 R19, RZ, RZ, 0x1 ;  /* 0x00000001ff137424 */ /* 0x008fce00078e00ff */
.L_x_1224:
[----:B------:R-:W3:Y:S01]  /*8f30*/  S2R R0, SR_TID.X ;  /* 0x0000000000007919 */ /* 0x000ee20000002100 */
[----:B------:R-:W-:Y:S01]  /*8f40*/  IMAD R3, R19, 0x8, R16 ;  /* 0x0000000813037824 */ /* 0x000fe200078e0210 */
[----:B---3--:R-:W-:Y:S02]  /*8f50*/  LOP3.LUT R2, R0, 0x7f, RZ, 0xc0, !PT ;  /* 0x0000007f00027812 */ /* 0x008fe400078ec0ff */
[----:B------:R-:W-:Y:S02]  /*8f60*/  SHF.L.U32 R0, R11, 0x1f, RZ ;  /* 0x0000001f0b007819 */ /* 0x000fe400000006ff */
[----:B------:R-:W-:Y:S02]  /*8f70*/  ISETP.NE.AND P1, PT, R2, RZ, PT ;  /* 0x000000ff0200720c */ /* 0x000fe40003f25270 */
[----:B------:R-:W3:Y:S02]  /*8f80*/  SYNCS.PHASECHK.TRANS64.TRYWAIT P0, [R3+URZ+0x30840], R0 ;  /* 0x03084000030075a7 */ /* 0x000ee4000800017f */
[----:B---3--:R-:W-:Y:S09]  /*8f90*/  @!P0 BRA `(.L_x_1239) ;  /* 0x0000000800448947 */ /* 0x008ff20003800000 */
.L_x_1258:
[----:B------:R-:W-:Y:S05]  /*8fa0*/  @P1 BRA `(.L_x_1240) ;  /* 0x0000000000181947 */ /* 0x000fea0003800000 */
[----:B------:R-:W1:Y:S01]  /*8fb0*/  S2R R2, SR_TID.X ;  /* 0x0000000000027919 */ /* 0x000e620000002100 */
[----:B---3--:R-:W-:-:S04]  /*8fc0*/  IMAD.MOV.U32 R0, RZ, RZ, 0x4100 ;  /* 0x00004100ff007424 */ /* 0x008fc800078e00ff */
[----:B------:R3:W-:Y:S01]  /*8fd0*/  SYNCS.ARRIVE.TRANS64 RZ, [R3+URZ+0x30830], R0 ;  /* 0x0308300003ff79a7 */ /* 0x0007e2000800003f */
[----:B-1----:R-:W-:-:S13]  /*8fe0*/  LOP3.LUT P0, RZ, R2, 0x1f, RZ, 0xc0, !PT ;  /* 0x0000001f02ff7812 */ /* 0x002fda000780c0ff */
[----:B---3--:R-:W-:Y:S05]  /*8ff0*/  @!P0 BRA `(.L_x_1240) ;  /* 0x0000000000048947 */ /* 0x008fea0003800000 */
[----:B------:R-:W-:Y:S01]  /*9000*/  BPT.TRAP 0x1 ;  /* 0x000000040000795c */ /* 0x000fe20000300000 */
.L_x_1240:
[----:B-----5:R-:W-:Y:S01]  /*9010*/  R2UR UR27, R4 ;  /* 0x00000000041b72ca */ /* 0x020fe200000e0000 */
[C-C-:B---3--:R-:W-:Y:S01]  /*9020*/  IMAD R0, R19.reuse, 0x4000, R16.reuse ;  /* 0x0000400013007824 */ /* 0x148fe200078e0210 */
[----:B------:R-:W-:Y:S01]  /*9030*/  R2UR UR9, R14 ;  /* 0x000000000e0972ca */ /* 0x000fe200000e0000 */
[----:B-12-4-:R-:W-:Y:S01]  /*9040*/  IMAD R16, R19, 0x100, R16 ;  /* 0x0000010013107824 */ /* 0x016fe200078e0210 */
[----:B------:R-:W-:Y:S01]  /*9050*/  IADD3 R8, P0, R8, 0x1f0, RZ ;  /* 0x000001f008087810 */ /* 0x000fe20007f1e0ff */
[----:B------:R-:W-:Y:S01]  /*9060*/  ULDC.64 UR18, c[0x0][0x728] ;  /* 0x0001ca0000127ab9 */ /* 0x000fe20000000a00 */
[----:B------:R-:W-:Y:S01]  /*9070*/  R2UR UR25, R3 ;  /* 0x00000000031972ca */ /* 0x000fe200000e0000 */
[----:B------:R-:W-:Y:S01]  /*9080*/  UMOV UR32, 0x0 ;  /* 0x0000000000207882 */ /* 0x000fe20000000000 */
[----:B------:R-:W-:Y:S01]  /*9090*/  R2UR UR16, R0 ;  /* 0x00000000001072ca */ /* 0x000fe200000e0000 */
[----:B------:R-:W-:Y:S01]  /*90a0*/  IMAD.X R7, RZ, RZ, R7, P0 ;  /* 0x000000ffff077224 */ /* 0x000fe200000e0607 */
[----:B------:R-:W-:Y:S01]  /*90b0*/  R2UR UR7, R16 ;  /* 0x00000000100772ca */ /* 0x000fe200000e0000 */
[----:B------:R-:W-:Y:S01]  /*90c0*/  UMOV UR33, 0x14f00000 ;  /* 0x14f0000000217882 */ /* 0x000fe20000000000 */
[----:B------:R-:W-:Y:S01]  /*90d0*/  R2UR UR30, R8 ;  /* 0x00000000081e72ca */ /* 0x000fe200000e0000 */
[----:B------:R-:W-:Y:S01]  /*90e0*/  USHF.L.U32 UR27, UR27, 0x6, URZ ;  /* 0x000000061b1b7899 */ /* 0x000fe2000800063f */
[----:B------:R-:W-:Y:S01]  /*90f0*/  R2UR UR31, R7 ;  /* 0x00000000071f72ca */ /* 0x000fe200000e0000 */
[----:B------:R-:W-:Y:S01]  /*9100*/  UMOV UR26, URZ ;  /* 0x0000003f001a7c82 */ /* 0x000fe20008000000 */
[----:B------:R-:W-:Y:S01]  /*9110*/  UMOV UR28, UR20 ;  /* 0x00000014001c7c82 */ /* 0x000fe20008000000 */
[----:B------:R-:W-:Y:S01]  /*9120*/  UIADD3 UR10, UP0, UR27, UR14, URZ ;  /* 0x0000000e1b0a7290 */ /* 0x000fe2000ff1e03f */
[----:B------:R-:W-:Y:S01]  /*9130*/  VIADD R0, R19, 0x1 ;  /* 0x0000000113007836 */ /* 0x000fe20000000000 */
[----:B------:R-:W-:-:S02]  /*9140*/  UIADD3 UR25, UR25, 0x30830, URZ ;  /* 0x0003083019197890 */ /* 0x000fc4000fffe03f */
[----:B------:R-:W-:Y:S02]  /*9150*/  ULEA UR8, UP1, UR10, UR18, 0x2 ;  /* 0x000000120a087291 */ /* 0x000fe4000f82103f */
[----:B------:R-:W-:Y:S01]  /*9160*/  ULEA.HI.X.SX32 UR9, UR27, UR9, 0x1, UP0 ;  /* 0x000000091b097291 */ /* 0x000fe200080f0e3f */
[C---:B------:R-:W-:Y:S01]  /*9170*/  ISETP.NE.AND P0, PT, R0.reuse, 0x2, PT ;  /* 0x000000020000780c */ /* 0x040fe20003f05270 */
[----:B------:R-:W-:Y:S02]  /*9180*/  UIADD3 UR24, UR16, 0x20000, URZ ;  /* 0x0002000010187890 */ /* 0x000fe4000fffe03f */
[----:B------:R-:W-:Y:S01]  /*9190*/  UIADD3 UR16, UR16, 0x22000, URZ ;  /* 0x0002200010107890 */ /* 0x000fe2000fffe03f */
[----:B------:R-:W-:Y:S01]  /*91a0*/  SEL R2, RZ, 0x1, P0 ;  /* 0x00000001ff027807 */ /* 0x000fe20000000000 */
[----:B------:R-:W-:Y:S01]  /*91b0*/  ULEA.HI.X UR9, UR10, UR19, UR9, 0x2, UP1 ;  /* 0x000000130a097291 */ /* 0x000fe200088f1409 */
[----:B------:R-:W-:Y:S01]  /*91c0*/  SEL R0, R0, RZ, P0 ;  /* 0x000000ff00007207 */ /* 0x000fe20000000000 */
[----:B------:R-:W-:Y:S01]  /*91d0*/  UIADD3 UR34, UR7, 0x28200, URZ ;  /* 0x0002820007227890 */ /* 0x000fe2000fffe03f */
[----:B------:R-:W-:Y:S01]  /*91e0*/  LOP3.LUT R11, R11, R2, RZ, 0x3c, !PT ;  /* 0x000000020b0b7212 */ /* 0x000fe200078e3cff */
[----:B------:R-:W-:Y:S01]  /*91f0*/  UMOV UR29, UR21 ;  /* 0x00000015001d7c82 */ /* 0x000fe20008000000 */
[----:B------:R-:W-:Y:S01]  /*9200*/  UMOV UR18, 0x40 ;  /* 0x0000004000127882 */ /* 0x000fe20000000000 */
[----:B------:R-:W-:Y:S01]  /*9210*/  UMOV UR17, UR25 ;  /* 0x0000001900117c82 */ /* 0x000fe20008000000 */
[----:B------:R-:W-:Y:S01]  /*9220*/  UMOV UR19, UR27 ;  /* 0x0000001b00137c82 */ /* 0x000fe20008000000 */
[----:B------:R-:W-:Y:S01]  /*9230*/  UMOV UR35, UR25 ;  /* 0x0000001900237c82 */ /* 0x000fe20008000000 */
[----:B------:R1:W-:Y:S01]  /*9240*/  UTMALDG.4D [UR24], [UR30], desc[UR32] ;  /* 0x000020181e0075b4 */ /* 0x0003e20008019000 */
[----:B------:R-:W-:Y:S01]  /*9250*/  UMOV UR7, 0x10 ;  /* 0x0000001000077882 */ /* 0x000fe20000000000 */
[----:B------:R1:W-:Y:S01]  /*9260*/  UTMALDG.4D [UR16], [UR30], desc[UR32] ;  /* 0x000020101e0075b4 */ /* 0x0003e20008019000 */
[----:B------:R1:W-:Y:S02]  /*9270*/  UBLKCP.S.G [UR34], [UR8], UR7 ;  /* 0x00000022080073ba */ /* 0x0003e40008000207 */
[----:B-1----:R-:W-:Y:S01]  /*9280*/  NOP ;  /* 0x0000000000007918 */ /* 0x002fe20000000000 */
.L_x_1221:
[----:B------:R-:W-:Y:S05]  /*9290*/  BSYNC B0 ;  /* 0x0000000000007941 */ /* 0x000fea0003800000 */
.L_x_1219:
[----:B------:R-:W-:-:S03]  /*92a0*/  UMOV UR7, 0xffffffff ;  /* 0xffffffff00077882 */ /* 0x000fc60000000000 */
[----:B------:R-:W-:Y:S05]  /*92b0*/  BRA.DIV UR7, `(.L_x_1241) ;  /* 0x0000000607907947 */ /* 0x000fea000b800000 */
[----:B------:R-:W-:-:S13]  /*92c0*/  ELECT P6, URZ, PT ;  /* 0x00000000003f782f */ /* 0x000fda00038c0000 */
.L_x_1261:
[----:B------:R-:W-:Y:S05]  /*92d0*/  @!P6 BRA `(.L_x_1138) ;  /* 0x000000000084e947 */ /* 0x000fea0003800000 */
[----:B------:R-:W-:-:S06]  /*92e0*/  ULOP3.LUT UR7, UR38, 0x2, URZ, 0xfc, !UPT ;  /* 0x0000000226077892 */ /* 0x000fcc000f8efc3f */
[----:B------:R-:W-:-:S05]  /*92f0*/  IMAD.U32 R2, RZ, RZ, UR7 ;  /* 0x00000007ff027e24 */ /* 0x000fca000f8e00ff */
[----:B------:R-:W-:-:S13]  /*9300*/  ISETP.NE.AND P2, PT, R2, 0x3, PT ;  /* 0x000000030200780c */ /* 0x000fda0003f45270 */
[----:B------:R-:W-:Y:S05]  /*9310*/  @!P2 BRA `(.L_x_1242) ;  /* 0x000000000004a947 */ /* 0x000fea0003800000 */
[----:B------:R-:W-:Y:S01]  /*9320*/  BPT.TRAP 0x1 ;  /* 0x000000040000795c */ /* 0x000fe20000300000 */
.L_x_1242:
        /* <DEDUP_REMOVED lines=8> */
[----:B------:R-:W-:-:S03]  /*93b0*/  SEL R4, RZ, 0x1, P1 ;  /* 0x00000001ff047807 */ /* 0x000fc60000800000 */
[----:B------:R-:W1:Y:S01]  /*93c0*/  SYNCS.PHASECHK.TRANS64.TRYWAIT P0, [R6+URZ], R5 ;  /* 0x00000005060075a7 */ /* 0x000e62000800017f */
[----:B------:R-:W-:Y:S02]  /*93d0*/  LOP3.LUT R11, R11, R4, RZ, 0x3c, !PT ;  /* 0x000000040b0b7212 */ /* 0x000fe400078e3cff */
[----:B------:R-:W-:Y:S02]  /*93e0*/  SEL R4, R2, RZ, P1 ;  /* 0x000000ff02047207 */ /* 0x000fe40000800000 */
[----:B------:R-:W-:-:S03]  /*93f0*/  SHF.L.U32 R2, R11, 0x1f, RZ ;  /* 0x0000001f0b027819 */ /* 0x000fc600000006ff */
[----:B------:R-:W-:Y:S01]  /*9400*/  IMAD R3, R4, 0x8, R3 ;  /* 0x0000000804037824 */ /* 0x000fe200078e0203 */
[----:B-1----:R-:W-:Y:S06]  /*9410*/  @!P0 BRA `(.L_x_1243) ;  /* 0x0000000400588947 */ /* 0x002fec0003800000 */
.L_x_1262:
[----:B------:R-:W2:Y:S02]  /*9420*/  SYNCS.PHASECHK.TRANS64.TRYWAIT P0, [R3+URZ], R2 ;  /* 0x00000002030075a7 */ /* 0x000ea4000800017f */
[----:B--2---:R-:W-:Y:S05]  /*9430*/  @!P0 BRA `(.L_x_1244) ;  /* 0x0000000400648947 */ /* 0x004fea0003800000 */
.L_x_1263:
[----:B------:R-:W-:Y:S05]  /*9440*/  @!P2 BRA `(.L_x_1245) ;  /* 0x000000000004a947 */ /* 0x000fea0003800000 */
[----:B------:R-:W-:Y:S01]  /*9450*/  BPT.TRAP 0x1 ;  /* 0x000000040000795c */ /* 0x000fe20000300000 */
.L_x_1245:
[----:B--2---:R-:W-:-:S04]  /*9460*/  VIADD R3, R7, 0x30840 ;  /* 0x0003084007037836 */ /* 0x004fc80000000000 */
[----:B------:R-:W-:-:S04]  /*9470*/  IMAD R0, R0, 0x8, R3 ;  /* 0x0000000800007824 */ /* 0x000fc800078e0203 */
[----:B------:R-:W2:Y:S02]  /*9480*/  SYNCS.PHASECHK.TRANS64.TRYWAIT P0, [R0+URZ], R5 ;  /* 0x00000005000075a7 */ /* 0x000ea4000800017f */
[----:B--2---:R-:W-:Y:S05]  /*9490*/  @!P0 BRA `(.L_x_1246) ;  /* 0x0000000400608947 */ /* 0x004fea0003800000 */
.L_x_1264:
[----:B------:R-:W-:-:S07]  /*94a0*/  IMAD R3, R4, 0x8, R3 ;  /* 0x0000000804037824 */ /* 0x000fce00078e0203 */
.L_x_1247:
[----:B---3--:R3:W4:Y:S02]  /*94b0*/  SYNCS.PHASECHK.TRANS64.TRYWAIT P0, [R3+URZ], R2 ;  /* 0x00000002030075a7 */ /* 0x008724000800017f */
[----:B----4-:R-:W-:Y:S05]  /*94c0*/  @!P0 NANOSLEEP.SYNCS 0x989680 ;  /* 0x009896800000895d */ /* 0x010fea0003900000 */
[----:B------:R-:W4:Y:S02]  /*94d0*/  @!P0 SYNCS.PHASECHK.TRANS64 P0, [R3+URZ], R2 ;  /* 0x00000002030085a7 */ /* 0x000f24000800007f */
[----:B----4-:R-:W-:Y:S05]  /*94e0*/  @!P0 BRA `(.L_x_1247) ;  /* 0xfffffffc00f08947 */ /* 0x010fea000383ffff */
.L_x_1138:
[----:B------:R-:W-:Y:S05]  /*94f0*/  BSYNC B6 ;  /* 0x0000000000067941 */ /* 0x000fea0003800000 */
.L_x_1135:
[----:B------:R-:W-:Y:S05]  /*9500*/  EXIT ;  /* 0x000000000000794d */ /* 0x000fea0003800000 */
.L_x_1145:
[----:B------:R-:W-:Y:S02]  /*9510*/  IMAD.MOV.U32 R12, RZ, RZ, RZ ;  /* 0x000000ffff0c7224 */ /* 0x000fe400078e00ff */
[----:B------:R-:W-:Y:S02]  /*9520*/  IMAD.MOV.U32 R11, RZ, RZ, 0x1f ;  /* 0x0000001fff0b7424 */ /* 0x000fe400078e00ff */
[----:B------:R-:W-:-:S07]  /*9530*/  IMAD.MOV.U32 R15, RZ, RZ, -0x1 ;  /* 0xffffffffff0f7424 */ /* 0x000fce00078e00ff */
[----:B------:R-:W-:Y:S05]  /*9540*/  WARPSYNC.COLLECTIVE R15, `(.L_x_1248) ;  /* 0x000000000f087348 */ /* 0x000fea0003c00000 */
[----:B------:R1:W2:Y:S02]  /*9550*/  SHFL.IDX P6, R14, R13, R12, R11 ;  /* 0x0000000c0d0e7389 */ /* 0x0002a400000c000b */
[----:B-12---:R-:W-:Y:S01]  /*9560*/  ENDCOLLECTIVE ;  /* 0x000000000000791b */ /* 0x006fe20003800000 */
.L_x_1248:
[----:B------:R-:W-:Y:S05]  /*9570*/  BRA `(.L_x_1249) ;  /* 0xffffff7c00187947 */ /* 0x000fea000383ffff */
.L_x_1147:
[----:B--2---:R2:W3:Y:S02]  /*9580*/  SYNCS.PHASECHK.TRANS64.TRYWAIT P0, [R229+URZ+0x30800], R8 ;  /* 0x03080008e50075a7 */ /* 0x0044e4000800017f */
[----:B---3--:R-:W-:Y:S05]  /*9590*/  @!P0 NANOSLEEP.SYNCS 0x989680 ;  /* 0x009896800000895d */ /* 0x008fea0003900000 */
[----:B------:R-:W3:Y:S02]  /*95a0*/  @!P0 SYNCS.PHASECHK.TRANS64 P0, [R229+URZ+0x30800], R8 ;  /* 0x03080008e50085a7 */ /* 0x000ee4000800007f */
[----:B---3--:R-:W-:Y:S05]  /*95b0*/  @!P0 BRA `(.L_x_1147) ;  /* 0xfffffffc00f08947 */ /* 0x008fea000383ffff */
[----:B------:R-:W-:Y:S05]  /*95c0*/  BRA `(.L_x_1146) ;  /* 0xffffff7c00607947 */ /* 0x000fea000383ffff */
.L_x_1151:
[----:B---3--:R3:W4:Y:S02]  /*95d0*/  SYNCS.PHASECHK.TRANS64.TRYWAIT P0, [R0+URZ+0x30810], R9 ;  /* 0x03081009000075a7 */ /* 0x008724000800017f */
[----:B----4-:R-:W-:Y:S05]  /*95e0*/  @!P0 NANOSLEEP.SYNCS 0x989680 ;  /* 0x009896800000895d */ /* 0x010fea0003900000 */
[----:B------:R-:W4:Y:S02]  /*95f0*/  @!P0 SYNCS.PHASECHK.TRANS64 P0, [R0+URZ+0x30810], R9 ;  /* 0x03081009000085a7 */ /* 0x000f24000800007f */
[----:B----4-:R-:W-:Y:S05]  /*9600*/  @!P0 BRA `(.L_x_1151) ;  /* 0xfffffffc00f08947 */ /* 0x010fea000383ffff */
[----:B------:R-:W-:Y:S05]  /*9610*/  BRA `(.L_x_1150) ;  /* 0xffffff8400007947 */ /* 0x000fea000383ffff */
.L_x_1155:
[----:B------:R1:W1:Y:S02]  /*9620*/  SYNCS.PHASECHK.TRANS64.TRYWAIT P0, [R0+URZ+0x30830], R9 ;  /* 0x03083009000075a7 */ /* 0x000264000800017f */
[----:B-1----:R-:W-:Y:S05]  /*9630*/  @!P0 NANOSLEEP.SYNCS 0x989680 ;  /* 0x009896800000895d */ /* 0x002fea0003900000 */
[----:B------:R-:W1:Y:S02]  /*9640*/  @!P0 SYNCS.PHASECHK.TRANS64 P0, [R0+URZ+0x30830], R9 ;  /* 0x03083009000085a7 */ /* 0x000e64000800007f */
[----:B-1----:R-:W-:Y:S05]  /*9650*/  @!P0 BRA `(.L_x_1155) ;  /* 0xfffffffc00f08947 */ /* 0x002fea000383ffff */
[----:B------:R-:W-:Y:S05]  /*9660*/  BRA `(.L_x_1154) ;  /* 0xffffff8800587947 */ /* 0x000fea000383ffff */
.L_x_1222:
[----:B-1----:R1:W2:Y:S02]  /*9670*/  SYNCS.PHASECHK.TRANS64.TRYWAIT P0, [R16+URZ+0x30820], R3 ;  /* 0x03082003100075a7 */ /* 0x0022a4000800017f */
[----:B--2---:R-:W-:Y:S05]  /*9680*/  @!P0 NANOSLEEP.SYNCS 0x989680 ;  /* 0x009896800000895d */ /* 0x004fea0003900000 */
[----:B------:R-:W2:Y:S02]  /*9690*/  @!P0 SYNCS.PHASECHK.TRANS64 P0, [R16+URZ+0x30820], R3 ;  /* 0x03082003100085a7 */ /* 0x000ea4000800007f */
[----:B--2---:R-:W-:Y:S05]  /*96a0*/  @!P0 BRA `(.L_x_1222) ;  /* 0xfffffffc00f08947 */ /* 0x004fea000383ffff */
[----:B------:R-:W-:Y:S05]  /*96b0*/  BRA `(.L_x_1250) ;  /* 0xffffffe000647947 */ /* 0x000fea000383ffff */
.L_x_1226:
[----:B-1----:R1:W3:Y:S02]  /*96c0*/  SYNCS.PHASECHK.TRANS64.TRYWAIT P1, [R16+URZ+0x30840], R21 ;  /* 0x03084015100075a7 */ /* 0x0022e4000802017f */
[----:B---3--:R-:W-:Y:S05]  /*96d0*/  @!P1 NANOSLEEP.SYNCS 0x989680 ;  /* 0x009896800000995d */ /* 0x008fea0003900000 */
[----:B------:R-:W3:Y:S02]  /*96e0*/  @!P1 SYNCS.PHASECHK.TRANS64 P1, [R16+URZ+0x30840], R21 ;  /* 0x03084015100095a7 */ /* 0x000ee4000802007f */
[----:B---3--:R-:W-:Y:S05]  /*96f0*/  @!P1 BRA `(.L_x_1226) ;  /* 0xfffffffc00f09947 */ /* 0x008fea000383ffff */
[----:B------:R-:W-:Y:S05]  /*9700*/  BRA `(.L_x_1251) ;  /* 0xffffffe800207947 */ /* 0x000fea000383ffff */
.L_x_1228:
[----:B--2---:R2:W3:Y:S02]  /*9710*/  SYNCS.PHASECHK.TRANS64.TRYWAIT P1, [R16+URZ+0x30828], R21 ;  /* 0x03082815100075a7 */ /* 0x0044e4000802017f */
[----:B---3--:R-:W-:Y:S05]  /*9720*/  @!P1 NANOSLEEP.SYNCS 0x989680 ;  /* 0x009896800000995d */ /* 0x008fea0003900000 */
[----:B------:R-:W3:Y:S02]  /*9730*/  @!P1 SYNCS.PHASECHK.TRANS64 P1, [R16+URZ+0x30828], R21 ;  /* 0x03082815100095a7 */ /* 0x000ee4000802007f */
[----:B---3--:R-:W-:Y:S05]  /*9740*/  @!P1 BRA `(.L_x_1228) ;  /* 0xfffffffc00f09947 */ /* 0x008fea000383ffff */
[----:B------:R-:W-:Y:S05]  /*9750*/  BRA `(.L_x_1252) ;  /* 0xffffffe800b47947 */ /* 0x000fea000383ffff */
.L_x_1230:
[----:B---3--:R3:W4:Y:S02]  /*9760*/  SYNCS.PHASECHK.TRANS64.TRYWAIT P1, [R16+URZ+0x30848], R21 ;  /* 0x03084815100075a7 */ /* 0x008724000802017f */
[----:B----4-:R-:W-:Y:S05]  /*9770*/  @!P1 NANOSLEEP.SYNCS 0x989680 ;  /* 0x009896800000995d */ /* 0x010fea0003900000 */
[----:B------:R-:W4:Y:S02]  /*9780*/  @!P1 SYNCS.PHASECHK.TRANS64 P1, [R16+URZ+0x30848], R21 ;  /* 0x03084815100095a7 */ /* 0x000f24000802007f */
[----:B----4-:R-:W-:Y:S05]  /*9790*/  @!P1 BRA `(.L_x_1230) ;  /* 0xfffffffc00f09947 */ /* 0x010fea000383ffff */
[----:B------:R-:W-:Y:S05]  /*97a0*/  BRA `(.L_x_1253) ;  /* 0xffffffec00487947 */ /* 0x000fea000383ffff */
.L_x_1232:
[----:B------:R-:W-:-:S07]  /*97b0*/  SHF.L.U32 R5, R11, 0x1f, RZ ;  /* 0x0000001f0b057819 */ /* 0x000fce00000006ff */
.L_x_1254:
[----:B------:R1:W1:Y:S02]  /*97c0*/  SYNCS.PHASECHK.TRANS64.TRYWAIT P1, [R16+URZ+0x30820], R5 ;  /* 0x03082005100075a7 */ /* 0x000264000802017f */
[----:B-1----:R-:W-:Y:S05]  /*97d0*/  @!P1 NANOSLEEP.SYNCS 0x989680 ;  /* 0x009896800000995d */ /* 0x002fea0003900000 */
[----:B------:R-:W1:Y:S02]  /*97e0*/  @!P1 SYNCS.PHASECHK.TRANS64 P1, [R16+URZ+0x30820], R5 ;  /* 0x03082005100095a7 */ /* 0x000e64000802007f */
[----:B-1----:R-:W-:Y:S05]  /*97f0*/  @!P1 BRA `(.L_x_1254) ;  /* 0xfffffffc00f09947 */ /* 0x002fea000383ffff */
[----:B------:R-:W-:Y:S05]  /*9800*/  BRA `(.L_x_1255) ;  /* 0xffffffec00c47947 */ /* 0x000fea000383ffff */
.L_x_1235:
[----:B-1----:R1:W3:Y:S02]  /*9810*/  SYNCS.PHASECHK.TRANS64.TRYWAIT P1, [R16+URZ+0x30840], R13 ;  /* 0x0308400d100075a7 */ /* 0x0022e4000802017f */
[----:B---3--:R-:W-:Y:S05]  /*9820*/  @!P1 NANOSLEEP.SYNCS 0x989680 ;  /* 0x009896800000995d */ /* 0x008fea0003900000 */
[----:B------:R-:W3:Y:S02]  /*9830*/  @!P1 SYNCS.PHASECHK.TRANS64 P1, [R16+URZ+0x30840], R13 ;  /* 0x0308400d100095a7 */ /* 0x000ee4000802007f */
[----:B---3--:R-:W-:Y:S05]  /*9840*/  @!P1 BRA `(.L_x_1235) ;  /* 0xfffffffc00f09947 */ /* 0x008fea000383ffff */
[----:B------:R-:W-:Y:S05]  /*9850*/  BRA `(.L_x_1256) ;  /* 0xfffffff000787947 */ /* 0x000fea000383ffff */
.L_x_1237:
[----:B--2---:R2:W3:Y:S02]  /*9860*/  SYNCS.PHASECHK.TRANS64.TRYWAIT P1, [R16+URZ+0x30828], R13 ;  /* 0x0308280d100075a7 */ /* 0x0044e4000802017f */
[----:B---3--:R-:W-:Y:S05]  /*9870*/  @!P1 NANOSLEEP.SYNCS 0x989680 ;  /* 0x009896800000995d */ /* 0x008fea0003900000 */
[----:B------:R-:W3:Y:S02]  /*9880*/  @!P1 SYNCS.PHASECHK.TRANS64 P1, [R16+URZ+0x30828], R13 ;  /* 0x0308280d100095a7 */ /* 0x000ee4000802007f */
[----:B---3--:R-:W-:Y:S05]  /*9890*/  @!P1 BRA `(.L_x_1237) ;  /* 0xfffffffc00f09947 */ /* 0x008fea000383ffff */
[----:B------:R-:W-:Y:S05]  /*98a0*/  BRA `(.L_x_1257) ;  /* 0xfffffff400007947 */ /* 0x000fea000383ffff */
.L_x_1239:
[----:B---3--:R3:W1:Y:S02]  /*98b0*/  SYNCS.PHASECHK.TRANS64.TRYWAIT P0, [R3+URZ+0x30840], R0 ;  /* 0x03084000030075a7 */ /* 0x008664000800017f */
[----:B-1----:R-:W-:Y:S05]  /*98c0*/  @!P0 NANOSLEEP.SYNCS 0x989680 ;  /* 0x009896800000895d */ /* 0x002fea0003900000 */
[----:B------:R-:W1:Y:S02]  /*98d0*/  @!P0 SYNCS.PHASECHK.TRANS64 P0, [R3+URZ+0x30840], R0 ;  /* 0x03084000030085a7 */ /* 0x000e64000800007f */
[----:B-1----:R-:W-:Y:S05]  /*98e0*/  @!P0 BRA `(.L_x_1239) ;  /* 0xfffffffc00f08947 */ /* 0x002fea000383ffff */
[----:B------:R-:W-:Y:S05]  /*98f0*/  BRA `(.L_x_1258) ;  /* 0xfffffff400a87947 */ /* 0x000fea000383ffff */
.L_x_1241:
[----:B------:R-:W-:Y:S01]  /*9900*/  BSSY B0, `(.L_x_1259) ;  /* 0x0000006000007945 */ /* 0x000fe20003800000 */
[----:B------:R-:W-:-:S07]  /*9910*/  IMAD.MOV.U32 R15, RZ, RZ, -0x1 ;  /* 0xffffffffff0f7424 */ /* 0x000fce00078e00ff */
[----:B------:R-:W-:Y:S05]  /*9920*/  WARPSYNC.COLLECTIVE R15, `(.L_x_1260) ;  /* 0x000000000f0c7348 */ /* 0x000fea0003c00000 */
[----:B------:R-:W-:Y:S02]  /*9930*/  ELECT P6, UR62, PT ;  /* 0x00000000003e782f */ /* 0x000fe400038c0000 */
[----:B------:R-:W-:Y:S01]  /*9940*/  MOV R14, UR62 ;  /* 0x0000003e000e7c02 */ /* 0x000fe20008000f00 */
[----:B------:R-:W-:Y:S10]  /*9950*/  ENDCOLLECTIVE ;  /* 0x000000000000791b */ /* 0x000ff40003800000 */
.L_x_1260:
[----:B------:R-:W-:Y:S05]  /*9960*/  BSYNC B0 ;  /* 0x0000000000007941 */ /* 0x000fea0003800000 */
.L_x_1259:
[----:B------:R-:W-:Y:S05]  /*9970*/  BRA `(.L_x_1261) ;  /* 0xfffffff800547947 */ /* 0x000fea000383ffff */
.L_x_1243:
[----:B-1----:R1:W2:Y:S02]  /*9980*/  SYNCS.PHASECHK.TRANS64.TRYWAIT P0, [R6+URZ], R5 ;  /* 0x00000005060075a7 */ /* 0x0022a4000800017f */
[----:B--2---:R-:W-:Y:S05]  /*9990*/  @!P0 NANOSLEEP.SYNCS 0x989680 ;  /* 0x009896800000895d */ /* 0x004fea0003900000 */
[----:B------:R-:W2:Y:S02]  /*99a0*/  @!P0 SYNCS.PHASECHK.TRANS64 P0, [R6+URZ], R5 ;  /* 0x00000005060085a7 */ /* 0x000ea4000800007f */
[----:B--2---:R-:W-:Y:S05]  /*99b0*/  @!P0 BRA `(.L_x_1243) ;  /* 0xfffffffc00f08947 */ /* 0x004fea000383ffff */
[----:B------:R-:W-:Y:S05]  /*99c0*/  BRA `(.L_x_1262) ;  /* 0xfffffff800947947 */ /* 0x000fea000383ffff */
.L_x_1244:
[----:B--2---:R2:W3:Y:S02]  /*99d0*/  SYNCS.PHASECHK.TRANS64.TRYWAIT P0, [R3+URZ], R2 ;  /* 0x00000002030075a7 */ /* 0x0044e4000800017f */
[----:B---3--:R-:W-:Y:S05]  /*99e0*/  @!P0 NANOSLEEP.SYNCS 0x989680 ;  /* 0x009896800000895d */ /* 0x008fea0003900000 */
[----:B------:R-:W3:Y:S02]  /*99f0*/  @!P0 SYNCS.PHASECHK.TRANS64 P0, [R3+URZ], R2 ;  /* 0x00000002030085a7 */ /* 0x000ee4000800007f */
[----:B---3--:R-:W-:Y:S05]  /*9a00*/  @!P0 BRA `(.L_x_1244) ;  /* 0xfffffffc00f08947 */ /* 0x008fea000383ffff */
[----:B------:R-:W-:Y:S05]  /*9a10*/  BRA `(.L_x_1263) ;  /* 0xfffffff800887947 */ /* 0x000fea000383ffff */
.L_x_1246:
[----:B--2---:R2:W3:Y:S02]  /*9a20*/  SYNCS.PHASECHK.TRANS64.TRYWAIT P0, [R0+URZ], R5 ;  /* 0x00000005000075a7 */ /* 0x0044e4000800017f */
[----:B---3--:R-:W-:Y:S05]  /*9a30*/  @!P0 NANOSLEEP.SYNCS 0x989680 ;  /* 0x009896800000895d */ /* 0x008fea0003900000 */
[----:B------:R-:W3:Y:S02]  /*9a40*/  @!P0 SYNCS.PHASECHK.TRANS64 P0, [R0+URZ], R5 ;  /* 0x00000005000085a7 */ /* 0x000ee4000800007f */
[----:B---3--:R-:W-:Y:S05]  /*9a50*/  @!P0 BRA `(.L_x_1246) ;  /* 0xfffffffc00f08947 */ /* 0x008fea000383ffff */
[----:B------:R-:W-:Y:S05]  /*9a60*/  BRA `(.L_x_1264) ;  /* 0xfffffff8008c7947 */ /* 0x000fea000383ffff */
.L_x_1265:
        /* <DEDUP_REMOVED lines=9> */
.L_x_3693:


//--------------------- .text._ZN7cutlass13device_kernelIN5flash11enable_sm90INS1_16FlashAttnBwdSm90INS1_25CollectiveMainloopBwdSm90ILi2ELi2ELi2EN4cute5tupleIJNS5_1CILi1EEES8_S8_EEENS6_IJNS7_ILi64EEENS7_ILi128EEESB_EEENS_6half_tEfNS_4arch4Sm90ELb0ELb1ELb0ELb0ELb1ELb1ELb0ELb0ELi2ELi1ELi2ELi1ELb0EEENS1_21CollectiveEpilogueBwdISC_SD_SF_Li256ELb0ELb0ELi1EEENS1_19SingleTileSchedulerILb0ELb0ELb0ELi128EEEEEEEEEvNT_6ParamsE --------------------------
	.section	.text._ZN7cutlass13device_kernelIN5flash11enable_sm90INS1_16FlashAttnBwdSm90INS1_25CollectiveMainloopBwdSm90ILi2ELi2ELi2EN4cute5tupleIJNS5_1CILi1EEES8_S8_EEENS6_IJNS7_ILi64EEENS7_ILi128EEESB_EEENS_6half_tEfNS_4arch4Sm90ELb0ELb1ELb0ELb0ELb1ELb1ELb0ELb0ELi2ELi1ELi2ELi1ELb0EEENS1_21CollectiveEpilogueBwdISC_SD_SF_Li256ELb0ELb0ELi1EEENS1_19SingleTileSchedulerILb0ELb0ELb0ELi128EEEEEEEEEvNT_6ParamsE,"ax",@progbits
	.align	128
.text._ZN7cutlass13device_kernelIN5flash11enable_sm90INS1_16FlashAttnBwdSm90INS1_25CollectiveMainloopBwdSm90ILi2ELi2ELi2EN4cute5tupleIJNS5_1CILi1EEES8_S8_EEENS6_IJNS7_ILi64EEENS7_ILi128EEESB_EEENS_6half_tEfNS_4arch4Sm90ELb0ELb1ELb0ELb0ELb1ELb1ELb0ELb0ELi2ELi1ELi2ELi1ELb0EEENS1_21CollectiveEpilogueBwdISC_SD_SF_Li256ELb0ELb0ELi1EEENS1_19SingleTileSchedulerILb0ELb0ELb0ELi128EEEEEEEEEvNT_6ParamsE:
        .type           _ZN7cutlass13device_kernelIN5flash11enable_sm90INS1_16FlashAttnBwdSm90INS1_25CollectiveMainloopBwdSm90ILi2ELi2ELi2EN4cute5tupleIJNS5_1CILi1EEES8_S8_EEENS6_IJNS7_ILi64EEENS7_ILi128EEESB_EEENS_6half_tEfNS_4arch4Sm90ELb0ELb1ELb0ELb0ELb1ELb1ELb0ELb0ELi2ELi1ELi2ELi1ELb0EEENS1_21CollectiveEpilogueBwdISC_SD_SF_Li256ELb0ELb0ELi1EEENS1_19SingleTileSchedulerILb0ELb0ELb0ELi128EEEEEEEEEvNT_6ParamsE,@function
        .size           _ZN7cutlass13device_kernelIN5flash11enable_sm90INS1_16FlashAttnBwdSm90INS1_25CollectiveMainloopBwdSm90ILi2ELi2ELi2EN4cute5tupleIJNS5_1CILi1EEES8_S8_EEENS6_IJNS7_ILi64EEENS7_ILi128EEESB_EEENS_6half_tEfNS_4arch4Sm90ELb0ELb1ELb0ELb0ELb1ELb1ELb0ELb0ELi2ELi1ELi2ELi1ELb0EEENS1_21CollectiveEpilogueBwdISC_SD_SF_Li256ELb0ELb0ELi1EEENS1_19SingleTileSchedulerILb0ELb0ELb0ELi128EEEEEEEEEvNT_6ParamsE,(.L_x_3694 - _ZN7cutlass13device_kernelIN5flash11enable_sm90INS1_16FlashAttnBwdSm90INS1_25CollectiveMainloopBwdSm90ILi2ELi2ELi2EN4cute5tupleIJNS5_1CILi1EEES8_S8_EEENS6_IJNS7_ILi64EEENS7_ILi128EEESB_EEENS_6half_tEfNS_4arch4Sm90ELb0ELb1ELb0ELb0ELb1ELb1ELb0ELb0ELi2ELi1ELi2ELi1ELb0EEENS1_21CollectiveEpilogueBwdISC_SD_SF_Li256ELb0ELb0ELi1EEENS1_19SingleTileSchedulerILb0ELb0ELb0ELi128EEEEEEEEEvNT_6ParamsE)
        .other          _ZN7cutlass13device_kernelIN5flash11enable_sm90INS1_16FlashAttnBwdSm90INS1_25CollectiveMainloopBwdSm90ILi2ELi2ELi2EN4cute5tupleIJNS5_1CILi1EEES8_S8_EEENS6_IJNS7_ILi64EEENS7_ILi128EEESB_EEENS_6half_tEfNS_4arch4Sm90ELb0ELb1ELb0ELb0ELb1ELb1ELb0ELb0ELi2ELi1ELi2ELi1ELb0EEENS1_21CollectiveEpilogueBwdISC_SD_SF_Li256ELb0ELb0ELi1EEENS1_19SingleTileSchedulerILb0ELb0ELb0ELi128EEEEEEEEEvNT_6ParamsE,@"STO_CUDA_ENTRY STV_DEFAULT"
_ZN7cutlass13device_kernelIN5flash11enable_sm90INS1_16FlashAttnBwdSm90INS1_25CollectiveMainloopBwdSm90ILi2ELi2ELi2EN4cute5tupleIJNS5_1CILi1EEES8_S8_EEENS6_IJNS7_ILi64EEENS7_ILi128EEESB_EEENS_6half_tEfNS_4arch4Sm90ELb0ELb1ELb0ELb0ELb1ELb1ELb0ELb0ELi2ELi1ELi2ELi1ELb0EEENS1_21CollectiveEpilogueBwdISC_SD_SF_Li256ELb0ELb0ELi1EEENS1_19SingleTileSchedulerILb0ELb0ELb0ELi128EEEEEEEEEvNT_6ParamsE:
        /* <DEDUP_REMOVED lines=30> */
.L_x_1267:
[----:B------:R-:W-:Y:S05]  /*01e0*/  BSYNC B0 ;  /* 0x0000000000007941 */ /* 0x000fea0003800000 */
.L_x_1266:
        /* <DEDUP_REMOVED lines=37> */
.L_x_1268:
        /* <DEDUP_REMOVED lines=22> */
.L_x_1269:
[----:B------:R-:W-:Y:S01]  /*05a0*/  PLOP3.LUT P0, PT, PT, PT, UP0, 0x80, 0x0 ;  /* 0x000000000000781c */ /* 0x000fe20003f0f008 */
[----:B------:R-:W-:Y:S01]  /*05b0*/  NOP ;  /* 0x0000000000007918 */ /* 0x000fe20000000000 */
[----:B------:R-:W-:Y:S01]  /*05c0*/  ULDC.64 UR46, c[0x0][0x208] ;  /* 0x00008200002e7ab9 */ /* 0x000fe20000000a00 */
[----:B------:R-:W-:Y:S01]  /*05d0*/  BSSY B6, `(.L_x_1270) ;  /* 0x00009e2000067945 */ /* 0x000fe20003800000 */
[----:B-12-4-:R-:W-:Y:S09]  /*05e0*/  BAR.SYNC.DEFER_BLOCKING 0x0 ;  /* 0x0000000000007b1d */ /* 0x016ff20000010000 */
[----:B------:R-:W-:Y:S05]  /*05f0*/  @!P0 BRA `(.L_x_1271) ;  /* 0x0000006000288947 */ /* 0x000fea0003800000 */
.L_x_1272:
        /* <DEDUP_REMOVED lines=101> */
.L_x_1274:
        /* <DEDUP_REMOVED lines=30> */
.L_x_1277:
        /* <DEDUP_REMOVED lines=15> */
.L_x_1276:
        /* <DEDUP_REMOVED lines=22> */
.L_x_1279:
        /* <DEDUP_REMOVED lines=15> */
.L_x_1278:
        /* <DEDUP_REMOVED lines=8> */
.L_x_1413:
[----:B------:R-:W-:Y:S02]  /*11f0*/  SHF.L.U32 R8, RZ, 0x1f, RZ ;  /* 0x0000001fff087819 */ /* 0x000fe400000006ff */
[----:B------:R-:W-:Y:S02]  /*1200*/  LOP3.LUT R5, R2, 0xffffff80, RZ, 0xc0, !PT ;  /* 0xffffff8002057812 */ /* 0x000fe400078ec0ff */
[----:B------:R-:W3:Y:S01]  /*1210*/  SYNCS.PHASECHK.TRANS64.TRYWAIT P0, [R231+URZ+0x30800], R8 ;  /* 0x03080008e70075a7 */ /* 0x000ee2000800017f */
[----:B--2---:R-:W-:Y:S02]  /*1220*/  LEA.HI R4, R14, R14, RZ, 0x1 ;  /* 0x0000000e0e047211 */ /* 0x004fe400078f08ff */
[----:B------:R-:W-:Y:S01]  /*1230*/  IMAD.IADD R5, R0, 0x1, -R5 ;  /* 0x0000000100057824 */ /* 0x000fe200078e0a05 */
[----:B------:R-:W-:Y:S02]  /*1240*/  LEA.HI R7, R3, R0, RZ, 0x4 ;  /* 0x0000000003077211 */ /* 0x000fe400078f20ff */
[----:B------:R-:W-:-:S02]  /*1250*/  LOP3.LUT R227, R4, 0xfffffffe, RZ, 0xc0, !PT ;  /* 0xfffffffe04e37812 */ /* 0x000fc400078ec0ff */
[CC--:B------:R-:W-:Y:S02]  /*1260*/  LEA.HI R4, R3.reuse, R0.reuse, RZ, 0x5 ;  /* 0x0000000003047211 */ /* 0x0c0fe400078f28ff */
[----:B------:R-:W-:Y:S01]  /*1270*/  SHF.R.S32.HI R2, RZ, 0x1f, R5 ;  /* 0x0000001fff027819 */ /* 0x000fe20000011405 */
[----:B------:R-:W-:Y:S01]  /*1280*/  IMAD.IADD R227, R14, 0x1, -R227 ;  /* 0x000000010ee37824 */ /* 0x000fe200078e0ae3 */
[----:B------:R-:W-:Y:S01]  /*1290*/  LEA.HI R9, R3, R0, RZ, 0x3 ;  /* 0x0000000003097211 */ /* 0x000fe200078f18ff */
[----:B------:R-:W-:Y:S01]  /*12a0*/  IMAD.SHL.U32 R3, R0, 0x40, RZ ;  /* 0x0000004000037824 */ /* 0x000fe200078e00ff */
[----:B------:R-:W-:Y:S02]  /*12b0*/  SHF.R.S32.HI R4, RZ, 0x5, R4 ;  /* 0x00000005ff047819 */ /* 0x000fe40000011404 */
[----:B------:R-:W-:Y:S02]  /*12c0*/  SHF.R.S32.HI R10, RZ, 0x4, R7 ;  /* 0x00000004ff0a7819 */ /* 0x000fe40000011407 */
[----:B------:R-:W-:Y:S01]  /*12d0*/  LEA.HI R0, R2, R5, RZ, 0x2 ;  /* 0x0000000502007211 */ /* 0x000fe200078f10ff */
[----:B------:R-:W-:Y:S01]  /*12e0*/  IMAD.SHL.U32 R6, R4, 0x10, RZ ;  /* 0x0000001004067824 */ /* 0x000fe200078e00ff */
[----:B------:R-:W-:-:S02]  /*12f0*/  LEA.HI R11, R7, R10, RZ, 0x1 ;  /* 0x0000000a070b7211 */ /* 0x000fc400078f08ff */
[----:B------:R-:W-:Y:S02]  /*1300*/  LOP3.LUT R3, R3, 0x1c0, RZ, 0xc0, !PT ;  /* 0x000001c003037812 */ /* 0x000fe400078ec0ff */
[--C-:B------:R-:W-:Y:S02]  /*1310*/  SHF.R.S32.HI R4, RZ, 0x2, R0.reuse ;  /* 0x00000002ff047819 */ /* 0x100fe40000011400 */
[----:B------:R-:W-:Y:S01]  /*1320*/  SHF.R.S32.HI R7, RZ, 0x1f, R0 ;  /* 0x0000001fff077819 */ /* 0x000fe20000011400 */
[----:B---3--:R-:W-:Y:S06]  /*1330*/  @P0 BRA `(.L_x_1281) ;  /* 0x0000000000080947 */ /* 0x008fec0003800000 */
[----:B------:R-:W2:Y:S02]  /*1340*/  SYNCS.PHASECHK.TRANS64.TRYWAIT P0, [R231+URZ+0x30800], R8 ;  /* 0x03080008e70075a7 */ /* 0x000ea4000800017f */
[----:B--2---:R-:W-:Y:S05]  /*1350*/  @!P0 BRA `(.L_x_1282) ;  /* 0x0000009000488947 */ /* 0x004fea0003800000 */
.L_x_1281:
[----:B------:R-:W3:Y:S01]  /*1360*/  S2R R229, SR_CTAID.X ;  /* 0x0000000000e57919 */ /* 0x000ee20000002500 */
        /* <DEDUP_REMOVED lines=19> */
[----:B------:R-:W-:Y:S01]  /*14a0*/  IMAD.IADD R3, R13, 0x1, -R6 ;  /* 0x000000010d037824 */ /* 0x000fe200078e0a06 */
[----:B------:R-:W-:Y:S01]  /*14b0*/  LOP3.LUT R0, R0, 0x7ffffffc, RZ, 0xc0, !PT ;  /* 0x7ffffffc00007812 */ /* 0x000fe200078ec0ff */
[----:B------:R-:W-:Y:S01]  /*14c0*/  IMAD R4, R4, 0x10, R7 ;  /* 0x0000001004047824 */ /* 0x000fe200078e0207 */
        /* <DEDUP_REMOVED lines=9> */
[----:B---3--:R-:W-:Y:S01]  /*1560*/  IMAD R229, R229, -0x80, -R2 ;  /* 0xffffff80e5e57824 */ /* 0x008fe200078e0a02 */
        /* <DEDUP_REMOVED lines=60> */
[----:B------:R-:W-:Y:S01]  /*1930*/  LOP3.LUT R235, R235, 0x1, RZ, 0xfc, !PT ;  /* 0x00000001ebeb7812 */ /* 0x000fe200078efcff */
[----:B------:R-:W-:Y:S01]  /*1940*/  IMAD R3, R6, 0x4, R231 ;  /* 0x0000000406037824 */ /* 0x000fe200078e02e7 */
[----:B------:R-:W-:Y:S01]  /*1950*/  IADD3 R2, -R2, UR4, RZ ;  /* 0x0000000402027c10 */ /* 0x000fe2000fffe1ff */
[----:B------:R-:W-:-:S07]  /*1960*/  IMAD.SHL.U32 R230, R0, 0x2, RZ ;  /* 0x0000000200e67824 */ /* 0x000fce00078e00ff */
.L_x_1293:
[----:B------:R-:W-:Y:S01]  /*1970*/  ISETP.NE.AND P6, PT, R235, 0x3, PT ;  /* 0x00000003eb00780c */ /* 0x000fe20003fc5270 */
[----:B------:R-:W-:-:S12]  /*1980*/  YIELD ;  /* 0x0000000000007946 */ /* 0x000fd80003800000 */
[----:B------:R-:W-:Y:S05]  /*1990*/  @!P6 BRA `(.L_x_1283) ;  /* 0x000000000004e947 */ /* 0x000fea0003800000 */
[----:B------:R-:W-:Y:S01]  /*19a0*/  BPT.TRAP 0x1 ;  /* 0x000000040000795c */ /* 0x000fe20000300000 */
.L_x_1283:
[----:B------:R-:W-:Y:S01]  /*19b0*/  IMAD R0, R4, 0x8, R231 ;  /* 0x0000000804007824 */ /* 0x000fe200078e02e7 */
[----:B------:R-:W-:-:S04]  /*19c0*/  SHF.L.U32 R7, R226, 0x1f, RZ ;  /* 0x0000001fe2077819 */ /* 0x000fc800000006ff */
[----:B------:R2:W3:Y:S01]  /*19d0*/  SYNCS.PHASECHK.TRANS64.TRYWAIT P0, [R0+URZ+0x30810], R7 ;  /* 0x03081007000075a7 */ /* 0x0004e2000800017f */
[----:B------:R-:W-:Y:S05]  /*19e0*/  @!P6 BRA `(.L_x_1284) ;  /* 0x000000000004e947 */ /* 0x000fea0003800000 */
[----:B------:R-:W-:Y:S01]  /*19f0*/  BPT.TRAP 0x1 ;  /* 0x000000040000795c */ /* 0x000fe20000300000 */
.L_x_1284:
[----:B---3--:R-:W-:Y:S05]  /*1a00*/  @P0 BRA `(.L_x_1285) ;  /* 0x0000000000080947 */ /* 0x008fea0003800000 */
[----:B------:R-:W3:Y:S02]  /*1a10*/  SYNCS.PHASECHK.TRANS64.TRYWAIT P0, [R0+URZ+0x30810], R7 ;  /* 0x03081007000075a7 */ /* 0x000ee4000800017f */
[----:B---3--:R-:W-:Y:S05]  /*1a20*/  @!P0 BRA `(.L_x_1286) ;  /* 0x0000008800a88947 */ /* 0x008fea0003800000 */
.L_x_1285:
        /* <DEDUP_REMOVED lines=81> */
.L_x_1287:
[----:B------:R1:W1:Y:S01]  /*1f40*/  SYNCS.PHASECHK.TRANS64.TRYWAIT P0, [R0+URZ+0x30830], R7 ;  /* 0x03083007000075a7 */ /* 0x000262000800017f */
[----:B------:R-:W-:Y:S05]  /*1f50*/  @!P6 BRA `(.L_x_1288) ;  /* 0x000000000004e947 */ /* 0x000fea0003800000 */
[----:B------:R-:W-:Y:S01]  /*1f60*/  BPT.TRAP 0x1 ;  /* 0x000000040000795c */ /* 0x000fe20000300000 */
.L_x_1288:
[----:B------:R-:W-:-:S05]  /*1f70*/  VIADD R5, R231, 0x20000 ;  /* 0x00020000e7057836 */ /* 0x000fca0000000000 */
[----:B------:R-:W-:-:S04]  /*1f80*/  SHF.R.U32.HI R5, RZ, 0x4, R5 ;  /* 0x00000004ff057819 */ /* 0x000fc80000011605 */
[----:B------:R-:W-:-:S04]  /*1f90*/  LOP3.LUT R234, R5, 0x3fff, RZ, 0xc0, !PT ;  /* 0x00003fff05ea7812 */ /* 0x000fc800078ec0ff */
[----:B------:R-:W-:Y:S01]  /*1fa0*/  LOP3.LUT R5, R234, 0x10000, RZ, 0xfc, !PT ;  /* 0x00010000ea057812 */ /* 0x000fe200078efcff */
[----:B-1----:R-:W-:Y:S06]  /*1fb0*/  @P0 BRA `(.L_x_1289) ;  /* 0x0000000000080947 */ /* 0x002fec0003800000 */
[----:B------:R-:W1:Y:S02]  /*1fc0*/  SYNCS.PHASECHK.TRANS64.TRYWAIT P0, [R0+URZ+0x30830], R7 ;  /* 0x03083007000075a7 */ /* 0x000e64000800017f */
[----:B-1----:R-:W-:Y:S05]  /*1fd0*/  @!P0 BRA `(.L_x_1290) ;  /* 0x0000008400508947 */ /* 0x002fea0003800000 */
.L_x_1289:
        /* <DEDUP_REMOVED lines=27> */
[----:B------:R-:W-:Y:S02]  /*2190*/  SEL R225, R225, 0x40, !P0 ;  /* 0x00000040e1e17807 */ /* 0x000fe40004000000 */
[----:B------:R-:W-:Y:S02]  /*21a0*/  SEL R224, R224, 0x40, P1 ;  /* 0x00000040e0e07807 */ /* 0x000fe40000800000 */
[----:B------:R-:W-:Y:S02]  /*21b0*/  ISETP.GE.AND P0, PT, R228, RZ, PT ;  /* 0x000000ffe400720c */ /* 0x000fe40003f06270 */
[----:B------:R-:W-:-:S02]  /*21c0*/  IADD3 R222, -R5, 0x8, -R7 ;  /* 0x0000000805de7810 */ /* 0x000fc40007ffe907 */
[----:B------:R-:W-:Y:S02]  /*21d0*/  ISETP.GT.OR P0, PT, R224, RZ, !P0 ;  /* 0x000000ffe000720c */ /* 0x000fe40004704670 */
[----:B------:R-:W-:Y:S02]  /*21e0*/  SEL R222, R222, 0x40, P3 ;  /* 0x00000040dede7807 */ /* 0x000fe40001800000 */
[----:B------:R-:W-:Y:S02]  /*21f0*/  ISETP.GE.AND P1, PT, R225, RZ, PT ;  /* 0x000000ffe100720c */ /* 0x000fe40003f26270 */
[----:B------:R-:W-:Y:S02]  /*2200*/  FSEL R5, R184, -INF , !P0 ;  /* 0xff800000b8057808 */ /* 0x000fe40004000000 */
[----:B------:R-:W-:Y:S02]  /*2210*/  ISETP.GT.OR P1, PT, R222, RZ, !P1 ;  /* 0x000000ffde00720c */ /* 0x000fe40004f24670 */
[----:B------:R-:W-:Y:S01]  /*2220*/  ISETP.GE.AND P0, PT, R228, 0x1, PT ;  /* 0x00000001e400780c */ /* 0x000fe20003f06270 */
[----:B------:R-:W-:Y:S01]  /*2230*/  FFMA.FTZ R5, R5, UR41, -R14 ;  /* 0x0000002905057c23 */ /* 0x000fe2000801080e */
[----:B------:R-:W-:-:S02]  /*2240*/  FSEL R7, R186, -INF , !P1 ;  /* 0xff800000ba077808 */ /* 0x000fc40004800000 */
[----:B------:R-:W-:Y:S02]  /*2250*/  ISETP.GT.OR P0, PT, R224, 0x1, !P0 ;  /* 0x00000001e000780c */ /* 0x000fe40004704670 */
[----:B------:R-:W-:Y:S01]  /*2260*/  ISETP.GE.AND P1, PT, R228, 0x8, PT ;  /* 0x00000008e400780c */ /* 0x000fe20003f26270 */
[----:B------:R-:W-:Y:S01]  /*2270*/  FFMA.FTZ R184, R7, UR41, -R14 ;  /* 0x0000002907b87c23 */ /* 0x000fe2000801080e */
[----:B------:R-:W-:Y:S01]  /*2280*/  FSEL R6, R185, -INF , !P0 ;  /* 0xff800000b9067808 */ /* 0x000fe20004000000 */
[----:B------:R-:W1:Y:S01]  /*2290*/  MUFU.EX2 R5, R5 ;  /* 0x0000000500057308 */ /* 0x000e620000000800 */
[----:B------:R-:W-:Y:S02]  /*22a0*/  ISETP.GT.OR P0, PT, R224, 0x8, !P1 ;  /* 0x00000008e000780c */ /* 0x000fe40004f04670 */
[----:B------:R-:W-:Y:S01]  /*22b0*/  ISETP.GE.AND P1, PT, R228, 0x9, PT ;  /* 0x00000009e400780c */ /* 0x000fe20003f26270 */
[----:B------:R-:W-:Y:S01]  /*22c0*/  FFMA.FTZ R6, R6, UR41, -R15 ;  /* 0x0000002906067c23 */ /* 0x000fe2000801080f */
[----:B------:R-:W-:-:S02]  /*22d0*/  FSEL R7, R188, -INF , !P0 ;  /* 0xff800000bc077808 */ /* 0x000fc40004000000 */
[----:B------:R-:W-:Y:S02]  /*22e0*/  ISETP.GT.OR P0, PT, R224, 0x9, !P1 ;  /* 0x00000009e000780c */ /* 0x000fe40004f04670 */
[----:B------:R-:W-:Y:S01]  /*22f0*/  ISETP.GE.AND P1, PT, R228, 0x10, PT ;  /* 0x00000010e400780c */ /* 0x000fe20003f26270 */
[----:B------:R-:W2:Y:S01]  /*2300*/  MUFU.EX2 R6, R6 ;  /* 0x0000000600067308 */ /* 0x000ea20000000800 */
[----:B------:R-:W-:Y:S01]  /*2310*/  FSEL R8, R189, -INF , !P0 ;  /* 0xff800000bd087808 */ /* 0x000fe20004000000 */
[----:B------:R-:W-:Y:S01]  /*2320*/  FFMA.FTZ R7, R7, UR41, -R220 ;  /* 0x0000002907077c23 */ /* 0x000fe200080108dc */
        /* <DEDUP_REMOVED lines=8> */
[----:B------:R-:W-:Y:S02]  /*23b0*/  FSEL R10, R193, -INF , !P0 ;  /* 0xff800000c10a7808 */ /* 0x000fe40004000000 */
[----:B------:R-:W-:Y:S01]  /*23c0*/  ISETP.GT.OR P0, PT, R224, 0x18, !P1 ;  /* 0x00000018e000780c */ /* 0x000fe20004f04670 */
[----:B------:R-:W-:Y:S01]  /*23d0*/  MUFU.EX2 R8, R8 ;  /* 0x0000000800087308 */ /* 0x000fe20000000800 */
[----:B------:R-:W-:Y:S01]  /*23e0*/  ISETP.GE.AND P1, PT, R228, 0x19, PT ;  /* 0x00000019e400780c */ /* 0x000fe20003f26270 */
[----:B------:R-:W-:Y:S01]  /*23f0*/  FFMA.FTZ R10, R10, UR41, -R219 ;  /* 0x000000290a0a7c23 */ /* 0x000fe200080108db */
[----:B------:R-:W-:Y:S02]  /*2400*/  FSEL R11, R196, -INF , !P0 ;  /* 0xff800000c40b7808 */ /* 0x000fe40004000000 */
        /* <DEDUP_REMOVED lines=13> */
[----:B------:R-:W-:Y:S01]  /*24e0*/  ISETP.GT.OR P0, PT, R224, 0x21, !P1 ;  /* 0x00000021e000780c */ /* 0x000fe20004f04670 */
[----:B------:R-:W-:Y:S01]  /*24f0*/  UMOV UR11, 0x40000040 ;  /* 0x40000040000b7882 */ /* 0x000fe20000000000 */
[----:B------:R-:W-:Y:S01]  /*2500*/  UMOV UR9, 0x40000040 ;  /* 0x4000004000097882 */ /* 0x000fe20000000000 */
[----:B------:R-:W-:Y:S01]  /*2510*/  ISETP.GE.AND P2, PT, R225, 0x1, PT ;  /* 0x00000001e100780c */ /* 0x000fe20003f46270 */
[----:B------:R-:W-:Y:S01]  /*2520*/  FFMA.FTZ R13, R13, UR41, -R18 ;  /* 0x000000290d0d7c23 */ /* 0x000fe20008010812 */
[----:B------:R-:W-:Y:S01]  /*2530*/  FSEL R14, R201, -INF , !P0 ;  /* 0xff800000c90e7808 */ /* 0x000fe20004000000 */
[----:B------:R-:W-:Y:S01]  /*2540*/  FFMA.FTZ R12, R12, UR41, -R23 ;  /* 0x000000290c0c7c23 */ /* 0x000fe20008010817 */
[----:B------:R-:W-:Y:S01]  /*2550*/  ISETP.GE.AND P0, PT, R225, 0x8, PT ;  /* 0x00000008e100780c */ /* 0x000fe20003f06270 */
[----:B------:R-:W-:Y:S01]  /*2560*/  MUFU.EX2 R10, R10 ;  /* 0x0000000a000a7308 */ /* 0x000fe20000000800 */
[----:B------:R-:W-:Y:S01]  /*2570*/  ISETP.GT.OR P1, PT, R222, 0x1, !P2 ;  /* 0x00000001de00780c */ /* 0x000fe20005724670 */
[----:B------:R-:W-:Y:S01]  /*2580*/  FFMA.FTZ R14, R14, UR41, -R19 ;  /* 0x000000290e0e7c23 */ /* 0x000fe20008010813 */
[----:B------:R-:W-:-:S02]  /*2590*/  ISETP.GT.OR P0, PT, R222, 0x8, !P0 ;  /* 0x00000008de00780c */ /* 0x000fc40004704670 */
[----:B------:R-:W-:Y:S02]  /*25a0*/  FSEL R186, R187, -INF , !P1 ;  /* 0xff800000bbba7808 */ /* 0x000fe40004800000 */
[----:B------:R-:W-:Y:S01]  /*25b0*/  FSEL R185, R190, -INF , !P0 ;  /* 0xff800000beb97808 */ /* 0x000fe20004000000 */
[----:B------:R-:W-:Y:S01]  /*25c0*/  MUFU.EX2 R11, R11 ;  /* 0x0000000b000b7308 */ /* 0x000fe20000000800 */
[C---:B------:R-:W-:Y:S01]  /*25d0*/  ISETP.GE.AND P0, PT, R225.reuse, 0x10, PT ;  /* 0x00000010e100780c */ /* 0x040fe20003f06270 */
[----:B------:R-:W-:Y:S01]  /*25e0*/  FFMA.FTZ R201, R186, UR41, -R15 ;  /* 0x00000029bac97c23 */ /* 0x000fe2000801080f */
[----:B------:R-:W-:Y:S01]  /*25f0*/  ISETP.GE.AND P1, PT, R225, 0x9, PT ;  /* 0x00000009e100780c */ /* 0x000fe20003f26270 */
[----:B------:R-:W-:Y:S01]  /*2600*/  FFMA.FTZ R200, R185, UR41, -R220 ;  /* 0x00000029b9c87c23 */ /* 0x000fe200080108dc */
[----:B------:R-:W-:Y:S02]  /*2610*/  LOP3.LUT R185, R234, 0x2000000, RZ, 0xfc, !PT ;  /* 0x02000000eab97812 */ /* 0x000fe400078efcff */
[C---:B------:R-:W-:Y:S01]  /*2620*/  ISETP.GT.OR P0, PT, R222.reuse, 0x10, !P0 ;  /* 0x00000010de00780c */ /* 0x040fe20004704670 */
[----:B------:R3:W5:Y:S01]  /*2630*/  MUFU.EX2 R15, R184 ;  /* 0x000000b8000f7308 */ /* 0x0007620000000800 */
[----:B------:R-:W-:Y:S01]  /*2640*/  ISETP.GT.OR P1, PT, R222, 0x9, !P1 ;  /* 0x00000009de00780c */ /* 0x000fe20004f24670 */
[----:B------:R-:W-:Y:S01]  /*2650*/  IMAD R187, R4, 0x400, R185 ;  /* 0x0000040004bb7824 */ /* 0x000fe200078e02b9 */
[----:B------:R-:W-:-:S02]  /*2660*/  FSEL R185, R194, -INF , !P0 ;  /* 0xff800000c2b97808 */ /* 0x000fc40004000000 */
[----:B------:R-:W-:Y:S02]  /*2670*/  ISETP.GE.AND P0, PT, R225, 0x18, PT ;  /* 0x00000018e100780c */ /* 0x000fe40003f06270 */
[----:B------:R-:W-:Y:S01]  /*2680*/  FSEL R186, R191, -INF , !P1 ;  /* 0xff800000bfba7808 */ /* 0x000fe20004800000 */
[----:B------:R-:W-:Y:S01]  /*2690*/  FFMA.FTZ R218, R185, UR41, -R218 ;  /* 0x00000029b9da7c23 */ /* 0x000fe200080108da */
[----:B------:R-:W-:Y:S01]  /*26a0*/  ISETP.GT.OR P0, PT, R222, 0x18, !P0 ;  /* 0x00000018de00780c */ /* 0x000fe20004704670 */
[----:B------:R-:W5:Y:S01]  /*26b0*/  MUFU.EX2 R201, R201 ;  /* 0x000000c900c97308 */ /* 0x000f620000000800 */
[C---:B------:R-:W-:Y:S01]  /*26c0*/  ISETP.GE.AND P1, PT, R225.reuse, 0x11, PT ;  /* 0x00000011e100780c */ /* 0x040fe20003f26270 */
[----:B------:R-:W-:Y:S01]  /*26d0*/  FFMA.FTZ R186, R186, UR41, -R221 ;  /* 0x00000029baba7c23 */ /* 0x000fe200080108dd */
[----:B------:R-:W-:Y:S02]  /*26e0*/  FSEL R185, R198, -INF , !P0 ;  /* 0xff800000c6b97808 */ /* 0x000fe40004000000 */
[----:B------:R-:W-:-:S02]  /*26f0*/  ISETP.GE.AND P0, PT, R225, 0x20, PT ;  /* 0x00000020e100780c */ /* 0x000fc40003f06270 */
[C---:B------:R-:W-:Y:S01]  /*2700*/  ISETP.GT.OR P1, PT, R222.reuse, 0x11, !P1 ;  /* 0x00000011de00780c */ /* 0x040fe20004f24670 */
[----:B------:R-:W-:Y:S01]  /*2710*/  FFMA.FTZ R188, R185, UR41, -R22 ;  /* 0x00000029b9bc7c23 */ /* 0x000fe20008010816 */
[----:B------:R-:W-:Y:S01]  /*2720*/  ISETP.GT.OR P0, PT, R222, 0x20, !P0 ;  /* 0x00000020de00780c */ /* 0x000fe20004704670 */
[----:B------:R-:W5:Y:S01]  /*2730*/  MUFU.EX2 R218, R218 ;  /* 0x000000da00da7308 */ /* 0x000f620000000800 */
[----:B---3--:R-:W-:Y:S02]  /*2740*/  FSEL R184, R195, -INF , !P1 ;  /* 0xff800000c3b87808 */ /* 0x008fe40004800000 */
[----:B------:R-:W-:Y:S02]  /*2750*/  ISETP.GE.AND P1, PT, R225, 0x19, PT ;  /* 0x00000019e100780c */ /* 0x000fe40003f26270 */
[----:B------:R-:W-:Y:S02]  /*2760*/  ISETP.GE.AND P5, PT, R228, 0x28, PT ;  /* 0x00000028e400780c */ /* 0x000fe40003fa6270 */
[----:B------:R-:W-:Y:S01]  /*2770*/  FSEL R185, R202, -INF , !P0 ;  /* 0xff800000cab97808 */ /* 0x000fe20004000000 */
[----:B------:R-:W-:Y:S01]  /*2780*/  MUFU.EX2 R200, R200 ;  /* 0x000000c800c87308 */ /* 0x000fe20000000800 */
[----:B------:R-:W-:-:S02]  /*2790*/  ISETP.GT.OR P1, PT, R222, 0x19, !P1 ;  /* 0x00000019de00780c */ /* 0x000fc40004f24670 */
[----:B------:R-:W-:Y:S01]  /*27a0*/  ISETP.GT.OR P5, PT, R224, 0x28, !P5 ;  /* 0x00000028e000780c */ /* 0x000fe20006fa4670 */
[----:B------:R-:W-:Y:S01]  /*27b0*/  FFMA.FTZ R18, R185, UR41, -R18 ;  /* 0x00000029b9127c23 */ /* 0x000fe20008010812 */
[----:B------:R-:W-:Y:S01]  /*27c0*/  R2UR UR6, R187 ;  /* 0x00000000bb0672ca */ /* 0x000fe200000e0000 */
[----:B------:R-:W-:Y:S01]  /*27d0*/  FFMA.FTZ R187, R184, UR41, -R219 ;  /* 0x00000029b8bb7c23 */ /* 0x000fe200080108db */
[C---:B------:R-:W-:Y:S01]  /*27e0*/  ISETP.GE.AND P3, PT, R228.reuse, 0x29, PT ;  /* 0x00000029e400780c */ /* 0x040fe20003f66270 */
[----:B------:R3:W-:Y:S01]  /*27f0*/  MUFU.EX2 R219, R186 ;  /* 0x000000ba00db7308 */ /* 0x0007e20000000800 */
[----:B------:R-:W-:Y:S02]  /*2800*/  FSEL R184, R199, -INF , !P1 ;  /* 0xff800000c7b87808 */ /* 0x000fe40004800000 */
[----:B------:R-:W-:Y:S02]  /*2810*/  ISETP.GE.AND P2, PT, R225, 0x21, PT ;  /* 0x00000021e100780c */ /* 0x000fe40003f46270 */
[----:B------:R-:W-:-:S02]  /*2820*/  ISETP.GE.AND P4, PT, R228, 0x30, PT ;  /* 0x00000030e400780c */ /* 0x000fc40003f86270 */
[----:B------:R-:W-:Y:S01]  /*2830*/  FSEL R185, R204, -INF , !P5 ;  /* 0xff800000ccb97808 */ /* 0x000fe20006800000 */
[----:B------:R-:W5:Y:S01]  /*2840*/  MUFU.EX2 R22, R187 ;  /* 0x000000bb00167308 */ /* 0x000f620000000800 */
[----:B------:R-:W-:Y:S01]  /*2850*/  ISETP.GE.AND P5, PT, R225, 0x28, PT ;  /* 0x00000028e100780c */ /* 0x000fe20003fa6270 */
[----:B---3--:R-:W-:Y:S01]  /*2860*/  FFMA.FTZ R186, R184, UR41, -R23 ;  /* 0x00000029b8ba7c23 */ /* 0x008fe20008010817 */
[----:B------:R-:W-:Y:S01]  /*2870*/  ISETP.GE.AND P1, PT, R228, 0x31, PT ;  /* 0x00000031e400780c */ /* 0x000fe20003f26270 */
[----:B------:R-:W-:Y:S02]  /*2880*/  WARPGROUP.DEPBAR.LE gsb0, 0x0 ;  /* 0x00008000000079c5 */ /* 0x000fe40000010000 */
[----:B------:R-:W-:Y:S01]  /*2890*/  WARPGROUP.ARRIVE ;  /* 0x00000000000079c5 */ /* 0x000fe20000000000 */
[----:B------:R-:W-:Y:S01]  /*28a0*/  ISETP.GT.OR P3, PT, R224, 0x29, !P3 ;  /* 0x00000029e000780c */ /* 0x000fe20005f64670 */
[----:B------:R3:W-:Y:S01]  /*28b0*/  MUFU.EX2 R23, R188 ;  /* 0x000000bc00177308 */ /* 0x0007e20000000800 */
[----:B------:R-:W-:-:S02]  /*28c0*/  ISETP.GT.OR P2, PT, R222, 0x21, !P2 ;  /* 0x00000021de00780c */ /* 0x000fc40005744670 */
[----:B------:R-:W-:Y:S01]  /*28d0*/  ISETP.GT.OR P4, PT, R224, 0x30, !P4 ;  /* 0x00000030e000780c */ /* 0x000fe20006784670 */
[----:B------:R-:W-:Y:S01]  /*28e0*/  HGMMA.64x64x16.F32 R152, gdesc[UR8], R152, gsb0 ;  /* 0x00e00000089879f0 */ /* 0x000fe20008000898 */
[----:B------:R-:W-:Y:S01]  /*28f0*/  UIADD3 UR10, UR5, 0x6, URZ ;  /* 0x00000006050a7890 */ /* 0x000fe2000fffe03f */
[----:B------:R-:W-:Y:S01]  /*2900*/  ISETP.GT.OR P5, PT, R222, 0x28, !P5 ;  /* 0x00000028de00780c */ /* 0x000fe20006fa4670 */
[----:B------:R-:W-:Y:S01]  /*2910*/  UIADD3 UR8, UR7, 0x6, URZ ;  /* 0x0000000607087890 */ /* 0x000fe2000fffe03f */
[----:B------:R-:W-:Y:S01]  /*2920*/  ISETP.GT.OR P1, PT, R224, 0x31, !P1 ;  /* 0x00000031e000780c */ /* 0x000fe20004f24670 */
[----:B------:R-:W-:Y:S01]  /*2930*/  UMOV UR11, 0x40000040 ;  /* 0x40000040000b7882 */ /* 0x000fe20000000000 */
[----:B------:R-:W-:Y:S01]  /*2940*/  UMOV UR9, 0x40000040 ;  /* 0x4000004000097882 */ /* 0x000fe20000000000 */
[----:B---3--:R-:W-:Y:S01]  /*2950*/  FSEL R188, R205, -INF , !P3 ;  /* 0xff800000cdbc7808 */ /* 0x008fe20005800000 */
[----:B------:R3:W-:Y:S01]  /*2960*/  MUFU.EX2 R202, R186 ;  /* 0x000000ba00ca7308 */ /* 0x0007e20000000800 */
[----:B------:R-:W-:Y:S01]  /*2970*/  FSEL R184, R203, -INF , !P2 ;  /* 0xff800000cbb87808 */ /* 0x000fe20005000000 */
[----:B------:R-:W-:Y:S01]  /*2980*/  FFMA.FTZ R203, R185, UR41, -R20 ;  /* 0x00000029b9cb7c23 */ /* 0x000fe20008010814 */
[C---:B------:R-:W-:Y:S01]  /*2990*/  ISETP.GE.AND P3, PT, R225.reuse, 0x29, PT ;  /* 0x00000029e100780c */ /* 0x040fe20003f66270 */
[----:B------:R-:W-:Y:S01]  /*29a0*/  FFMA.FTZ R204, R188, UR41, -R21 ;  /* 0x00000029bccc7c23 */ /* 0x000fe20008010815 */
[----:B------:R-:W-:Y:S01]  /*29b0*/  FSEL R191, R208, -INF , !P4 ;  /* 0xff800000d0bf7808 */ /* 0x000fe20006000000 */
[----:B------:R-:W-:Y:S01]  /*29c0*/  FFMA.FTZ R19, R184, UR41, -R19 ;  /* 0x00000029b8137c23 */ /* 0x000fe20008010813 */
[----:B------:R-:W-:Y:S01]  /*29d0*/  ISETP.GE.AND P4, PT, R225, 0x30, PT ;  /* 0x00000030e100780c */ /* 0x000fe20003f86270 */
[----:B------:R-:W5:Y:S01]  /*29e0*/  MUFU.EX2 R12, R12 ;  /* 0x0000000c000c7308 */ /* 0x000f620000000800 */
[----:B------:R-:W-:-:S02]  /*29f0*/  FSEL R187, R206, -INF , !P5 ;  /* 0xff800000cebb7808 */ /* 0x000fc40006800000 */
[----:B------:R-:W-:Y:S02]  /*2a00*/  FSEL R194, R209, -INF , !P1 ;  /* 0xff800000d1c27808 */ /* 0x000fe40004800000 */
[----:B------:R-:W-:Y:S01]  /*2a10*/  ISETP.GE.AND P0, PT, R228, 0x38, PT ;  /* 0x00000038e400780c */ /* 0x000fe20003f06270 */
[----:B------:R-:W-:Y:S01]  /*2a20*/  FFMA.FTZ R20, R187, UR41, -R20 ;  /* 0x00000029bb147c23 */ /* 0x000fe20008010814 */
[----:B------:R-:W-:Y:S01]  /*2a30*/  ISETP.GE.AND P5, PT, R225, 0x31, PT ;  /* 0x00000031e100780c */ /* 0x000fe20003fa6270 */
[----:B------:R-:W-:Y:S01]  /*2a40*/  FFMA.FTZ R209, R194, UR41, -R217 ;  /* 0x00000029c2d17c23 */ /* 0x000fe200080108d9 */
[C---:B------:R-:W-:Y:S01]  /*2a50*/  ISETP.GT.OR P3, PT, R222.reuse, 0x29, !P3 ;  /* 0x00000029de00780c */ /* 0x040fe20005f64670 */
[----:B------:R-:W5:Y:S01]  /*2a60*/  MUFU.EX2 R13, R13 ;  /* 0x0000000d000d7308 */ /* 0x000f620000000800 */
[----:B------:R-:W-:Y:S02]  /*2a70*/  ISETP.GT.OR P4, PT, R222, 0x30, !P4 ;  /* 0x00000030de00780c */ /* 0x000fe40006784670 */
[----:B------:R-:W-:-:S02]  /*2a80*/  ISETP.GT.OR P0, PT, R224, 0x38, !P0 ;  /* 0x00000038e000780c */ /* 0x000fc40004704670 */
[----:B------:R-:W-:Y:S02]  /*2a90*/  ISETP.GT.OR P5, PT, R222, 0x31, !P5 ;  /* 0x00000031de00780c */ /* 0x000fe40006fa4670 */
[----:B------:R-:W-:Y:S01]  /*2aa0*/  FSEL R190, R207, -INF , !P3 ;  /* 0xff800000cfbe7808 */ /* 0x000fe20005800000 */
[----:B------:R-:W-:Y:S01]  /*2ab0*/  MUFU.EX2 R14, R14 ;  /* 0x0000000e000e7308 */ /* 0x000fe20000000800 */
[----:B------:R-:W-:Y:S01]  /*2ac0*/  FSEL R193, R210, -INF , !P4 ;  /* 0xff800000d2c17808 */ /* 0x000fe20006000000 */
[--C-:B------:R-:W-:Y:S01]  /*2ad0*/  FFMA.FTZ R210, R191, UR41, -R216.reuse ;  /* 0x00000029bfd27c23 */ /* 0x100fe200080108d8 */
[----:B------:R-:W-:Y:S01]  /*2ae0*/  FSEL R196, R211, -INF , !P5 ;  /* 0xff800000d3c47808 */ /* 0x000fe20006800000 */
[----:B------:R-:W-:Y:S01]  /*2af0*/  FFMA.FTZ R21, R190, UR41, -R21 ;  /* 0x00000029be157c23 */ /* 0x000fe20008010815 */
[----:B------:R-:W-:Y:S01]  /*2b00*/  FSEL R197, R212, -INF , !P0 ;  /* 0xff800000d4c57808 */ /* 0x000fe20004000000 */
[----:B------:R-:W-:Y:S01]  /*2b10*/  FFMA.FTZ R205, R193, UR41, -R216 ;  /* 0x00000029c1cd7c23 */ /* 0x000fe200080108d8 */
[C---:B------:R-:W-:Y:S01]  /*2b20*/  ISETP.GE.AND P3, PT, R225.reuse, 0x38, PT ;  /* 0x00000038e100780c */ /* 0x040fe20003f66270 */
[----:B------:R-:W-:Y:S01]  /*2b30*/  FFMA.FTZ R217, R196, UR41, -R217 ;  /* 0x00000029c4d97c23 */ /* 0x000fe200080108d9 */
[----:B------:R-:W-:Y:S01]  /*2b40*/  ISETP.GE.AND P4, PT, R225, 0x39, PT ;  /* 0x00000039e100780c */ /* 0x000fe20003f86270 */
[----:B------:R-:W-:Y:S01]  /*2b50*/  FFMA.FTZ R198, R197, UR41, -R16 ;  /* 0x00000029c5c67c23 */ /* 0x000fe20008010810 */
[C---:B------:R-:W-:Y:S01]  /*2b60*/  ISETP.GT.OR P3, PT, R222.reuse, 0x38, !P3 ;  /* 0x00000038de00780c */ /* 0x040fe20005f64670 */
[----:B------:R-:W5:Y:S01]  /*2b70*/  MUFU.EX2 R18, R18 ;  /* 0x0000001200127308 */ /* 0x000f620000000800 */
[----:B------:R-:W-:-:S02]  /*2b80*/  ISETP.GT.OR P4, PT, R222, 0x39, !P4 ;  /* 0x00000039de00780c */ /* 0x000fc40006784670 */
[----:B------:R-:W-:Y:S02]  /*2b90*/  ISETP.GE.AND P2, PT, R228, 0x39, PT ;  /* 0x00000039e400780c */ /* 0x000fe40003f46270 */
[----:B------:R-:W-:Y:S02]  /*2ba0*/  FSEL R208, R215, -INF , !P4 ;  /* 0xff800000d7d07808 */ /* 0x000fe40006000000 */
[----:B------:R-:W-:Y:S01]  /*2bb0*/  ISETP.GT.OR P2, PT, R224, 0x39, !P2 ;  /* 0x00000039e000780c */ /* 0x000fe20005744670 */
[----:B------:R-:W5:Y:S01]  /*2bc0*/  MUFU.EX2 R19, R19 ;  /* 0x0000001300137308 */ /* 0x000f620000000800 */
[----:B------:R-:W-:Y:S02]  /*2bd0*/  FSEL R199, R214, -INF , !P3 ;  /* 0xff800000d6c77808 */ /* 0x000fe40005800000 */
[----:B------:R-:W-:-:S03]  /*2be0*/  FSEL R206, R213, -INF , !P2 ;  /* 0xff800000d5ce7808 */ /* 0x000fc60005000000 */
[----:B------:R-:W-:Y:S02]  /*2bf0*/  FFMA.FTZ R199, R199, UR41, -R16 ;  /* 0x00000029c7c77c23 */ /* 0x000fe40008010810 */
[--C-:B------:R-:W-:Y:S01]  /*2c00*/  FFMA.FTZ R207, R206, UR41, -R17.reuse ;  /* 0x00000029cecf7c23 */ /* 0x100fe20008010811 */
[----:B------:R-:W-:Y:S01]  /*2c10*/  FFMA.FTZ R206, R208, UR41, -R17 ;  /* 0x00000029d0ce7c23 */ /* 0x000fe20008010811 */
[----:B------:R-:W5:Y:S08]  /*2c20*/  MUFU.EX2 R203, R203 ;  /* 0x000000cb00cb7308 */ /* 0x000f700000000800 */
[----:B------:R-:W5:Y:S01]  /*2c30*/  MUFU.EX2 R20, R20 ;  /* 0x0000001400147308 */ /* 0x000f620000000800 */
[----:B------:R-:W-:-:S02]  /*2c40*/  WARPGROUP.DEPBAR.LE gsb0, 0x0 ;  /* 0x00008000000079c5 */ /* 0x000fc40000010000 */
[----:B------:R-:W-:-:S05]  /*2c50*/  WARPGROUP.ARRIVE ;  /* 0x00000000000079c5 */ /* 0x000fca0000000000 */
[----:B------:R-:W5:Y:S01]  /*2c60*/  MUFU.EX2 R204, R204 ;  /* 0x000000cc00cc7308 */ /* 0x000f620000000800 */
[----:B------:R-:W-:Y:S01]  /*2c70*/  HGMMA.64x64x16.F32 R152, gdesc[UR8], R152, gsb0 ;  /* 0x00e00000089879f0 */ /* 0x000fe20008000898 */
[----:B------:R-:W-:Y:S02]  /*2c80*/  UIADD3 UR10, UR5, 0x200, URZ ;  /* 0x00000200050a7890 */ /* 0x000fe4000fffe03f */
[----:B------:R-:W-:-:S04]  /*2c90*/  UIADD3 UR8, UR7, 0x400, URZ ;  /* 0x0000040007087890 */ /* 0x000fc8000fffe03f */
[----:B------:R-:W5:Y:S01]  /*2ca0*/  MUFU.EX2 R21, R21 ;  /* 0x0000001500157308 */ /* 0x000f620000000800 */
[----:B------:R-:W-:Y:S01]  /*2cb0*/  UMOV UR11, 0x40000040 ;  /* 0x40000040000b7882 */ /* 0x000fe20000000000 */
[----:B------:R-:W-:-:S06]  /*2cc0*/  UMOV UR9, 0x40000040 ;  /* 0x4000004000097882 */ /* 0x000fcc0000000000 */
[----:B------:R-:W5:Y:S08]  /*2cd0*/  MUFU.EX2 R16, R210 ;  /* 0x000000d200107308 */ /* 0x000f700000000800 */
[----:B------:R-:W5:Y:S08]  /*2ce0*/  MUFU.EX2 R205, R205 ;  /* 0x000000cd00cd7308 */ /* 0x000f700000000800 */
[----:B------:R-:W5:Y:S01]  /*2cf0*/  MUFU.EX2 R17, R209 ;  /* 0x000000d100117308 */ /* 0x000f620000000800 */
        /* <DEDUP_REMOVED lines=31> */
[----:B------:R-:W1:Y:S04]  /*2ef0*/  LDS.64 R184, [R223+0x28200] ;  /* 0x02820000dfb87984 */ /* 0x000e680000000a00 */
[----:B---3--:R-:W3:Y:S04]  /*2f00*/  LDS.64 R186, [R223+0x28220] ;  /* 0x02822000dfba7984 */ /* 0x008ee80000000a00 */
[----:B------:R-:W2:Y:S04]  /*2f10*/  LDS.64 R188, [R223+0x28240] ;  /* 0x02824000dfbc7984 */ /* 0x000ea80000000a00 */
[----:B------:R-:W5:Y:S04]  /*2f20*/  LDS.64 R194, [R223+0x282a0] ;  /* 0x0282a000dfc27984 */ /* 0x000f680000000a00 */
[----:B------:R-:W5:Y:S04]  /*2f30*/  LDS.64 R190, [R223+0x28260] ;  /* 0x02826000dfbe7984 */ /* 0x000f680000000a00 */
[----:B------:R-:W5:Y:S04]  /*2f40*/  LDS.64 R192, [R223+0x28280] ;  /* 0x02828000dfc07984 */ /* 0x000f680000000a00 */
[----:B------:R-:W5:Y:S04]  /*2f50*/  LDS.64 R196, [R223+0x282c0] ;  /* 0x0282c000dfc47984 */ /* 0x000f680000000a00 */
[----:B----4-:R-:W4:Y:S01]  /*2f60*/  LDS.64 R222, [R223+0x282e0] ;  /* 0x0282e000dfde7984 */ /* 0x010f220000000a00 */
[--C-:B-1----:R-:W-:Y:S01]  /*2f70*/  FADD.FTZ R208, R155, -R185.reuse ;  /* 0x800000b99bd07221 */ /* 0x102fe20000010000 */
[--C-:B------:R-:W-:Y:S01]  /*2f80*/  FADD.FTZ R152, R152, -R184.reuse ;  /* 0x800000b898987221 */ /* 0x100fe20000010000 */
[----:B------:R-:W-:Y:S01]  /*2f90*/  FADD.FTZ R154, R154, -R184 ;  /* 0x800000b89a9a7221 */ /* 0x000fe20000010000 */
[----:B------:R-:W-:Y:S01]  /*2fa0*/  FADD.FTZ R153, R153, -R185 ;  /* 0x800000b999997221 */ /* 0x000fe20000010000 */
[--C-:B---3--:R-:W-:Y:S01]  /*2fb0*/  FADD.FTZ R155, R158, -R186.reuse ;  /* 0x800000ba9e9b7221 */ /* 0x108fe20000010000 */
[--C-:B------:R-:W-:Y:S01]  /*2fc0*/  FADD.FTZ R158, R159, -R187.reuse ;  /* 0x800000bb9f9e7221 */ /* 0x100fe20000010000 */
[----:B------:R-:W-:Y:S01]  /*2fd0*/  FADD.FTZ R184, R156, -R186 ;  /* 0x800000ba9cb87221 */ /* 0x000fe20000010000 */
[----:B------:R-:W-:Y:S01]  /*2fe0*/  FADD.FTZ R185, R157, -R187 ;  /* 0x800000bb9db97221 */ /* 0x000fe20000010000 */
[--C-:B--2---:R-:W-:Y:S01]  /*2ff0*/  FADD.FTZ R161, R161, -R189.reuse ;  /* 0x800000bda1a17221 */ /* 0x104fe20000010000 */
[----:B------:R-:W-:Y:S01]  /*3000*/  FADD.FTZ R163, R163, -R189 ;  /* 0x800000bda3a37221 */ /* 0x000fe20000010000 */
[----:B------:R-:W-:Y:S01]  /*3010*/  FADD.FTZ R159, R162, -R188 ;  /* 0x800000bca29f7221 */ /* 0x000fe20000010000 */
[----:B------:R-:W1:Y:S01]  /*3020*/  MUFU.EX2 R156, R217 ;  /* 0x000000d9009c7308 */ /* 0x000e620000000800 */
[----:B-----5:R-:W-:Y:S01]  /*3030*/  FADD.FTZ R189, R174, -R194 ;  /* 0x800000c2aebd7221 */ /* 0x020fe20000010000 */
[----:B------:R-:W-:Y:S01]  /*3040*/  FADD.FTZ R186, R175, -R195 ;  /* 0x800000c3afba7221 */ /* 0x000fe20000010000 */
[----:B------:R-:W-:Y:S01]  /*3050*/  FMUL.FTZ R152, R5, R152 ;  /* 0x0000009805987220 */ /* 0x000fe20000410000 */
[----:B------:R-:W-:Y:S01]  /*3060*/  FMUL.FTZ R175, R6, R153 ;  /* 0x0000009906af7220 */ /* 0x000fe20000410000 */
[----:B------:R-:W-:Y:S01]  /*3070*/  FADD.FTZ R187, R165, -R191 ;  /* 0x800000bfa5bb7221 */ /* 0x000fe20000010000 */
[----:B------:R-:W-:Y:S01]  /*3080*/  FMUL.FTZ R154, R15, R154 ;  /* 0x0000009a0f9a7220 */ /* 0x000fe20000410000 */
[----:B------:R-:W-:Y:S01]  /*3090*/  FADD.FTZ R160, R160, -R188 ;  /* 0x800000bca0a07221 */ /* 0x000fe20000010000 */
[----:B------:R-:W-:Y:S01]  /*30a0*/  MUFU.EX2 R174, R207 ;  /* 0x000000cf00ae7308 */ /* 0x000fe20000000800 */
[----:B------:R-:W-:Y:S01]  /*30b0*/  FADD.FTZ R165, R170, -R192 ;  /* 0x800000c0aaa57221 */ /* 0x000fe20000010000 */
[----:B------:R-:W-:Y:S01]  /*30c0*/  FADD.FTZ R170, R171, -R193 ;  /* 0x800000c1abaa7221 */ /* 0x000fe20000010000 */
[--C-:B------:R-:W-:Y:S01]  /*30d0*/  FADD.FTZ R164, R164, -R190.reuse ;  /* 0x800000bea4a47221 */ /* 0x100fe20000010000 */
[----:B------:R-:W-:Y:S01]  /*30e0*/  FADD.FTZ R166, R166, -R190 ;  /* 0x800000bea6a67221 */ /* 0x000fe20000010000 */
[--C-:B------:R-:W-:Y:S01]  /*30f0*/  FADD.FTZ R171, R176, -R196.reuse ;  /* 0x800000c4b0ab7221 */ /* 0x100fe20000010000 */
[--C-:B------:R-:W-:Y:S01]  /*3100*/  FADD.FTZ R176, R177, -R197.reuse ;  /* 0x800000c5b1b07221 */ /* 0x100fe20000010000 */
[----:B------:R-:W-:Y:S01]  /*3110*/  FADD.FTZ R179, R179, -R197 ;  /* 0x800000c5b3b37221 */ /* 0x000fe20000010000 */
[----:B------:R-:W2:Y:S01]  /*3120*/  MUFU.EX2 R157, R198 ;  /* 0x000000c6009d7308 */ /* 0x000ea20000000800 */
[----:B------:R-:W-:Y:S01]  /*3130*/  FADD.FTZ R178, R178, -R196 ;  /* 0x800000c4b2b27221 */ /* 0x000fe20000010000 */
[----:B------:R-:W-:Y:S01]  /*3140*/  FMUL.FTZ R197, R201, R208 ;  /* 0x000000d0c9c57220 */ /* 0x000fe20000410000 */
[----:B------:R-:W-:Y:S01]  /*3150*/  F2FP.F16.F32.PACK_AB R196, R175, R152 ;  /* 0x00000098afc4723e */ /* 0x000fe200000000ff */
[----:B------:R-:W-:Y:S01]  /*3160*/  FADD.FTZ R167, R167, -R191 ;  /* 0x800000bfa7a77221 */ /* 0x000fe20000010000 */
[----:B------:R-:W-:Y:S01]  /*3170*/  FMUL.FTZ R159, R218, R159 ;  /* 0x0000009fda9f7220 */ /* 0x000fe20000410000 */
[----:B------:R-:W-:Y:S01]  /*3180*/  FMUL.FTZ R152, R22, R163 ;  /* 0x000000a316987220 */ /* 0x000fe20000410000 */
[----:B------:R-:W-:Y:S01]  /*3190*/  FADD.FTZ R168, R168, -R192 ;  /* 0x800000c0a8a87221 */ /* 0x000fe20000010000 */
[----:B------:R-:W3:Y:S01]  /*31a0*/  MUFU.EX2 R162, R199 ;  /* 0x000000c700a27308 */ /* 0x000ee20000000800 */
[----:B------:R-:W-:Y:S01]  /*31b0*/  FADD.FTZ R169, R169, -R193 ;  /* 0x800000c1a9a97221 */ /* 0x000fe20000010000 */
[----:B------:R-:W-:Y:S01]  /*31c0*/  FADD.FTZ R172, R172, -R194 ;  /* 0x800000c2acac7221 */ /* 0x000fe20000010000 */
[----:B------:R-:W-:Y:S01]  /*31d0*/  FADD.FTZ R173, R173, -R195 ;  /* 0x800000c3adad7221 */ /* 0x000fe20000010000 */
[--C-:B----4-:R-:W-:Y:S01]  /*31e0*/  FADD.FTZ R180, R180, -R222.reuse ;  /* 0x800000deb4b47221 */ /* 0x110fe20000010000 */
[----:B------:R-:W-:Y:S01]  /*31f0*/  FADD.FTZ R153, R182, -R222 ;  /* 0x800000deb6997221 */ /* 0x000fe20000010000 */
[--C-:B------:R-:W-:Y:S01]  /*3200*/  FADD.FTZ R181, R181, -R223.reuse ;  /* 0x800000dfb5b57221 */ /* 0x100fe20000010000 */
[----:B------:R-:W-:Y:S01]  /*3210*/  FADD.FTZ R183, R183, -R223 ;  /* 0x800000dfb7b77221 */ /* 0x000fe20000010000 */
[----:B------:R-:W4:Y:S01]  /*3220*/  MUFU.EX2 R207, R206 ;  /* 0x000000ce00cf7308 */ /* 0x000f220000000800 */
        /* <DEDUP_REMOVED lines=24> */
[----:B-1----:R-:W-:Y:S01]  /*33b0*/  FMUL.FTZ R179, R156, R179 ;  /* 0x000000b39cb37220 */ /* 0x002fe20000410000 */
[----:B--2---:R-:W-:Y:S01]  /*33c0*/  FMUL.FTZ R180, R157, R180 ;  /* 0x000000b49db47220 */ /* 0x004fe20000410000 */
[----:B---3--:R-:W-:Y:S01]  /*33d0*/  FMUL.FTZ R153, R162, R153 ;  /* 0x00000099a2997220 */ /* 0x008fe20000410000 */
[----:B------:R-:W-:Y:S01]  /*33e0*/  FMUL.FTZ R181, R174, R181 ;  /* 0x000000b5aeb57220 */ /* 0x000fe20000410000 */
[----:B----4-:R-:W-:Y:S01]  /*33f0*/  FMUL.FTZ R152, R207, R183 ;  /* 0x000000b7cf987220 */ /* 0x010fe20000410000 */
        /* <DEDUP_REMOVED lines=46> */
[----:B------:R-:W-:Y:S01]  /*36e0*/  UMOV UR8, UR5 ;  /* 0x0000000500087c82 */ /* 0x000fe20008000000 */
[----:B------:R-:W-:Y:S02]  /*36f0*/  WARPGROUP.DEPBAR.LE gsb0, 0x0 ;  /* 0x00008000000079c5 */ /* 0x000fe40000010000 */
[----:B------:R-:W-:Y:S02]  /*3700*/  F2FP.F16.F32.PACK_AB R152, R14, R13 ;  /* 0x0000000d0e98723e */ /* 0x000fe400000000ff */
[----:B------:R-:W-:Y:S02]  /*3710*/  F2FP.F16.F32.PACK_AB R153, R19, R18 ;  /* 0x000000121399723e */ /* 0x000fe400000000ff */
[----:B------:R-:W-:-:S02]  /*3720*/  F2FP.F16.F32.PACK_AB R154, R204, R203 ;  /* 0x000000cbcc9a723e */ /* 0x000fc400000000ff */
[----:B------:R-:W-:Y:S02]  /*3730*/  F2FP.F16.F32.PACK_AB R155, R21, R20 ;  /* 0x00000014159b723e */ /* 0x000fe400000000ff */
[----:B------:R-:W-:Y:S02]  /*3740*/  F2FP.F16.F32.PACK_AB R204, R17, R16 ;  /* 0x0000001011cc723e */ /* 0x000fe400000000ff */
[----:B------:R-:W-:-:S06]  /*3750*/  WARPGROUP.ARRIVE ;  /* 0x00000000000079c5 */ /* 0x000fcc0000000000 */
[----:B------:R-:W-:Y:S01]  /*3760*/  HGMMA.64x128x16.F32 R88, R152, gdesc[UR8].tnspB, R88, gsb0 ;  /* 0x41e0000898587df0 */ /* 0x000fe20008000858 */
[----:B------:R-:W-:Y:S01]  /*3770*/  UMOV UR10, UR6 ;  /* 0x00000006000a7c82 */ /* 0x000fe20008000000 */
[----:B------:R-:W-:Y:S01]  /*3780*/  UMOV UR11, 0x40000040 ;  /* 0x40000040000b7882 */ /* 0x000fe20000000000 */
[----:B------:R-:W-:Y:S02]  /*3790*/  WARPGROUP.DEPBAR.LE gsb0, 0x0 ;  /* 0x00008000000079c5 */ /* 0x000fe40000010000 */
[----:B------:R-:W-:-:S07]  /*37a0*/  WARPGROUP.ARRIVE ;  /* 0x00000000000079c5 */ /* 0x000fce0000000000 */
        /* <DEDUP_REMOVED lines=65> */
.L_x_1291:
        /* <DEDUP_REMOVED lines=49> */
.L_x_1292:
[----:B------:R-:W-:Y:S01]  /*3ed0*/  UIADD3 UR37, UR37, 0x1, URZ ;  /* 0x0000000125257890 */ /* 0x000fe2000fffe03f */
[----:B------:R-:W-:Y:S02]  /*3ee0*/  VIADD R4, R4, 0x1 ;  /* 0x0000000104047836 */ /* 0x000fe40000000000 */
[----:B------:R-:W-:Y:S01]  /*3ef0*/  VIADD R0, R0, 0x30820 ;  /* 0x0003082000007836 */ /* 0x000fe20000000000 */
[----:B------:R-:W-:Y:S02]  /*3f00*/  UISETP.GE.AND UP0, UPT, UR37, UR36, UPT ;  /* 0x000000242500728c */ /* 0x000fe4000bf06270 */
[----:B------:R-:W-:Y:S02]  /*3f10*/  ISETP.NE.AND P0, PT, R4, 0x2, PT ;  /* 0x000000020400780c */ /* 0x000fe40003f05270 */
[----:B------:R-:W-:Y:S02]  /*3f20*/  PRMT R0, RZ, 0x654, R0 ;  /* 0x00000654ff007816 */ /* 0x000fe40000000000 */
[----:B------:R-:W-:-:S02]  /*3f30*/  PLOP3.LUT P1, PT, PT, PT, UP0, 0x80, 0x0 ;  /* 0x000000000000781c */ /* 0x000fc40003f2f008 */
[----:B-1----:R-:W-:Y:S01]  /*3f40*/  SEL R5, RZ, 0x1, P0 ;  /* 0x00000001ff057807 */ /* 0x002fe20000000000 */
[----:B------:R2:W-:Y:S01]  /*3f50*/  SYNCS.ARRIVE.TRANS64.RED.A1T0 RZ, [R0+URZ], RZ ;  /* 0x000000ff00ff79a7 */ /* 0x0005e2000810043f */
[----:B------:R-:W-:Y:S02]  /*3f60*/  SEL R4, R4, RZ, P0 ;  /* 0x000000ff04047207 */ /* 0x000fe40000000000 */
[----:B------:R-:W-:-:S07]  /*3f70*/  LOP3.LUT R226, R226, R5, RZ, 0x3c, !PT ;  /* 0x00000005e2e27212 */ /* 0x000fce00078e3cff */
[----:B--2---:R-:W-:Y:S05]  /*3f80*/  @!P1 BRA `(.L_x_1293) ;  /* 0xffffffd800789947 */ /* 0x004fea000383ffff */
        /* <DEDUP_REMOVED lines=66> */
.L_x_1275:
[----:B------:R-:W-:Y:S05]  /*43b0*/  @P0 BRA `(.L_x_1294) ;  /* 0x0000000c00a80947 */ /* 0x000fea0003800000 */
[----:B------:R-:W1:Y:S01]  /*43c0*/  S2UR UR4, SR_CgaCtaId ;  /* 0x00000000000479c3 */ /* 0x000e620000008800 */
[----:B------:R-:W-:Y:S02]  /*43d0*/  UMOV UR36, 0x400 ;  /* 0x0000040000247882 */ /* 0x000fe40000000000 */
[----:B-1----:R-:W-:-:S06]  /*43e0*/  ULEA UR36, UR4, UR36, 0x18 ;  /* 0x0000002404247291 */ /* 0x002fcc000f8ec03f */
[----:B------:R-:W-:-:S05]  /*43f0*/  IMAD.U32 R16, RZ, RZ, UR36 ;  /* 0x00000024ff107e24 */ /* 0x000fca000f8e00ff */
        /* <DEDUP_REMOVED lines=18> */
.L_x_1295:
        /* <DEDUP_REMOVED lines=20> */
.L_x_1296:
        /* <DEDUP_REMOVED lines=18> */
.L_x_1297:
        /* <DEDUP_REMOVED lines=18> */
.L_x_1298:
[----:B------:R-:W1:Y:S01]  /*48a0*/  S2R R0, SR_TID.X ;  /* 0x0000000000007919 */ /* 0x000e620000002100 */
        /* <DEDUP_REMOVED lines=17> */
[----:B-1----:R-:W-:Y:S01]  /*49c0*/  VIADD R7, R0, 0xffffff80 ;  /* 0xffffff8000077836 */ /* 0x002fe20000000000 */
        /* <DEDUP_REMOVED lines=8> */
[----:B------:R-:W-:Y:S01]  /*4a50*/  SHF.R.S32.HI R6, RZ, 0x5, R2 ;  /* 0x00000005ff067819 */ /* 0x000fe20000011402 */
        /* <DEDUP_REMOVED lines=125> */
.L_x_1300:
[----:B------:R-:W-:Y:S05]  /*5230*/  BSYNC B0 ;  /* 0x0000000000007941 */ /* 0x000fea0003800000 */
.L_x_1299:
[----:B------:R-:W-:-:S04]  /*5240*/  DEPBAR.LE SB0, 0x0 ;  /* 0x000080000000791a */ /* 0x000fc80000000000 */
[----:B------:R-:W-:Y:S05]  /*5250*/  BRA `(.L_x_1273) ;  /* 0x0000005000647947 */ /* 0x000fea0003800000 */
.L_x_1294:
[----:B------:R-:W1:Y:S01]  /*5260*/  S2R R0, SR_TID.X ;  /* 0x0000000000007919 */ /* 0x000e620000002100 */
[----:B------:R-:W2:Y:S01]  /*5270*/  S2UR UR9, SR_CTAID.Y ;  /* 0x00000000000979c3 */ /* 0x000ea20000002600 */
[----:B------:R-:W-:Y:S01]  /*5280*/  BSSY B0, `(.L_x_1301) ;  /* 0x0000033000007945 */ /* 0x000fe20003800000 */
[----:B------:R-:W3:Y:S06]  /*5290*/  S2R R11, SR_CTAID.X ;  /* 0x00000000000b7919 */ /* 0x000eec0000002500 */
[----:B------:R-:W4:Y:S08]  /*52a0*/  LDC.64 R4, c[0x0][0x820] ;  /* 0x00020800ff047b82 */ /* 0x000f300000000a00 */
[----:B------:R-:W3:Y:S08]  /*52b0*/  LDC.64 R20, c[0x0][0x808] ;  /* 0x00020200ff147b82 */ /* 0x000ef00000000a00 */
[----:B------:R-:W5:Y:S01]  /*52c0*/  S2UR UR8, SR_CTAID.Z ;  /* 0x00000000000879c3 */ /* 0x000f620000002700 */
[----:B--2---:R-:W-:Y:S01]  /*52d0*/  USHF.R.S32.HI UR5, URZ, 0x1f, UR9 ;  /* 0x0000001f3f057899 */ /* 0x004fe20008011409 */
[----:B-1----:R-:W-:-:S06]  /*52e0*/  VIADD R3, R0, 0xffffff80 ;  /* 0xffffff8000037836 */ /* 0x002fcc0000000000 */
[----:B------:R-:W1:Y:S01]  /*52f0*/  LDC.64 R12, c[0x0][0x828] ;  /* 0x00020a00ff0c7b82 */ /* 0x000e620000000a00 */
[----:B------:R-:W-:-:S04]  /*5300*/  SHF.R.S32.HI R0, RZ, 0x1f, R3 ;  /* 0x0000001fff007819 */ /* 0x000fc80000011403 */
[----:B------:R-:W-:Y:S01]  /*5310*/  LEA.HI R8, R0, R3, RZ, 0x4 ;  /* 0x0000000300087211 */ /* 0x000fe200078f20ff */
[----:B---3--:R-:W-:Y:S02]  /*5320*/  IMAD R17, R11, -0x80, R20 ;  /* 0xffffff800b117824 */ /* 0x008fe400078e0214 */
[----:B------:R-:W2:Y:S01]  /*5330*/  LDC.64 R18, c[0x0][0x850] ;  /* 0x00021400ff127b82 */ /* 0x000ea20000000a00 */
[----:B------:R-:W-:Y:S01]  /*5340*/  LOP3.LUT R0, R8, 0x1ffffff0, RZ, 0xc0, !PT ;  /* 0x1ffffff008007812 */ /* 0x000fe200078ec0ff */
[----:B-----5:R-:W-:-:S04]  /*5350*/  USHF.R.S32.HI UR4, URZ, 0x1f, UR8 ;  /* 0x0000001f3f047899 */ /* 0x020fc80008011408 */
[----:B------:R-:W-:Y:S02]  /*5360*/  IMAD.IADD R0, R3, 0x1, -R0 ;  /* 0x0000000103007824 */ /* 0x000fe400078e0a00 */
[----:B------:R-:W3:Y:S02]  /*5370*/  LDC.64 R22, c[0x0][0x858] ;  /* 0x00021600ff167b82 */ /* 0x000ee40000000a00 */
[----:B------:R-:W-:Y:S02]  /*5380*/  IMAD.SHL.U32 R6, R0, 0x8, RZ ;  /* 0x0000000800067824 */ /* 0x000fe400078e00ff */
[----:B----4-:R-:W-:-:S03]  /*5390*/  IMAD R0, R4, UR5, RZ ;  /* 0x0000000504007c24 */ /* 0x010fc6000f8e02ff */
        /* <DEDUP_REMOVED lines=14> */
[----:B-1----:R-:W-:Y:S01]  /*5480*/  IMAD.WIDE.U32 R8, R12, UR8, R2 ;  /* 0x000000080c087c25 */ /* 0x002fe2000f8e0002 */
        /* <DEDUP_REMOVED lines=18> */
.L_x_1302:
[----:B------:R-:W-:Y:S05]  /*55b0*/  BSYNC B0 ;  /* 0x0000000000007941 */ /* 0x000fea0003800000 */
.L_x_1301:
        /* <DEDUP_REMOVED lines=16> */
.L_x_1304:
[----:B------:R-:W-:Y:S05]  /*56c0*/  BSYNC B0 ;  /* 0x0000000000007941 */ /* 0x000fea0003800000 */
.L_x_1303:
[----:B------:R-:W-:Y:S01]  /*56d0*/  BSSY B0, `(.L_x_1305) ;  /* 0x0000010000007945 */ /* 0x000fe20003800000 */
[----:B------:R-:W-:-:S03]  /*56e0*/  ISETP.GE.OR P3, PT, R6, R21, P1 ;  /* 0x000000150600720c */ /* 0x000fc60000f66670 */
[----:B------:R-:W-:Y:S10]  /*56f0*/  @P4 BRA `(.L_x_1306) ;  /* 0x0000000000344947 */ /* 0x000ff40003800000 */
[----:B-1--4-:R-:W-:Y:S01]  /*5700*/  IADD3 R15, P4, R2, 0x20, RZ ;  /* 0x00000020020f7810 */ /* 0x012fe20007f9e0ff */
        /* <DEDUP_REMOVED lines=12> */
.L_x_1306:
[----:B------:R-:W-:Y:S05]  /*57d0*/  BSYNC B0 ;  /* 0x0000000000007941 */ /* 0x000fea0003800000 */
.L_x_1305:
[----:B------:R-:W-:Y:S01]  /*57e0*/  BSSY B0, `(.L_x_1307) ;  /* 0x0000011000007945 */ /* 0x000fe20003800000 */
[----:B------:R-:W-:Y:S01]  /*57f0*/  ISETP.GE.OR P4, PT, R6, R21, P2 ;  /* 0x000000150600720c */ /* 0x000fe20001786670 */
[----:B------:R-:W-:Y:S02]  /*5800*/  VIADD R0, R4, 0x50 ;  /* 0x0000005004007836 */ /* 0x000fe40000000000 */
[----:B------:R-:W-:Y:S10]  /*5810*/  @P3 BRA `(.L_x_1308) ;  /* 0x0000000000343947 */ /* 0x000ff40003800000 */
[----:B-1--4-:R-:W-:Y:S01]  /*5820*/  IADD3 R15, P3, R2, 0x30, RZ ;  /* 0x00000030020f7810 */ /* 0x012fe20007f7e0ff */
        /* <DEDUP_REMOVED lines=12> */
.L_x_1308:
[----:B------:R-:W-:Y:S05]  /*58f0*/  BSYNC B0 ;  /* 0x0000000000007941 */ /* 0x000fea0003800000 */
.L_x_1307:
[----:B------:R-:W-:Y:S01]  /*5900*/  BSSY B0, `(.L_x_1309) ;  /* 0x0000010000007945 */ /* 0x000fe20003800000 */
[----:B------:R-:W-:-:S03]  /*5910*/  ISETP.GE.AND P3, PT, R0, R17, PT ;  /* 0x000000110000720c */ /* 0x000fc60003f66270 */
        /* <DEDUP_REMOVED lines=14> */
.L_x_1310:
[----:B------:R-:W-:Y:S05]  /*5a00*/  BSYNC B0 ;  /* 0x0000000000007941 */ /* 0x000fea0003800000 */
.L_x_1309:
[----:B------:R-:W-:Y:S01]  /*5a10*/  ISETP.GE.OR P4, PT, R6, R21, P3 ;  /* 0x000000150600720c */ /* 0x000fe20001f86670 */
[----:B------:R-:W-:Y:S01]  /*5a20*/  BSSY B0, `(.L_x_1311) ;  /* 0x0000011000007945 */ /* 0x000fe20003800000 */
[----:B--2---:R-:W-:Y:S02]  /*5a30*/  IMAD R16, R18, UR5, RZ ;  /* 0x0000000512107c24 */ /* 0x004fe4000f8e02ff */
[----:B------:R-:W-:-:S09]  /*5a40*/  VIADD R0, R4, 0x60 ;  /* 0x0000006004007836 */ /* 0x000fd20000000000 */
[----:B------:R-:W-:Y:S05]  /*5a50*/  @P4 BRA `(.L_x_1312) ;  /* 0x0000000000344947 */ /* 0x000fea0003800000 */
        /* <DEDUP_REMOVED lines=13> */
.L_x_1312:
[----:B------:R-:W-:Y:S05]  /*5b30*/  BSYNC B0 ;  /* 0x0000000000007941 */ /* 0x000fea0003800000 */
.L_x_1311:
[----:B------:R-:W-:Y:S01]  /*5b40*/  ULDC UR6, c[0x0][0x83c] ;  /* 0x00020f0000067ab9 */ /* 0x000fe20000000800 */
[----:B------:R-:W-:Y:S01]  /*5b50*/  ISETP.GE.AND P4, PT, R0, R17, PT ;  /* 0x000000110000720c */ /* 0x000fe20003f86270 */
[----:B-12-4-:R-:W-:Y:S01]  /*5b60*/  IMAD R15, R19, UR9, R16 ;  /* 0x00000009130f7c24 */ /* 0x016fe2000f8e0210 */
        /* <DEDUP_REMOVED lines=28> */
.L_x_1314:
[----:B------:R-:W-:Y:S05]  /*5d30*/  BSYNC B0 ;  /* 0x0000000000007941 */ /* 0x000fea0003800000 */
.L_x_1313:
[----:B------:R-:W-:Y:S01]  /*5d40*/  ISETP.GE.AND P6, PT, R0, R17, PT ;  /* 0x000000110000720c */ /* 0x000fe20003fc6270 */
[----:B---3--:R-:W-:Y:S01]  /*5d50*/  IMAD R0, R22, UR4, RZ ;  /* 0x0000000416007c24 */ /* 0x008fe2000f8e02ff */
        /* <DEDUP_REMOVED lines=20> */
.L_x_1316:
[----:B------:R-:W-:Y:S05]  /*5ea0*/  BSYNC B0 ;  /* 0x0000000000007941 */ /* 0x000fea0003800000 */
.L_x_1315:
        /* <DEDUP_REMOVED lines=14> */
.L_x_1318:
[----:B------:R-:W-:Y:S05]  /*5f90*/  BSYNC B0 ;  /* 0x0000000000007941 */ /* 0x000fea0003800000 */
.L_x_1317:
        /* <DEDUP_REMOVED lines=16> */
.L_x_1320:
[----:B------:R-:W-:Y:S05]  /*60a0*/  BSYNC B0 ;  /* 0x0000000000007941 */ /* 0x000fea0003800000 */
.L_x_1319:
        /* <DEDUP_REMOVED lines=15> */
.L_x_1322:
[----:B------:R-:W-:Y:S05]  /*61a0*/  BSYNC B0 ;  /* 0x0000000000007941 */ /* 0x000fea0003800000 */
.L_x_1321:
        /* <DEDUP_REMOVED lines=15> */
.L_x_1324:
[----:B------:R-:W-:Y:S05]  /*62a0*/  BSYNC B0 ;  /* 0x0000000000007941 */ /* 0x000fea0003800000 */
.L_x_1323:
        /* <DEDUP_REMOVED lines=15> */
.L_x_1326:
[----:B------:R-:W-:Y:S05]  /*63a0*/  BSYNC B0 ;  /* 0x0000000000007941 */ /* 0x000fea0003800000 */
.L_x_1325:
        /* <DEDUP_REMOVED lines=15> */
.L_x_1328:
[----:B------:R-:W-:Y:S05]  /*64a0*/  BSYNC B0 ;  /* 0x0000000000007941 */ /* 0x000fea0003800000 */
.L_x_1327:
        /* <DEDUP_REMOVED lines=15> */
.L_x_1330:
[----:B------:R-:W-:Y:S05]  /*65a0*/  BSYNC B0 ;  /* 0x0000000000007941 */ /* 0x000fea0003800000 */
.L_x_1329:
        /* <DEDUP_REMOVED lines=15> */
.L_x_1271:
        /* <DEDUP_REMOVED lines=13> */
[----:B------:R-:W-:Y:S02]  /*6770*/  ULDC UR4, c[0x0][0x280] ;  /* 0x0000a00000047ab9 */ /* 0x000fe40000000800 */
[----:B------:R-:W-:-:S04]  /*6780*/  UIADD3 UR5, UR4, 0x3f, URZ ;  /* 0x0000003f04057890 */ /* 0x000fc8000fffe03f */
[----:B------:R-:W-:Y:S01]  /*6790*/  USHF.R.S32.HI UR6, URZ, 0x1f, UR5 ;  /* 0x0000001f3f067899 */ /* 0x000fe20008011405 */
[----:B------:R-:W2:Y:S03]  /*67a0*/  S2UR UR17, SR_CTAID.Y ;  /* 0x00000000001179c3 */ /* 0x000ea60000002600 */
[----:B------:R-:W-:-:S04]  /*67b0*/  ULEA.HI UR5, UR6, UR5, URZ, 0x6 ;  /* 0x0000000506057291 */ /* 0x000fc8000f8f303f */
[----:B------:R-:W-:Y:S01]  /*67c0*/  USHF.R.S32.HI UR5, URZ, 0x6, UR5 ;  /* 0x000000063f057899 */ /* 0x000fe20008011405 */
[----:B-1----:R-:W-:Y:S01]  /*67d0*/  ISETP.LE.AND P0, PT, RZ, UR23, PT ;  /* 0x00000017ff007c0c */ /* 0x002fe2000bf03270 */
[----:B--2---:R-:W-:-:S12]  /*67e0*/  USHF.R.S32.HI UR18, URZ, 0x1f, UR17 ;  /* 0x0000001f3f127899 */ /* 0x004fd80008011411 */
[----:B------:R-:W-:Y:S05]  /*67f0*/  @!P0 BRA `(.L_x_1332) ;  /* 0x00000000002c8947 */ /* 0x000fea0003800000 */
        /* <DEDUP_REMOVED lines=9> */
[----:B------:R-:W-:Y:S01]  /*6890*/  USEL UR11, UR5, UR7, UP0 ;  /* 0x00000007050b7287 */ /* 0x000fe20008000000 */
[----:B------:R-:W-:Y:S11]  /*68a0*/  BRA `(.L_x_1333) ;  /* 0x0000000000047947 */ /* 0x000ff60003800000 */
.L_x_1332:
[----:B------:R-:W-:-:S05]  /*68b0*/  UMOV UR11, UR5 ;  /* 0x00000005000b7c82 */ /* 0x000fca0008000000 */
.L_x_1333:
[----:B------:R-:W-:Y:S01]  /*68c0*/  ULEA UR4, UR23, UR4, 0x7 ;  /* 0x0000000417047291 */ /* 0x000fe2000f8e383f */
[----:B------:R-:W-:Y:S01]  /*68d0*/  ULDC UR6, c[0x0][0x290] ;  /* 0x0000a40000067ab9 */ /* 0x000fe20000000800 */
[----:B------:R-:W-:Y:S01]  /*68e0*/  ULDC UR7, c[0x0][0x74c] ;  /* 0x0001d30000077ab9 */ /* 0x000fe20000000800 */
[----:B------:R-:W-:Y:S01]  /*68f0*/  ULDC.64 UR12, c[0x0][0x2e0] ;  /* 0x0000b800000c7ab9 */ /* 0x000fe20000000a00 */
[----:B------:R-:W-:Y:S01]  /*6900*/  UIADD3 UR8, -UR7, UR4, -UR6 ;  /* 0x0000000407087290 */ /* 0x000fe2000fffe906 */
[----:B------:R-:W-:Y:S02]  /*6910*/  ULDC UR15, c[0x0][0x288] ;  /* 0x0000a200000f7ab9 */ /* 0x000fe40000000800 */
[----:B------:R-:W-:Y:S01]  /*6920*/  ULDC.64 UR6, c[0x0][0x2d8] ;  /* 0x0000b60000067ab9 */ /* 0x000fe20000000a00 */
[----:B------:R-:W-:Y:S02]  /*6930*/  USHF.R.S32.HI UR9, URZ, 0x1f, UR8 ;  /* 0x0000001f3f097899 */ /* 0x000fe40008011408 */
[----:B------:R-:W-:-:S02]  /*6940*/  UIMAD UR4, UR18, UR6, URZ ;  /* 0x00000006120472a4 */ /* 0x000fc4000f8e023f */
[----:B------:R-:W-:Y:S02]  /*6950*/  ULEA.HI UR10, UR9, UR8, URZ, 0x6 ;  /* 0x00000008090a7291 */ /* 0x000fe4000f8f303f */
[----:B------:R-:W-:Y:S02]  /*6960*/  UIMAD.WIDE.U32 UR8, UR17, UR6, URZ ;  /* 0x00000006110872a5 */ /* 0x000fe4000f8e003f */
[----:B------:R-:W-:Y:S02]  /*6970*/  USHF.R.S32.HI UR10, URZ, 0x6, UR10 ;  /* 0x000000063f0a7899 */ /* 0x000fe4000801140a */
[----:B------:R-:W-:Y:S02]  /*6980*/  UIMAD UR4, UR17, UR7, UR4 ;  /* 0x00000007110472a4 */ /* 0x000fe4000f8e0204 */
[----:B------:R-:W-:Y:S02]  /*6990*/  UISETP.LT.AND UP0, UPT, URZ, UR10, UPT ;  /* 0x0000000a3f00728c */ /* 0x000fe4000bf01270 */
[----:B------:R-:W-:-:S02]  /*69a0*/  USHF.R.S32.HI UR7, URZ, 0x1f, UR16 ;  /* 0x0000001f3f077899 */ /* 0x000fc40008011410 */
[----:B------:R-:W-:Y:S02]  /*69b0*/  USEL UR6, URZ, UR10, !UP0 ;  /* 0x0000000a3f067287 */ /* 0x000fe4000c000000 */
[----:B------:R-:W-:Y:S02]  /*69c0*/  UIMAD UR7, UR7, UR12, URZ ;  /* 0x0000000c070772a4 */ /* 0x000fe4000f8e023f */
[----:B------:R-:W-:Y:S02]  /*69d0*/  UISETP.GT.AND UP0, UPT, UR11, UR6, UPT ;  /* 0x000000060b00728c */ /* 0x000fe4000bf04270 */
[----:B------:R-:W-:Y:S02]  /*69e0*/  UIMAD UR10, UR16, UR15, URZ ;  /* 0x0000000f100a72a4 */ /* 0x000fe4000f8e023f */
[----:B------:R-:W-:Y:S02]  /*69f0*/  UIMAD UR14, UR16, UR13, UR7 ;  /* 0x0000000d100e72a4 */ /* 0x000fe4000f8e0207 */
[----:B------:R-:W-:Y:S01]  /*6a00*/  PLOP3.LUT P1, PT, PT, PT, UP0, 0x80, 0x0 ;  /* 0x000000000000781c */ /* 0x000fe20003f2f008 */
[----:B------:R-:W-:-:S02]  /*6a10*/  UIADD3 UR9, UR9, UR4, URZ ;  /* 0x0000000409097290 */ /* 0x000fc4000fffe03f */
[----:B------:R-:W-:Y:S02]  /*6a20*/  UIADD3 UR7, UP1, UR10, UR17, URZ ;  /* 0x000000110a077290 */ /* 0x000fe4000ff3e03f */
[----:B------:R-:W-:Y:S01]  /*6a30*/  UIMAD.WIDE.U32 UR8, UR16, UR12, UR8 ;  /* 0x0000000c100872a5 */ /* 0x000fe2000f8e0008 */
[----:B------:R-:W-:Y:S01]  /*6a40*/  ELECT P0, URZ, PT ;  /* 0x00000000003f782f */ /* 0x000fe20003800000 */
[----:B------:R-:W-:-:S06]  /*6a50*/  ULEA.HI.X.SX32 UR10, UR10, UR18, 0x1, UP1 ;  /* 0x000000120a0a7291 */ /* 0x000fcc00088f0e3f */
[----:B------:R-:W-:Y:S06]  /*6a60*/  @!P1 BRA `(.L_x_1334) ;  /* 0x00000010004c9947 */ /* 0x000fec0003800000 */
[----:B------:R-:W1:Y:S01]  /*6a70*/  S2R R0, SR_TID.X ;  /* 0x0000000000007919 */ /* 0x000e620000002100 */
[----:B------:R-:W-:Y:S02]  /*6a80*/  UIADD3 UR4, -UR6, UR11, URZ ;  /* 0x0000000b06047290 */ /* 0x000fe4000fffe13f */
[----:B------:R-:W-:Y:S02]  /*6a90*/  UIADD3 UR14, UR9, UR14, URZ ;  /* 0x0000000e090e7290 */ /* 0x000fe4000fffe03f */
[----:B------:R-:W-:-:S04]  /*6aa0*/  ULOP3.LUT UR4, UR4, 0x1, URZ, 0xc0, !UPT ;  /* 0x0000000104047892 */ /* 0x000fc8000f8ec03f */
[----:B------:R-:W-:-:S03]  /*6ab0*/  UISETP.NE.U32.AND UP0, UPT, UR4, 0x1, UPT ;  /* 0x000000010400788c */ /* 0x000fc6000bf05070 */
[----:B------:R-:W-:Y:S02]  /*6ac0*/  ULDC UR4, c[0x0][0x760] ;  /* 0x0001d80000047ab9 */ /* 0x000fe40000000800 */
[----:B------:R-:W-:Y:S01]  /*6ad0*/  UIMAD UR15, UR15, UR4, URZ ;  /* 0x000000040f0f72a4 */ /* 0x000fe2000f8e023f */
[----:B------:R-:W-:Y:S02]  /*6ae0*/  PLOP3.LUT P1, PT, PT, PT, UP0, 0x80, 0x0 ;  /* 0x000000000000781c */ /* 0x000fe40003f2f008 */
[----:B-1----:R-:W-:-:S11]  /*6af0*/  LOP3.LUT R9, R0, 0x1f, RZ, 0xc0, !PT ;  /* 0x0000001f00097812 */ /* 0x002fd600078ec0ff */
[----:B------:R-:W-:Y:S05]  /*6b00*/  @P1 BRA `(.L_x_1335) ;  /* 0x00000004006c1947 */ /* 0x000fea0003800000 */
        /* <DEDUP_REMOVED lines=8> */
[----:B------:R-:W-:-:S04]  /*6b90*/  IMAD.U32 R2, RZ, RZ, UR13 ;  /* 0x0000000dff027e24 */ /* 0x000fc8000f8e00ff */
[----:B------:R-:W-:Y:S01]  /*6ba0*/  IMAD.U32 R3, RZ, RZ, UR4 ;  /* 0x00000004ff037e24 */ /* 0x000fe2000f8e00ff */
[----:B------:R-:W-:Y:S06]  /*6bb0*/  @P2 BRA `(.L_x_1337) ;  /* 0x0000000000142947 */ /* 0x000fec0003800000 */
.L_x_1338:
[----:B------:R-:W2:Y:S04]  /*6bc0*/  LDG.E.STRONG.GPU R0, desc[UR46][R2.64] ;  /* 0x0000002e02007981 */ /* 0x000ea8000c1ef900 */
[----:B--2---:R-:W-:Y:S01]  /*6bd0*/  CCTL.IVALL ;  /* 0x00000000ff00798f */ /* 0x004fe20002000000 */
[----:B------:R-:W-:Y:S05]  /*6be0*/  YIELD ;  /* 0x0000000000007946 */ /* 0x000fea0003800000 */
[----:B------:R-:W-:-:S13]  /*6bf0*/  ISETP.NE.AND P1, PT, R0, UR23, PT ;  /* 0x0000001700007c0c */ /* 0x000fda000bf25270 */
[----:B------:R-:W-:Y:S05]  /*6c00*/  @P1 BRA `(.L_x_1338) ;  /* 0xfffffffc00ec1947 */ /* 0x000fea000383ffff */
.L_x_1337:
[----:B------:R-:W-:Y:S05]  /*6c10*/  BSYNC B0 ;  /* 0x0000000000007941 */ /* 0x000fea0003800000 */
.L_x_1336:
[----:B------:R-:W-:-:S03]  /*6c20*/  UMOV UR4, 0xffffffff ;  /* 0xffffffff00047882 */ /* 0x000fc60000000000 */
[----:B------:R-:W-:Y:S05]  /*6c30*/  BRA.DIV UR4, `(.L_x_1339) ;  /* 0x0000003a044c7947 */ /* 0x000fea000b800000 */
[----:B------:R-:W-:Y:S01]  /*6c40*/  NOP ;  /* 0x0000000000007918 */ /* 0x000fe20000000000 */
.L_x_1416:
[----:B------:R-:W-:Y:S01]  /*6c50*/  IMAD.U32 R8, RZ, RZ, UR6 ;  /* 0x00000006ff087e24 */ /* 0x000fe2000f8e00ff */
[----:B------:R-:W-:Y:S05]  /*6c60*/  WARPSYNC.ALL ;  /* 0x0000000000007948 */ /* 0x000fea0003800000 */
[----:B------:R-:W-:Y:S01]  /*6c70*/  BAR.SYNC.DEFER_BLOCKING 0xd, 0xa0 ;  /* 0x0342800000007b1d */ /* 0x000fe20000010000 */
[----:B------:R-:W-:-:S05]  /*6c80*/  IMAD.SHL.U32 R8, R8, 0x2000, RZ ;  /* 0x0000200008087824 */ /* 0x000fca00078e00ff */
        /* <DEDUP_REMOVED lines=18> */
.L_x_1341:
[----:B------:R-:W-:Y:S05]  /*6db0*/  BSYNC B0 ;  /* 0x0000000000007941 */ /* 0x000fea0003800000 */
.L_x_1340:
        /* <DEDUP_REMOVED lines=20> */
.L_x_1343:
[----:B------:R-:W-:Y:S05]  /*6f00*/  BSYNC B0 ;  /* 0x0000000000007941 */ /* 0x000fea0003800000 */
.L_x_1342:
[----:B------:R-:W-:Y:S06]  /*6f10*/  BAR.ARV 0xa, 0xa0 ;  /* 0x0282800000007b1d */ /* 0x000fec0000002000 */
[----:B------:R-:W-:Y:S04]  /*6f20*/  BSSY B0, `(.L_x_1344) ;  /* 0x0000003000007945 */ /* 0x000fe80003800000 */
[----:B------:R-:W-:Y:S05]  /*6f30*/  @!P0 BRA `(.L_x_1345) ;  /* 0x0000000000048947 */ /* 0x000fea0003800000 */
[----:B------:R-:W-:-:S04]  /*6f40*/  DEPBAR.LE SB0, 0x0 ;  /* 0x000080000000791a */ /* 0x000fc80000000000 */
.L_x_1345:
[----:B------:R-:W-:Y:S05]  /*6f50*/  BSYNC B0 ;  /* 0x0000000000007941 */ /* 0x000fea0003800000 */
.L_x_1344:
        /* <DEDUP_REMOVED lines=19> */
.L_x_1347:
[----:B------:R-:W-:Y:S05]  /*7090*/  BSYNC B0 ;  /* 0x0000000000007941 */ /* 0x000fea0003800000 */
.L_x_1346:
[----:B------:R-:W-:Y:S01]  /*70a0*/  UIADD3 UR18, UR6, 0x1, URZ ;  /* 0x0000000106127890 */ /* 0x000fe2000fffe03f */
[----:B------:R-:W-:Y:S11]  /*70b0*/  BRA `(.L_x_1348) ;  /* 0x0000000000047947 */ /* 0x000ff60003800000 */
.L_x_1335:
[----:B------:R-:W-:-:S05]  /*70c0*/  UMOV UR18, UR6 ;  /* 0x0000000600127c82 */ /* 0x000fca0008000000 */
.L_x_1348:
[----:B------:R-:W-:-:S03]  /*70d0*/  UIADD3 UR4, UR6, 0x1, URZ ;  /* 0x0000000106047890 */ /* 0x000fc6000fffe03f */
[----:B------:R-:W-:Y:S01]  /*70e0*/  UMOV UR6, UR18 ;  /* 0x0000001200067c82 */ /* 0x000fe20008000000 */
[----:B------:R-:W-:-:S06]  /*70f0*/  UISETP.NE.AND UP0, UPT, UR11, UR4, UPT ;  /* 0x000000040b00728c */ /* 0x000fcc000bf05270 */
[----:B------:R-:W-:-:S13]  /*7100*/  PLOP3.LUT P1, PT, PT, PT, UP0, 0x80, 0x0 ;  /* 0x000000000000781c */ /* 0x000fda0003f2f008 */
[----:B------:R-:W-:Y:S05]  /*7110*/  @!P1 BRA `(.L_x_1334) ;  /* 0x0000000800a09947 */ /* 0x000fea0003800000 */
[----:B------:R-:W-:Y:S01]  /*7120*/  ULDC.64 UR20, c[0x0][0x2c0] ;  /* 0x0000b00000147ab9 */ /* 0x000fe20000000a00 */
[----:B------:R-:W-:Y:S01]  /*7130*/  UMOV UR4, URZ ;  /* 0x0000003f00047c82 */ /* 0x000fe20008000000 */
[----:B------:R-:W-:Y:S01]  /*7140*/  ULEA UR20, UP0, UR8, UR20, 0x2 ;  /* 0x0000001408147291 */ /* 0x000fe2000f80103f */
[----:B------:R-:W-:-:S03]  /*7150*/  UMOV UR6, UR18 ;  /* 0x0000001200067c82 */ /* 0x000fc60008000000 */
[----:B------:R-:W-:Y:S02]  /*7160*/  ULEA.HI.X UR21, UR8, UR21, UR14, 0x2, UP0 ;  /* 0x0000001508157291 */ /* 0x000fe400080f140e */
[----:B------:R-:W-:-:S04]  /*7170*/  UIADD3 UR20, UP0, UR20, 0x4000, URZ ;  /* 0x0000400014147890 */ /* 0x000fc8000ff1e03f */
[----:B------:R-:W-:-:S12]  /*7180*/  UIADD3.X UR21, URZ, UR21, URZ, UP0, !UPT ;  /* 0x000000153f157290 */ /* 0x000fd800087fe43f */
.L_x_1373:
        /* <DEDUP_REMOVED lines=11> */
.L_x_1351:
[----:B------:R-:W2:Y:S04]  /*7240*/  LDG.E.STRONG.GPU R0, desc[UR46][R2.64] ;  /* 0x0000002e02007981 */ /* 0x000ea8000c1ef900 */
[----:B--2---:R-:W-:Y:S01]  /*7250*/  CCTL.IVALL ;  /* 0x00000000ff00798f */ /* 0x004fe20002000000 */
[----:B------:R-:W-:Y:S05]  /*7260*/  YIELD ;  /* 0x0000000000007946 */ /* 0x000fea0003800000 */
[----:B------:R-:W-:-:S13]  /*7270*/  ISETP.NE.AND P1, PT, R0, UR23, PT ;  /* 0x0000001700007c0c */ /* 0x000fda000bf25270 */
[----:B------:R-:W-:Y:S05]  /*7280*/  @P1 BRA `(.L_x_1351) ;  /* 0xfffffffc00ec1947 */ /* 0x000fea000383ffff */
.L_x_1350:
[----:B------:R-:W-:Y:S05]  /*7290*/  BSYNC B0 ;  /* 0x0000000000007941 */ /* 0x000fea0003800000 */
.L_x_1349:
[----:B------:R-:W-:-:S03]  /*72a0*/  UMOV UR16, 0xffffffff ;  /* 0xffffffff00107882 */ /* 0x000fc60000000000 */
[----:B------:R-:W-:Y:S05]  /*72b0*/  BRA.DIV UR16, `(.L_x_1352) ;  /* 0x0000003210c87947 */ /* 0x000fea000b800000 */
[----:B------:R-:W-:Y:S01]  /*72c0*/  NOP ;  /* 0x0000000000007918 */ /* 0x000fe20000000000 */
.L_x_1419:
[----:B------:R-:W-:Y:S05]  /*72d0*/  WARPSYNC.ALL ;  /* 0x0000000000007948 */ /* 0x000fea0003800000 */
[----:B------:R-:W-:Y:S06]  /*72e0*/  BAR.SYNC.DEFER_BLOCKING 0xd, 0xa0 ;  /* 0x0342800000007b1d */ /* 0x000fec0000010000 */
[----:B------:R-:W-:Y:S04]  /*72f0*/  BSSY B0, `(.L_x_1353) ;  /* 0x0000011000007945 */ /* 0x000fe80003800000 */
[----:B------:R-:W-:Y:S05]  /*7300*/  @!P0 BRA `(.L_x_1354) ;  /* 0x00000000003c8947 */ /* 0x000fea0003800000 */
[----:B------:R-:W1:Y:S01]  /*7310*/  S2UR UR22, SR_CgaCtaId ;  /* 0x00000000001679c3 */ /* 0x000e620000008800 */
[----:B------:R-:W-:Y:S01]  /*7320*/  USHF.L.U32 UR16, UR6, 0xd, URZ ;  /* 0x0000000d06107899 */ /* 0x000fe2000800063f */
        /* <DEDUP_REMOVED lines=11> */
[----:B------:R1:W-:Y:S02]  /*73e0*/  UBLKRED.G.S.ADD.F32.RN [UR16], [UR22], UR24, desc[UR26] ;  /* 0x00001a10160073bb */ /* 0x0003e400080a1418 */
[----:B-1----:R0:W-:Y:S02]  /*73f0*/  UTMACMDFLUSH ;  /* 0x00000000000079b7 */ /* 0x0021e40000000000 */
.L_x_1354:
[----:B------:R-:W-:Y:S05]  /*7400*/  BSYNC B0 ;  /* 0x0000000000007941 */ /* 0x000fea0003800000 */
.L_x_1353:
[----:B------:R-:W-:Y:S01]  /*7410*/  ULEA UR16, UR18, UR4, 0xd ;  /* 0x0000000412107291 */ /* 0x000fe2000f8e683f */
[----:B------:R-:W-:Y:S03]  /*7420*/  BAR.SYNC.DEFER_BLOCKING 0xe, 0xa0 ;  /* 0x0382800000007b1d */ /* 0x000fe60000010000 */
[----:B------:R-:W-:-:S03]  /*7430*/  UIMAD.WIDE UR16, UR16, 0x4, UR20 ;  /* 0x00000004101078a5 */ /* 0x000fc6000f8e0214 */
        /* <DEDUP_REMOVED lines=12> */
.L_x_1356:
[----:B------:R-:W-:Y:S05]  /*7500*/  BSYNC B0 ;  /* 0x0000000000007941 */ /* 0x000fea0003800000 */
.L_x_1355:
[----:B------:R-:W-:Y:S06]  /*7510*/  BAR.ARV 0xa, 0xa0 ;  /* 0x0282800000007b1d */ /* 0x000fec0000002000 */
[----:B------:R-:W-:Y:S04]  /*7520*/  BSSY B0, `(.L_x_1357) ;  /* 0x0000003000007945 */ /* 0x000fe80003800000 */
[----:B------:R-:W-:Y:S05]  /*7530*/  @!P0 BRA `(.L_x_1358) ;  /* 0x0000000000048947 */ /* 0x000fea0003800000 */
[----:B------:R-:W-:-:S04]  /*7540*/  DEPBAR.LE SB0, 0x0 ;  /* 0x000080000000791a */ /* 0x000fc80000000000 */
.L_x_1358:
[----:B------:R-:W-:Y:S05]  /*7550*/  BSYNC B0 ;  /* 0x0000000000007941 */ /* 0x000fea0003800000 */
.L_x_1357:
        /* <DEDUP_REMOVED lines=19> */
.L_x_1360:
[----:B------:R-:W-:Y:S05]  /*7690*/  BSYNC B0 ;  /* 0x0000000000007941 */ /* 0x000fea0003800000 */
.L_x_1359:
        /* <DEDUP_REMOVED lines=9> */
.L_x_1363:
[----:B------:R-:W2:Y:S04]  /*7730*/  LDG.E.STRONG.GPU R0, desc[UR46][R2.64] ;  /* 0x0000002e02007981 */ /* 0x000ea8000c1ef900 */
[----:B--2---:R-:W-:Y:S01]  /*7740*/  CCTL.IVALL ;  /* 0x00000000ff00798f */ /* 0x004fe20002000000 */
[----:B------:R-:W-:Y:S05]  /*7750*/  YIELD ;  /* 0x0000000000007946 */ /* 0x000fea0003800000 */
[----:B------:R-:W-:-:S13]  /*7760*/  ISETP.NE.AND P1, PT, R0, UR23, PT ;  /* 0x0000001700007c0c */ /* 0x000fda000bf25270 */
[----:B------:R-:W-:Y:S05]  /*7770*/  @P1 BRA `(.L_x_1363) ;  /* 0xfffffffc00ec1947 */ /* 0x000fea000383ffff */
.L_x_1362:
[----:B------:R-:W-:Y:S05]  /*7780*/  BSYNC B0 ;  /* 0x0000000000007941 */ /* 0x000fea0003800000 */
.L_x_1361:
[----:B------:R-:W-:-:S03]  /*7790*/  UMOV UR12, 0xffffffff ;  /* 0xffffffff000c7882 */ /* 0x000fc60000000000 */
[----:B------:R-:W-:Y:S05]  /*77a0*/  BRA.DIV UR12, `(.L_x_1364) ;  /* 0x0000002e0ca87947 */ /* 0x000fea000b800000 */
[----:B------:R-:W-:Y:S01]  /*77b0*/  NOP ;  /* 0x0000000000007918 */ /* 0x000fe20000000000 */
.L_x_1422:
[----:B------:R-:W-:Y:S05]  /*77c0*/  WARPSYNC.ALL ;  /* 0x0000000000007948 */ /* 0x000fea0003800000 */
[----:B------:R-:W-:Y:S06]  /*77d0*/  BAR.SYNC.DEFER_BLOCKING 0xd, 0xa0 ;  /* 0x0342800000007b1d */ /* 0x000fec0000010000 */
[----:B------:R-:W-:Y:S04]  /*77e0*/  BSSY B0, `(.L_x_1365) ;  /* 0x000000d000007945 */ /* 0x000fe80003800000 */
[----:B------:R-:W-:Y:S05]  /*77f0*/  @!P0 BRA `(.L_x_1366) ;  /* 0x00000000002c8947 */ /* 0x000fea0003800000 */
[----:B------:R-:W1:Y:S01]  /*7800*/  S2UR UR13, SR_CgaCtaId ;  /* 0x00000000000d79c3 */ /* 0x000e620000008800 */
[----:B------:R-:W-:Y:S01]  /*7810*/  UMOV UR12, 0x400 ;  /* 0x00000400000c7882 */ /* 0x000fe20000000000 */
[----:B------:R-:W-:Y:S01]  /*7820*/  UIADD3 UR24, UP0, UR16, 0x4000, URZ ;  /* 0x0000400010187890 */ /* 0x000fe2000ff1e03f */
[----:B------:R-:W-:Y:S01]  /*7830*/  UMOV UR26, 0x0 ;  /* 0x00000000001a7882 */ /* 0x000fe20000000000 */
[----:B------:R-:W-:Y:S02]  /*7840*/  UMOV UR27, 0x14f00000 ;  /* 0x14f00000001b7882 */ /* 0x000fe40000000000 */
[----:B------:R-:W-:Y:S02]  /*7850*/  UIADD3.X UR25, URZ, UR17, URZ, UP0, !UPT ;  /* 0x000000113f197290 */ /* 0x000fe400087fe43f */
[----:B-1----:R-:W-:-:S03]  /*7860*/  ULEA UR12, UR13, UR12, 0x18 ;  /* 0x0000000c0d0c7291 */ /* 0x002fc6000f8ec03f */
[----:B------:R-:W-:Y:S01]  /*7870*/  UMOV UR13, 0x400 ;  /* 0x00000400000d7882 */ /* 0x000fe20000000000 */
[----:B------:R-:W-:-:S09]  /*7880*/  UIADD3 UR12, UR12, 0x10000, URZ ;  /* 0x000100000c0c7890 */ /* 0x000fd2000fffe03f */
[----:B------:R1:W-:Y:S02]  /*7890*/  UBLKRED.G.S.ADD.F32.RN [UR24], [UR12], UR13, desc[UR26] ;  /* 0x00001a180c0073bb */ /* 0x0003e400080a140d */
[----:B-1----:R0:W-:Y:S02]  /*78a0*/  UTMACMDFLUSH ;  /* 0x00000000000079b7 */ /* 0x0021e40000000000 */
.L_x_1366:
[----:B------:R-:W-:Y:S05]  /*78b0*/  BSYNC B0 ;  /* 0x0000000000007941 */ /* 0x000fea0003800000 */
.L_x_1365:
        /* <DEDUP_REMOVED lines=12> */
[----:B------:R1:W-:Y:S01]  /*7980*/  UBLKRED.G.S.ADD.F32.RN [UR24], [UR12], UR13, desc[UR26] ;  /* 0x00001a180c0073bb */ /* 0x0003e200080a140d */
[----:B------:R0:W-:Y:S01]  /*7990*/  UTMACMDFLUSH ;  /* 0x00000000000079b7 */ /* 0x0001e20000000000 */
[----:B-1----:R-:W-:-:S04]  /*79a0*/  DEPBAR.LE SB0, 0x1 ;  /* 0x000080400000791a */ /* 0x002fc80000000000 */
.L_x_1368:
[----:B------:R-:W-:Y:S05]  /*79b0*/  BSYNC B0 ;  /* 0x0000000000007941 */ /* 0x000fea0003800000 */
.L_x_1367:
[----:B------:R-:W-:Y:S06]  /*79c0*/  BAR.ARV 0xa, 0xa0 ;  /* 0x0282800000007b1d */ /* 0x000fec0000002000 */
[----:B------:R-:W-:Y:S04]  /*79d0*/  BSSY B0, `(.L_x_1369) ;  /* 0x0000003000007945 */ /* 0x000fe80003800000 */
[----:B------:R-:W-:Y:S05]  /*79e0*/  @!P0 BRA `(.L_x_1370) ;  /* 0x0000000000048947 */ /* 0x000fea0003800000 */
[----:B------:R-:W-:-:S04]  /*79f0*/  DEPBAR.LE SB0, 0x0 ;  /* 0x000080000000791a */ /* 0x000fc80000000000 */
.L_x_1370:
[----:B------:R-:W-:Y:S05]  /*7a00*/  BSYNC B0 ;  /* 0x0000000000007941 */ /* 0x000fea0003800000 */
.L_x_1369:
        /* <DEDUP_REMOVED lines=19> */
.L_x_1372:
[----:B------:R-:W-:Y:S05]  /*7b40*/  BSYNC B0 ;  /* 0x0000000000007941 */ /* 0x000fea0003800000 */
.L_x_1371:
[----:B------:R-:W-:Y:S02]  /*7b50*/  UIADD3 UR6, UR6, 0x2, URZ ;  /* 0x0000000206067890 */ /* 0x000fe4000fffe03f */
[----:B------:R-:W-:Y:S02]  /*7b60*/  UIADD3 UR4, UR4, 0x4000, URZ ;  /* 0x0000400004047890 */ /* 0x000fe4000fffe03f */
[----:B------:R-:W-:-:S06]  /*7b70*/  UISETP.GE.AND UP0, UPT, UR6, UR11, UPT ;  /* 0x0000000b0600728c */ /* 0x000fcc000bf06270 */
[----:B------:R-:W-:-:S13]  /*7b80*/  PLOP3.LUT P1, PT, PT, PT, UP0, 0x80, 0x0 ;  /* 0x000000000000781c */ /* 0x000fda0003f2f008 */
[----:B------:R-:W-:Y:S05]  /*7b90*/  @!P1 BRA `(.L_x_1373) ;  /* 0xfffffff4007c9947 */ /* 0x000fea000383ffff */
.L_x_1334:
[----:B------:R-:W-:-:S06]  /*7ba0*/  UISETP.GT.AND UP0, UPT, UR5, UR6, UPT ;  /* 0x000000060500728c */ /* 0x000fcc000bf04270 */
[----:B------:R-:W-:-:S13]  /*7bb0*/  PLOP3.LUT P0, PT, PT, PT, UP0, 0x80, 0x0 ;  /* 0x000000000000781c */ /* 0x000fda0003f0f008 */
[----:B------:R-:W-:Y:S05]  /*7bc0*/  @!P0 BRA `(.L_x_1273) ;  /* 0x0000002800088947 */ /* 0x000fea0003800000 */
[----:B------:R-:W2:Y:S01]  /*7bd0*/  S2R R0, SR_TID.X ;  /* 0x0000000000007919 */ /* 0x000ea20000002100 */
[----:B------:R-:W-:Y:S01]  /*7be0*/  UIADD3 UR4, UR5, -UR6, URZ ;  /* 0x8000000605047290 */ /* 0x000fe2000fffe03f */
[----:B------:R-:W-:Y:S01]  /*7bf0*/  ULDC UR16, c[0x0][0x288] ;  /* 0x0000a20000107ab9 */ /* 0x000fe20000000800 */
[----:B------:R-:W-:Y:S02]  /*7c00*/  ULDC UR17, c[0x0][0x760] ;  /* 0x0001d80000117ab9 */ /* 0x000fe40000000800 */
[----:B------:R-:W-:Y:S02]  /*7c10*/  ULOP3.LUT UR4, UR4, 0x1, URZ, 0xc0, !UPT ;  /* 0x0000000104047892 */ /* 0x000fe4000f8ec03f */
[----:B------:R-:W-:Y:S02]  /*7c20*/  UIMAD UR18, UR16, UR17, URZ ;  /* 0x00000011101272a4 */ /* 0x000fe4000f8e023f */
[----:B------:R-:W-:-:S06]  /*7c30*/  UISETP.NE.U32.AND UP0, UPT, UR4, 0x1, UPT ;  /* 0x000000010400788c */ /* 0x000fcc000bf05070 */
[----:B------:R-:W-:Y:S02]  /*7c40*/  PLOP3.LUT P0, PT, PT, PT, UP0, 0x80, 0x0 ;  /* 0x000000000000781c */ /* 0x000fe40003f0f008 */
[----:B--2---:R-:W-:-:S11]  /*7c50*/  LOP3.LUT R0, R0, 0x1f, RZ, 0xc0, !PT ;  /* 0x0000001f00007812 */ /* 0x004fd600078ec0ff */
[----:B------:R-:W-:Y:S05]  /*7c60*/  @P0 BRA `(.L_x_1374) ;  /* 0x0000000000780947 */ /* 0x000fea0003800000 */
[----:B------:R-:W-:Y:S01]  /*7c70*/  UIMAD UR4, UR18, UR6, URZ ;  /* 0x00000006120472a4 */ /* 0x000fe2000f8e023f */
[----:B------:R-:W-:Y:S01]  /*7c80*/  ISETP.NE.AND P0, PT, R0, RZ, PT ;  /* 0x000000ff0000720c */ /* 0x000fe20003f05270 */
[----:B------:R-:W-:Y:S01]  /*7c90*/  ULDC.64 UR12, c[0x0][0x768] ;  /* 0x0001da00000c7ab9 */ /* 0x000fe20000000a00 */
[----:B------:R-:W-:Y:S01]  /*7ca0*/  BSSY B0, `(.L_x_1375) ;  /* 0x0000019000007945 */ /* 0x000fe20003800000 */
[----:B------:R-:W-:-:S04]  /*7cb0*/  UIADD3 UR8, UP0, UR4, UR7, URZ ;  /* 0x0000000704087290 */ /* 0x000fc8000ff1e03f */
[----:B------:R-:W-:Y:S02]  /*7cc0*/  ULEA.HI.X.SX32 UR9, UR4, UR10, 0x1, UP0 ;  /* 0x0000000a04097291 */ /* 0x000fe400080f0e3f */
[----:B------:R-:W-:Y:S02]  /*7cd0*/  ULEA UR11, UP0, UR8, UR12, 0x2 ;  /* 0x0000000c080b7291 */ /* 0x000fe4000f80103f */
[----:B------:R-:W-:Y:S02]  /*7ce0*/  UIADD3 UR4, UR6, 0x1, URZ ;  /* 0x0000000106047890 */ /* 0x000fe4000fffe03f */
[----:B------:R-:W-:Y:S01]  /*7cf0*/  ULEA.HI.X UR9, UR8, UR13, UR9, 0x2, UP0 ;  /* 0x0000000d08097291 */ /* 0x000fe200080f1409 */
[----:B------:R-:W-:Y:S01]  /*7d00*/  NOP ;  /* 0x0000000000007918 */ /* 0x000fe20000000000 */
[----:B------:R-:W-:Y:S10]  /*7d10*/  @P0 BRA `(.L_x_1376) ;  /* 0x0000000000440947 */ /* 0x000ff40003800000 */
        /* <DEDUP_REMOVED lines=9> */
[----:B-1----:R-:W1:Y:S01]  /*7db0*/  S2R R2, SR_LANEID ;  /* 0x0000000000027919 */ /* 0x002e620000000000 */
[----:B------:R-:W-:Y:S01]  /*7dc0*/  VOTEU.ANY UR8, UPT, PT ;  /* 0x0000000000087886 */ /* 0x000fe200038e0100 */
[----:B------:R-:W-:Y:S01]  /*7dd0*/  IMAD.U32 R3, RZ, RZ, UR9 ;  /* 0x00000009ff037e24 */ /* 0x000fe2000f8e00ff */
[----:B------:R-:W-:-:S02]  /*7de0*/  UFLO.U32 UR12, UR8 ;  /* 0x00000008000c72bd */ /* 0x000fc400080e0000 */
[----:B------:R-:W2:Y:S04]  /*7df0*/  POPC R5, UR8 ;  /* 0x0000000800057d09 */ /* 0x000ea80008000000 */
[----:B-1----:R-:W-:Y:S01]  /*7e00*/  ISETP.EQ.U32.AND P0, PT, R2, UR12, PT ;  /* 0x0000000c02007c0c */ /* 0x002fe2000bf02070 */
[----:B------:R-:W-:-:S12]  /*7e10*/  IMAD.U32 R2, RZ, RZ, UR11 ;  /* 0x0000000bff027e24 */ /* 0x000fd8000f8e00ff */
[----:B--2---:R2:W-:Y:S02]  /*7e20*/  @P0 REDG.E.ADD.S32.STRONG.GPU desc[UR46][R2.64], R5 ;  /* 0x000000050200098e */ /* 0x0045e4000c10e3ae */
.L_x_1376:
[----:B------:R-:W-:Y:S05]  /*7e30*/  BSYNC B0 ;  /* 0x0000000000007941 */ /* 0x000fea0003800000 */
.L_x_1375:
[----:B------:R-:W-:Y:S05]  /*7e40*/  BRA `(.L_x_1377) ;  /* 0x0000000000047947 */ /* 0x000fea0003800000 */
.L_x_1374:
[----:B------:R-:W-:-:S05]  /*7e50*/  UMOV UR4, UR6 ;  /* 0x0000000600047c82 */ /* 0x000fca0008000000 */
.L_x_1377:
[----:B------:R-:W-:-:S04]  /*7e60*/  UIADD3 UR8, UR6, 0x1, URZ ;  /* 0x0000000106087890 */ /* 0x000fc8000fffe03f */
[----:B------:R-:W-:-:S06]  /*7e70*/  UISETP.NE.AND UP0, UPT, UR5, UR8, UPT ;  /* 0x000000080500728c */ /* 0x000fcc000bf05270 */
[----:B------:R-:W-:-:S13]  /*7e80*/  PLOP3.LUT P0, PT, PT, PT, UP0, 0x80, 0x0 ;  /* 0x000000000000781c */ /* 0x000fda0003f0f008 */
[----:B------:R-:W-:Y:S05]  /*7e90*/  @!P0 BRA `(.L_x_1273) ;  /* 0x0000002400548947 */ /* 0x000fea0003800000 */
[----:B------:R-:W-:Y:S01]  /*7ea0*/  UIADD3 UR8, UR4, 0x1, URZ ;  /* 0x0000000104087890 */ /* 0x000fe2000fffe03f */
[----:B------:R-:W-:Y:S01]  /*7eb0*/  ISETP.NE.AND P1, PT, R0, RZ, PT ;  /* 0x000000ff0000720c */ /* 0x000fe20003f25270 */
[----:B------:R-:W-:Y:S02]  /*7ec0*/  UIMAD UR9, UR4, UR16, URZ ;  /* 0x00000010040972a4 */ /* 0x000fe4000f8e023f */
[----:B------:R-:W-:Y:S02]  /*7ed0*/  UIADD3 UR11, -UR5, UR4, URZ ;  /* 0x00000004050b7290 */ /* 0x000fe4000fffe13f */
[----:B------:R-:W-:Y:S02]  /*7ee0*/  UIMAD UR8, UR18, UR8, URZ ;  /* 0x00000008120872a4 */ /* 0x000fe4000f8e023f */
[----:B------:R-:W-:Y:S01]  /*7ef0*/  UIMAD UR9, UR9, UR17, URZ ;  /* 0x00000011090972a4 */ /* 0x000fe2000f8e023f */
[----:B------:R-:W-:-:S11]  /*7f00*/  ULDC.64 UR20, c[0x0][0x768] ;  /* 0x0001da0000147ab9 */ /* 0x000fd60000000a00 */
.L_x_1382:
[----:B------:R-:W-:Y:S01]  /*7f10*/  UIADD3 UR12, UP0, UR9, UR7, URZ ;  /* 0x00000007090c7290 */ /* 0x000fe2000ff1e03f */
[----:B------:R-:W-:-:S03]  /*7f20*/  NOP ;  /* 0x0000000000007918 */ /* 0x000fc60000000000 */
[----:B------:R-:W-:Y:S01]  /*7f30*/  ULEA.HI.X.SX32 UR13, UR9, UR10, 0x1, UP0 ;  /* 0x0000000a090d7291 */ /* 0x000fe200080f0e3f */
[----:B------:R-:W-:Y:S01]  /*7f40*/  BSSY B0, `(.L_x_1378) ;  /* 0x0000015000007945 */ /* 0x000fe20003800000 */
[----:B------:R-:W-:-:S04]  /*7f50*/  ULEA UR15, UP0, UR12, UR20, 0x2 ;  /* 0x000000140c0f7291 */ /* 0x000fc8000f80103f */
[----:B------:R-:W-:Y:S01]  /*7f60*/  ULEA.HI.X UR13, UR12, UR21, UR13, 0x2, UP0 ;  /* 0x000000150c0d7291 */ /* 0x000fe200080f140d */
[----:B---34-:R-:W-:Y:S11]  /*7f70*/  @P1 BRA `(.L_x_1379) ;  /* 0x0000000000441947 */ /* 0x018ff60003800000 */
[----:B------:R-:W-:Y:S01]  /*7f80*/  @!PT LDS RZ, [RZ] ;  /* 0x00000000fffff984 */ /* 0x000fe20000000800 */
[----:B------:R-:W-:Y:S01]  /*7f90*/  @!PT LDS RZ, [RZ] ;  /* 0x00000000fffff984 */ /* 0x000fe20000000800 */
[----:B------:R-:W-:Y:S01]  /*7fa0*/  @!PT LDS RZ, [RZ] ;  /* 0x00000000fffff984 */ /* 0x000fe20000000800 */
[----:B------:R-:W-:Y:S01]  /*7fb0*/  @!PT LDS RZ, [RZ] ;  /* 0x00000000fffff984 */ /* 0x000fe20000000800 */
[----:B------:R3:W-:Y:S06]  /*7fc0*/  MEMBAR.ALL.CTA ;  /* 0x0000000000007992 */ /* 0x0007ec0000008000 */
[----:B---3--:R-:W-:Y:S06]  /*7fd0*/  MEMBAR.ALL.GPU ;  /* 0x0000000000007992 */ /* 0x008fec000000a000 */
[----:B------:R-:W-:-:S00]  /*7fe0*/  ERRBAR ;  /* 0x00000000000079ab */ /* 0x000fc00000000000 */
[----:B------:R-:W-:Y:S06]  /*7ff0*/  CGAERRBAR ;  /* 0x00000000000075ab */ /* 0x000fec0000000000 */
[----:B012345:R-:W-:Y:S01]  /*8000*/  CCTL.IVALL ;  /* 0x00000000ff00798f */ /* 0x03ffe20002000000 */
[----:B------:R-:W3:Y:S01]  /*8010*/  S2R R0, SR_LANEID ;  /* 0x0000000000007919 */ /* 0x000ee20000000000 */
[----:B------:R-:W-:Y:S01]  /*8020*/  VOTEU.ANY UR12, UPT, PT ;  /* 0x00000000000c7886 */ /* 0x000fe200038e0100 */
[----:B-12---:R-:W-:Y:S01]  /*8030*/  IMAD.U32 R2, RZ, RZ, UR15 ;  /* 0x0000000fff027e24 */ /* 0x006fe2000f8e00ff */
[----:B------:R-:W-:-:S02]  /*8040*/  UFLO.U32 UR14, UR12 ;  /* 0x0000000c000e72bd */ /* 0x000fc400080e0000 */
[----:B------:R-:W1:Y:S01]  /*8050*/  POPC R5, UR12 ;  /* 0x0000000c00057d09 */ /* 0x000e620008000000 */
[----:B------:R-:W-:-:S03]  /*8060*/  IMAD.U32 R3, RZ, RZ, UR13 ;  /* 0x0000000dff037e24 */ /* 0x000fc6000f8e00ff */
[----:B---3--:R-:W-:-:S13]  /*8070*/  ISETP.EQ.U32.AND P0, PT, R0, UR14, PT ;  /* 0x0000000e00007c0c */ /* 0x008fda000bf02070 */
[----:B-1----:R3:W-:Y:S02]  /*8080*/  @P0 REDG.E.ADD.S32.STRONG.GPU desc[UR46][R2.64], R5 ;  /* 0x000000050200098e */ /* 0x0027e4000c10e3ae */
.L_x_1379:
[----:B------:R-:W-:Y:S05]  /*8090*/  BSYNC B0 ;  /* 0x0000000000007941 */ /* 0x000fea0003800000 */
.L_x_1378:
[----:B------:R-:W-:Y:S01]  /*80a0*/  UIADD3 UR12, UP0, UR8, UR7, URZ ;  /* 0x00000007080c7290 */ /* 0x000fe2000ff1e03f */
[----:B------:R-:W-:-:S03]  /*80b0*/  NOP ;  /* 0x0000000000007918 */ /* 0x000fc60000000000 */
[----:B------:R-:W-:Y:S01]  /*80c0*/  ULEA.HI.X.SX32 UR13, UR8, UR10, 0x1, UP0 ;  /* 0x0000000a080d7291 */ /* 0x000fe200080f0e3f */
[----:B------:R-:W-:Y:S01]  /*80d0*/  BSSY B0, `(.L_x_1380) ;  /* 0x0000015000007945 */ /* 0x000fe20003800000 */
[----:B------:R-:W-:-:S04]  /*80e0*/  ULEA UR15, UP0, UR12, UR20, 0x2 ;  /* 0x000000140c0f7291 */ /* 0x000fc8000f80103f */
[----:B------:R-:W-:Y:S01]  /*80f0*/  ULEA.HI.X UR13, UR12, UR21, UR13, 0x2, UP0 ;  /* 0x000000150c0d7291 */ /* 0x000fe200080f140d */
[----:B------:R-:W-:Y:S11]  /*8100*/  @P1 BRA `(.L_x_1381) ;  /* 0x0000000000441947 */ /* 0x000ff60003800000 */
[----:B------:R-:W-:Y:S01]  /*8110*/  @!PT LDS RZ, [RZ] ;  /* 0x00000000fffff984 */ /* 0x000fe20000000800 */
[----:B------:R-:W-:Y:S01]  /*8120*/  @!PT LDS RZ, [RZ] ;  /* 0x00000000fffff984 */ /* 0x000fe20000000800 */
[----:B------:R-:W-:Y:S01]  /*8130*/  @!PT LDS RZ, [RZ] ;  /* 0x00000000fffff984 */ /* 0x000fe20000000800 */
[----:B------:R-:W-:Y:S01]  /*8140*/  @!PT LDS RZ, [RZ] ;  /* 0x00000000fffff984 */ /* 0x000fe20000000800 */
[----:B------:R4:W-:Y:S06]  /*8150*/  MEMBAR.ALL.CTA ;  /* 0x0000000000007992 */ /* 0x0009ec0000008000 */
[----:B----4-:R-:W-:Y:S06]  /*8160*/  MEMBAR.ALL.GPU ;  /* 0x0000000000007992 */ /* 0x010fec000000a000 */
[----:B------:R-:W-:-:S00]  /*8170*/  ERRBAR ;  /* 0x00000000000079ab */ /* 0x000fc00000000000 */
[----:B------:R-:W-:Y:S06]  /*8180*/  CGAERRBAR ;  /* 0x00000000000075ab */ /* 0x000fec0000000000 */
[----:B012345:R-:W-:Y:S01]  /*8190*/  CCTL.IVALL ;  /* 0x00000000ff00798f */ /* 0x03ffe20002000000 */
[----:B------:R-:W4:Y:S01]  /*81a0*/  S2R R0, SR_LANEID ;  /* 0x0000000000007919 */ /* 0x000f220000000000 */
[----:B------:R-:W-:Y:S01]  /*81b0*/  VOTEU.ANY UR12, UPT, PT ;  /* 0x00000000000c7886 */ /* 0x000fe200038e0100 */
[----:B-123--:R-:W-:Y:S01]  /*81c0*/  IMAD.U32 R2, RZ, RZ, UR15 ;  /* 0x0000000fff027e24 */ /* 0x00efe2000f8e00ff */
[----:B------:R-:W-:-:S02]  /*81d0*/  UFLO.U32 UR14, UR12 ;  /* 0x0000000c000e72bd */ /* 0x000fc400080e0000 */
[----:B------:R-:W1:Y:S01]  /*81e0*/  POPC R5, UR12 ;  /* 0x0000000c00057d09 */ /* 0x000e620008000000 */
[----:B------:R-:W-:-:S03]  /*81f0*/  IMAD.U32 R3, RZ, RZ, UR13 ;  /* 0x0000000dff037e24 */ /* 0x000fc6000f8e00ff */
[----:B----4-:R-:W-:-:S13]  /*8200*/  ISETP.EQ.U32.AND P0, PT, R0, UR14, PT ;  /* 0x0000000e00007c0c */ /* 0x010fda000bf02070 */
[----:B-1----:R4:W-:Y:S02]  /*8210*/  @P0 REDG.E.ADD.S32.STRONG.GPU desc[UR46][R2.64], R5 ;  /* 0x000000050200098e */ /* 0x0029e4000c10e3ae */
.L_x_1381:
[----:B------:R-:W-:Y:S05]  /*8220*/  BSYNC B0 ;  /* 0x0000000000007941 */ /* 0x000fea0003800000 */
.L_x_1380:
[----:B------:R-:W-:Y:S02]  /*8230*/  UIADD3 UR11, UR11, 0x2, URZ ;  /* 0x000000020b0b7890 */ /* 0x000fe4000fffe03f */
[----:B------:R-:W-:Y:S02]  /*8240*/  ULEA UR8, UR18, UR8, 0x1 ;  /* 0x0000000812087291 */ /* 0x000fe4000f8e083f */
[----:B------:R-:W-:Y:S02]  /*8250*/  ULEA UR9, UR18, UR9, 0x1 ;  /* 0x0000000912097291 */ /* 0x000fe4000f8e083f */
[----:B------:R-:W-:-:S13]  /*8260*/  ISETP.NE.AND P0, PT, RZ, UR11, PT ;  /* 0x0000000bff007c0c */ /* 0x000fda000bf05270 */
[----:B------:R-:W-:Y:S05]  /*8270*/  @!P0 BRA `(.L_x_1273) ;  /* 0x00000020005c8947 */ /* 0x000fea0003800000 */
[----:B------:R-:W-:Y:S05]  /*8280*/  BRA `(.L_x_1382) ;  /* 0xfffffffc00207947 */ /* 0x000fea000383ffff */
.L_x_1331:
        /* <DEDUP_REMOVED lines=33> */
.L_x_1384:
        /* <DEDUP_REMOVED lines=43> */
.L_x_1423:
        /* <DEDUP_REMOVED lines=15> */
.L_x_1387:
        /* <DEDUP_REMOVED lines=98> */
.L_x_1398:
[----:B--234-:R-:W-:-:S04]  /*8e60*/  SHF.L.U32 R21, R11, 0x1f, RZ ;  /* 0x0000001f0b157819 */ /* 0x01cfc800000006ff */
[----:B------:R-:W1:Y:S02]  /*8e70*/  SYNCS.PHASECHK.TRANS64.TRYWAIT P1, [R16+URZ+0x30840], R21 ;  /* 0x03084015100075a7 */ /* 0x000e64000802017f */
[----:B-1----:R-:W-:Y:S05]  /*8e80*/  @!P1 BRA `(.L_x_1390) ;  /* 0x0000001800209947 */ /* 0x002fea0003800000 */
.L_x_1424:
[----:B------:R-:W-:Y:S05]  /*8e90*/  @P0 BRA `(.L_x_1391) ;  /* 0x0000000000140947 */ /* 0x000fea0003800000 */
[----:B------:R-:W-:Y:S01]  /*8ea0*/  ISETP.NE.AND P1, PT, R6, RZ, PT ;  /* 0x000000ff0600720c */ /* 0x000fe20003f25270 */
[----:B------:R-:W-:-:S04]  /*8eb0*/  IMAD.MOV.U32 R3, RZ, RZ, 0x4100 ;  /* 0x00004100ff037424 */ /* 0x000fc800078e00ff */
[----:B------:R3:W-:Y:S08]  /*8ec0*/  SYNCS.ARRIVE.TRANS64 RZ, [R16+URZ+0x30830], R3 ;  /* 0x0308300310ff79a7 */ /* 0x0007f0000800003f */
[----:B------:R-:W-:Y:S05]  /*8ed0*/  @!P1 BRA `(.L_x_1391) ;  /* 0x0000000000049947 */ /* 0x000fea0003800000 */
[----:B------:R-:W-:Y:S01]  /*8ee0*/  BPT.TRAP 0x1 ;  /* 0x000000040000795c */ /* 0x000fe20000300000 */
.L_x_1391:
        /* <DEDUP_REMOVED lines=36> */
.L_x_1425:
[----:B------:R-:W-:Y:S05]  /*9130*/  @P0 BRA `(.L_x_1393) ;  /* 0x0000000000140947 */ /* 0x000fea0003800000 */
[----:B------:R-:W-:Y:S01]  /*9140*/  ISETP.NE.AND P1, PT, R6, RZ, PT ;  /* 0x000000ff0600720c */ /* 0x000fe20003f25270 */
[----:B------:R-:W-:-:S04]  /*9150*/  IMAD.MOV.U32 R2, RZ, RZ, 0x4100 ;  /* 0x00004100ff027424 */ /* 0x000fc800078e00ff */
[----:B------:R3:W-:Y:S08]  /*9160*/  SYNCS.ARRIVE.TRANS64 RZ, [R16+URZ+0x30818], R2 ;  /* 0x0308180210ff79a7 */ /* 0x0007f0000800003f */
[----:B------:R-:W-:Y:S05]  /*9170*/  @!P1 BRA `(.L_x_1393) ;  /* 0x0000000000049947 */ /* 0x000fea0003800000 */
[----:B------:R-:W-:Y:S01]  /*9180*/  BPT.TRAP 0x1 ;  /* 0x000000040000795c */ /* 0x000fe20000300000 */
.L_x_1393:
        /* <DEDUP_REMOVED lines=36> */
.L_x_1426:
[----:B------:R-:W-:Y:S05]  /*93d0*/  @P0 BRA `(.L_x_1395) ;  /* 0x0000000000140947 */ /* 0x000fea0003800000 */
[----:B------:R-:W-:Y:S01]  /*93e0*/  ISETP.NE.AND P1, PT, R6, RZ, PT ;  /* 0x000000ff0600720c */ /* 0x000fe20003f25270 */
[----:B-123--:R-:W-:-:S04]  /*93f0*/  IMAD.MOV.U32 R21, RZ, RZ, 0x4100 ;  /* 0x00004100ff157424 */ /* 0x00efc800078e00ff */
[----:B------:R4:W-:Y:S08]  /*9400*/  SYNCS.ARRIVE.TRANS64 RZ, [R16+URZ+0x30838], R21 ;  /* 0x0308381510ff79a7 */ /* 0x0009f0000800003f */
[----:B------:R-:W-:Y:S05]  /*9410*/  @!P1 BRA `(.L_x_1395) ;  /* 0x0000000000049947 */ /* 0x000fea0003800000 */
[----:B------:R-:W-:Y:S01]  /*9420*/  BPT.TRAP 0x1 ;  /* 0x000000040000795c */ /* 0x000fe20000300000 */
.L_x_1395:
        /* <DEDUP_REMOVED lines=31> */
.L_x_1428:
[----:B------:R-:W-:Y:S05]  /*9620*/  @P0 BRA `(.L_x_1397) ;  /* 0x0000000000140947 */ /* 0x000fea0003800000 */
[----:B------:R-:W-:Y:S01]  /*9630*/  ISETP.NE.AND P1, PT, R6, RZ, PT ;  /* 0x000000ff0600720c */ /* 0x000fe20003f25270 */
[----:B------:R-:W-:-:S04]  /*9640*/  IMAD.MOV.U32 R5, RZ, RZ, 0x4100 ;  /* 0x00004100ff057424 */ /* 0x000fc800078e00ff */
[----:B------:R1:W-:Y:S08]  /*9650*/  SYNCS.ARRIVE.TRANS64 RZ, [R16+URZ+0x30810], R5 ;  /* 0x0308100510ff79a7 */ /* 0x0003f0000800003f */
[----:B------:R-:W-:Y:S05]  /*9660*/  @!P1 BRA `(.L_x_1397) ;  /* 0x0000000000049947 */ /* 0x000fea0003800000 */
[----:B------:R-:W-:Y:S01]  /*9670*/  BPT.TRAP 0x1 ;  /* 0x000000040000795c */ /* 0x000fe20000300000 */
.L_x_1397:
        /* <DEDUP_REMOVED lines=37> */
.L_x_1389:
[----:B------:R-:W3:Y:S02]  /*98d0*/  LDL.LU R4, [R1+0x4] ;  /* 0x0000040001047983 */ /* 0x000ee40000300800 */
[----:B---3--:R-:W-:Y:S02]  /*98e0*/  ISETP.NE.AND P1, PT, R4, RZ, PT ;  /* 0x000000ff0400720c */ /* 0x008fe40003f25270 */
[----:B------:R1:W5:Y:S11]  /*98f0*/  LDL R4, [R1] ;  /* 0x0000000001047983 */ /* 0x0003760000100800 */
[----:B-1----:R-:W-:Y:S05]  /*9900*/  @!P1 BRA `(.L_x_1388) ;  /* 0x0000000400489947 */ /* 0x002fea0003800000 */
[----:B------:R-:W-:-:S04]  /*9910*/  SHF.L.U32 R13, R11, 0x1f, RZ ;  /* 0x0000001f0b0d7819 */ /* 0x000fc800000006ff */
[----:B------:R-:W1:Y:S02]  /*9920*/  SYNCS.PHASECHK.TRANS64.TRYWAIT P1, [R16+URZ+0x30840], R13 ;  /* 0x0308400d100075a7 */ /* 0x000e64000802017f */
[----:B-1----:R-:W-:Y:S05]  /*9930*/  @!P1 BRA `(.L_x_1399) ;  /* 0x0000000c00c89947 */ /* 0x002fea0003800000 */
.L_x_1429:
[----:B------:R-:W-:Y:S05]  /*9940*/  @P0 BRA `(.L_x_1400) ;  /* 0x0000000000140947 */ /* 0x000fea0003800000 */
[----:B------:R-:W-:Y:S01]  /*9950*/  ISETP.NE.AND P1, PT, R6, RZ, PT ;  /* 0x000000ff0600720c */ /* 0x000fe20003f25270 */
[----:B--2---:R-:W-:-:S04]  /*9960*/  IMAD.MOV.U32 R5, RZ, RZ, 0x4100 ;  /* 0x00004100ff057424 */ /* 0x004fc800078e00ff */
[----:B------:R3:W-:Y:S08]  /*9970*/  SYNCS.ARRIVE.TRANS64 RZ, [R16+URZ+0x30830], R5 ;  /* 0x0308300510ff79a7 */ /* 0x0007f0000800003f */
[----:B------:R-:W-:Y:S05]  /*9980*/  @!P1 BRA `(.L_x_1400) ;  /* 0x0000000000049947 */ /* 0x000fea0003800000 */
[----:B------:R-:W-:Y:S01]  /*9990*/  BPT.TRAP 0x1 ;  /* 0x000000040000795c */ /* 0x000fe20000300000 */
.L_x_1400:
        /* <DEDUP_REMOVED lines=33> */
.L_x_1430:
[----:B------:R-:W-:Y:S05]  /*9bb0*/  @P0 BRA `(.L_x_1402) ;  /* 0x0000000000140947 */ /* 0x000fea0003800000 */
[----:B------:R-:W-:Y:S01]  /*9bc0*/  ISETP.NE.AND P0, PT, R6, RZ, PT ;  /* 0x000000ff0600720c */ /* 0x000fe20003f05270 */
[----:B------:R-:W-:-:S04]  /*9bd0*/  IMAD.MOV.U32 R5, RZ, RZ, 0x4100 ;  /* 0x00004100ff057424 */ /* 0x000fc800078e00ff */
[----:B------:R3:W-:Y:S08]  /*9be0*/  SYNCS.ARRIVE.TRANS64 RZ, [R16+URZ+0x30818], R5 ;  /* 0x0308180510ff79a7 */ /* 0x0007f0000800003f */
[----:B------:R-:W-:Y:S05]  /*9bf0*/  @!P0 BRA `(.L_x_1402) ;  /* 0x0000000000048947 */ /* 0x000fea0003800000 */
[----:B------:R-:W-:Y:S01]  /*9c00*/  BPT.TRAP 0x1 ;  /* 0x000000040000795c */ /* 0x000fe20000300000 */
.L_x_1402:
        /* <DEDUP_REMOVED lines=34> */
.L_x_1388:
[----:B------:R-:W3:Y:S01]  /*9e30*/  S2R R0, SR_TID.X ;  /* 0x0000000000007919 */ /* 0x000ee20000002100 */
[----:B------:R-:W-:Y:S01]  /*9e40*/  IMAD R3, R19, 0x8, R16 ;  /* 0x0000000813037824 */ /* 0x000fe200078e0210 */
[----:B---3--:R-:W-:Y:S02]  /*9e50*/  LOP3.LUT R2, R0, 0x7f, RZ, 0xc0, !PT ;  /* 0x0000007f00027812 */ /* 0x008fe400078ec0ff */
[----:B------:R-:W-:Y:S02]  /*9e60*/  SHF.L.U32 R0, R11, 0x1f, RZ ;  /* 0x0000001f0b007819 */ /* 0x000fe400000006ff */
[----:B------:R-:W-:Y:S02]  /*9e70*/  ISETP.NE.AND P1, PT, R2, RZ, PT ;  /* 0x000000ff0200720c */ /* 0x000fe40003f25270 */
[----:B------:R-:W3:Y:S02]  /*9e80*/  SYNCS.PHASECHK.TRANS64.TRYWAIT P0, [R3+URZ+0x30840], R0 ;  /* 0x03084000030075a7 */ /* 0x000ee4000800017f */
[----:B---3--:R-:W-:Y:S09]  /*9e90*/  @!P0 BRA `(.L_x_1403) ;  /* 0x0000000800988947 */ /* 0x008ff20003800000 */
.L_x_1431:
[----:B------:R-:W-:Y:S05]  /*9ea0*/  @P1 BRA `(.L_x_1404) ;  /* 0x0000000000181947 */ /* 0x000fea0003800000 */
[----:B------:R-:W1:Y:S01]  /*9eb0*/  S2R R2, SR_TID.X ;  /* 0x0000000000027919 */ /* 0x000e620000002100 */
[----:B---3--:R-:W-:-:S04]  /*9ec0*/  IMAD.MOV.U32 R0, RZ, RZ, 0x4100 ;  /* 0x00004100ff007424 */ /* 0x008fc800078e00ff */
[----:B------:R3:W-:Y:S01]  /*9ed0*/  SYNCS.ARRIVE.TRANS64 RZ, [R3+URZ+0x30830], R0 ;  /* 0x0308300003ff79a7 */ /* 0x0007e2000800003f */
[----:B-1----:R-:W-:-:S13]  /*9ee0*/  LOP3.LUT P0, RZ, R2, 0x1f, RZ, 0xc0, !PT ;  /* 0x0000001f02ff7812 */ /* 0x002fda000780c0ff */
[----:B---3--:R-:W-:Y:S05]  /*9ef0*/  @!P0 BRA `(.L_x_1404) ;  /* 0x0000000000048947 */ /* 0x008fea0003800000 */
[----:B------:R-:W-:Y:S01]  /*9f00*/  BPT.TRAP 0x1 ;  /* 0x000000040000795c */ /* 0x000fe20000300000 */
.L_x_1404:
        /* <DEDUP_REMOVED lines=40> */
.L_x_1385:
[----:B------:R-:W-:Y:S05]  /*a190*/  BSYNC B0 ;  /* 0x0000000000007941 */ /* 0x000fea0003800000 */
.L_x_1383:
[----:B------:R-:W-:-:S03]  /*a1a0*/  UMOV UR7, 0xffffffff ;  /* 0xffffffff00077882 */ /* 0x000fc60000000000 */
[----:B------:R-:W-:Y:S05]  /*a1b0*/  BRA.DIV UR7, `(.L_x_1405) ;  /* 0x0000000607e47947 */ /* 0x000fea000b800000 */
[----:B------:R-:W-:-:S13]  /*a1c0*/  ELECT P6, URZ, PT ;  /* 0x00000000003f782f */ /* 0x000fda00038c0000 */
.L_x_1434:
[----:B------:R-:W-:Y:S05]  /*a1d0*/  @!P6 BRA `(.L_x_1273) ;  /* 0x000000000084e947 */ /* 0x000fea0003800000 */
[----:B------:R-:W-:-:S06]  /*a1e0*/  ULOP3.LUT UR7, UR38, 0x2, URZ, 0xfc, !UPT ;  /* 0x0000000226077892 */ /* 0x000fcc000f8efc3f */
[----:B------:R-:W-:-:S05]  /*a1f0*/  IMAD.U32 R2, RZ, RZ, UR7 ;  /* 0x00000007ff027e24 */ /* 0x000fca000f8e00ff */
[----:B------:R-:W-:-:S13]  /*a200*/  ISETP.NE.AND P2, PT, R2, 0x3, PT ;  /* 0x000000030200780c */ /* 0x000fda0003f45270 */
[----:B------:R-:W-:Y:S05]  /*a210*/  @!P2 BRA `(.L_x_1406) ;  /* 0x000000000004a947 */ /* 0x000fea0003800000 */
[----:B------:R-:W-:Y:S01]  /*a220*/  BPT.TRAP 0x1 ;  /* 0x000000040000795c */ /* 0x000fe20000300000 */
.L_x_1406:
        /* <DEDUP_REMOVED lines=15> */
.L_x_1435:
[----:B------:R-:W2:Y:S02]  /*a320*/  SYNCS.PHASECHK.TRANS64.TRYWAIT P0, [R3+URZ], R2 ;  /* 0x00000002030075a7 */ /* 0x000ea4000800017f */
[----:B--2---:R-:W-:Y:S05]  /*a330*/  @!P0 BRA `(.L_x_1408) ;  /* 0x0000000400b88947 */ /* 0x004fea0003800000 */
.L_x_1436:
[----:B------:R-:W-:Y:S05]  /*a340*/  @!P2 BRA `(.L_x_1409) ;  /* 0x000000000004a947 */ /* 0x000fea0003800000 */
[----:B------:R-:W-:Y:S01]  /*a350*/  BPT.TRAP 0x1 ;  /* 0x000000040000795c */ /* 0x000fe20000300000 */
.L_x_1409:
[----:B--2---:R-:W-:-:S04]  /*a360*/  VIADD R3, R7, 0x30840 ;  /* 0x0003084007037836 */ /* 0x004fc80000000000 */
[----:B------:R-:W-:-:S04]  /*a370*/  IMAD R0, R0, 0x8, R3 ;  /* 0x0000000800007824 */ /* 0x000fc800078e0203 */
[----:B------:R-:W2:Y:S02]  /*a380*/  SYNCS.PHASECHK.TRANS64.TRYWAIT P0, [R0+URZ], R5 ;  /* 0x00000005000075a7 */ /* 0x000ea4000800017f */
[----:B--2---:R-:W-:Y:S05]  /*a390*/  @!P0 BRA `(.L_x_1410) ;  /* 0x0000000400b48947 */ /* 0x004fea0003800000 */
.L_x_1437:
[----:B------:R-:W-:-:S07]  /*a3a0*/  IMAD R3, R4, 0x8, R3 ;  /* 0x0000000804037824 */ /* 0x000fce00078e0203 */
.L_x_1411:
[----:B---3--:R3:W4:Y:S02]  /*a3b0*/  SYNCS.PHASECHK.TRANS64.TRYWAIT P0, [R3+URZ], R2 ;  /* 0x00000002030075a7 */ /* 0x008724000800017f */
[----:B----4-:R-:W-:Y:S05]  /*a3c0*/  @!P0 NANOSLEEP.SYNCS 0x989680 ;  /* 0x009896800000895d */ /* 0x010fea0003900000 */
[----:B------:R-:W4:Y:S02]  /*a3d0*/  @!P0 SYNCS.PHASECHK.TRANS64 P0, [R3+URZ], R2 ;  /* 0x00000002030085a7 */ /* 0x000f24000800007f */
[----:B----4-:R-:W-:Y:S05]  /*a3e0*/  @!P0 BRA `(.L_x_1411) ;  /* 0xfffffffc00f08947 */ /* 0x010fea000383ffff */
.L_x_1273:
[----:B------:R-:W-:Y:S05]  /*a3f0*/  BSYNC B6 ;  /* 0x0000000000067941 */ /* 0x000fea0003800000 */
.L_x_1270:
[----:B------:R-:W-:Y:S05]  /*a400*/  EXIT ;  /* 0x000000000000794d */ /* 0x000fea0003800000 */
.L_x_1280:
[----:B------:R-:W-:Y:S02]  /*a410*/  IMAD.MOV.U32 R12, RZ, RZ, RZ ;  /* 0x000000ffff0c7224 */ /* 0x000fe400078e00ff */
[----:B------:R-:W-:Y:S02]  /*a420*/  IMAD.MOV.U32 R11, RZ, RZ, 0x1f ;  /* 0x0000001fff0b7424 */ /* 0x000fe400078e00ff */
[----:B------:R-:W-:-:S07]  /*a430*/  IMAD.MOV.U32 R15, RZ, RZ, -0x1 ;  /* 0xffffffffff0f7424 */ /* 0x000fce00078e00ff */
[----:B------:R-:W-:Y:S05]  /*a440*/  WARPSYNC.COLLECTIVE R15, `(.L_x_1412) ;  /* 0x000000000f087348 */ /* 0x000fea0003c00000 */
[----:B------:R1:W2:Y:S02]  /*a450*/  SHFL.IDX P6, R14, R13, R12, R11 ;  /* 0x0000000c0d0e7389 */ /* 0x0002a400000c000b */
[----:B-12---:R-:W-:Y:S01]  /*a460*/  ENDCOLLECTIVE ;  /* 0x000000000000791b */ /* 0x006fe20003800000 */
.L_x_1412:
[----:B------:R-:W-:Y:S05]  /*a470*/  BRA `(.L_x_1413) ;  /* 0xffffff6c005c7947 */ /* 0x000fea000383ffff */
.L_x_1282:
[----:B--2---:R2:W3:Y:S02]  /*a480*/  SYNCS.PHASECHK.TRANS64.TRYWAIT P0, [R231+URZ+0x30800], R8 ;  /* 0x03080008e70075a7 */ /* 0x0044e4000800017f */
[----:B---3--:R-:W-:Y:S05]  /*a490*/  @!P0 NANOSLEEP.SYNCS 0x989680 ;  /* 0x009896800000895d */ /* 0x008fea0003900000 */
[----:B------:R-:W3:Y:S02]  /*a4a0*/  @!P0 SYNCS.PHASECHK.TRANS64 P0, [R231+URZ+0x30800], R8 ;  /* 0x03080008e70085a7 */ /* 0x000ee4000800007f */
[----:B---3--:R-:W-:Y:S05]  /*a4b0*/  @!P0 BRA `(.L_x_1282) ;  /* 0xfffffffc00f08947 */ /* 0x008fea000383ffff */
[----:B------:R-:W-:Y:S05]  /*a4c0*/  BRA `(.L_x_1281) ;  /* 0xffffff6c00a47947 */ /* 0x000fea000383ffff */
.L_x_1286:
[----:B---3--:R3:W4:Y:S02]  /*a4d0*/  SYNCS.PHASECHK.TRANS64.TRYWAIT P0, [R0+URZ+0x30810], R7 ;  /* 0x03081007000075a7 */ /* 0x008724000800017f */
[----:B----4-:R-:W-:Y:S05]  /*a4e0*/  @!P0 NANOSLEEP.SYNCS 0x989680 ;  /* 0x009896800000895d */ /* 0x010fea0003900000 */
[----:B------:R-:W4:Y:S02]  /*a4f0*/  @!P0 SYNCS.PHASECHK.TRANS64 P0, [R0+URZ+0x30810], R7 ;  /* 0x03081007000085a7 */ /* 0x000f24000800007f */
[----:B----4-:R-:W-:Y:S05]  /*a500*/  @!P0 BRA `(.L_x_1286) ;  /* 0xfffffffc00f08947 */ /* 0x010fea000383ffff */
[----:B------:R-:W-:Y:S05]  /*a510*/  BRA `(.L_x_1285) ;  /* 0xffffff7400447947 */ /* 0x000fea000383ffff */
.L_x_1290:
[----:B------:R1:W1:Y:S02]  /*a520*/  SYNCS.PHASECHK.TRANS64.TRYWAIT P0, [R0+URZ+0x30830], R7 ;  /* 0x03083007000075a7 */ /* 0x000264000800017f */
[----:B-1----:R-:W-:Y:S05]  /*a530*/  @!P0 NANOSLEEP.SYNCS 0x989680 ;  /* 0x009896800000895d */ /* 0x002fea0003900000 */
[----:B------:R-:W1:Y:S02]  /*a540*/  @!P0 SYNCS.PHASECHK.TRANS64 P0, [R0+URZ+0x30830], R7 ;  /* 0x03083007000085a7 */ /* 0x000e64000800007f */
[----:B-1----:R-:W-:Y:S05]  /*a550*/  @!P0 BRA `(.L_x_1290) ;  /* 0xfffffffc00f08947 */ /* 0x002fea000383ffff */
[----:B------:R-:W-:Y:S05]  /*a560*/  BRA `(.L_x_1289) ;  /* 0xffffff78009c7947 */ /* 0x000fea000383ffff */
.L_x_1339:
[----:B------:R-:W-:Y:S01]  /*a570*/  BSSY B0, `(.L_x_1414) ;  /* 0x0000005000007945 */ /* 0x000fe20003800000 */
[----:B------:R-:W-:-:S07]  /*a580*/  IMAD.MOV.U32 R15, RZ, RZ, -0x1 ;  /* 0xffffffffff0f7424 */ /* 0x000fce00078e00ff */
[----:B------:R-:W-:Y:S05]  /*a590*/  WARPSYNC.COLLECTIVE R15, `(.L_x_1415) ;  /* 0x000000000f087348 */ /* 0x000fea0003c00000 */
[----:B------:R-:W-:Y:S01]  /*a5a0*/  NOP ;  /* 0x0000000000007918 */ /* 0x000fe20000000000 */
[----:B------:R-:W-:Y:S01]  /*a5b0*/  ENDCOLLECTIVE ;  /* 0x000000000000791b */ /* 0x000fe20003800000 */
.L_x_1415:
[----:B------:R-:W-:Y:S05]  /*a5c0*/  BSYNC B0 ;  /* 0x0000000000007941 */ /* 0x000fea0003800000 */
.L_x_1414:
[----:B------:R-:W-:Y:S05]  /*a5d0*/  BRA `(.L_x_1416) ;  /* 0xffffffc4009c7947 */ /* 0x000fea000383ffff */
.L_x_1352:
[----:B------:R-:W-:Y:S01]  /*a5e0*/  BSSY B0, `(.L_x_1417) ;  /* 0x0000005000007945 */ /* 0x000fe20003800000 */
[----:B------:R-:W-:-:S07]  /*a5f0*/  IMAD.MOV.U32 R15, RZ, RZ, -0x1 ;  /* 0xffffffffff0f7424 */ /* 0x000fce00078e00ff */
[----:B------:R-:W-:Y:S05]  /*a600*/  WARPSYNC.COLLECTIVE R15, `(.L_x_1418) ;  /* 0x000000000f087348 */ /* 0x000fea0003c00000 */
[----:B------:R-:W-:Y:S01]  /*a610*/  NOP ;  /* 0x0000000000007918 */ /* 0x000fe20000000000 */
[----:B------:R-:W-:Y:S01]  /*a620*/  ENDCOLLECTIVE ;  /* 0x000000000000791b */ /* 0x000fe20003800000 */
.L_x_1418:
[----:B------:R-:W-:Y:S05]  /*a630*/  BSYNC B0 ;  /* 0x0000000000007941 */ /* 0x000fea0003800000 */
.L_x_1417:
[----:B------:R-:W-:Y:S05]  /*a640*/  BRA `(.L_x_1419) ;  /* 0xffffffcc00207947 */ /* 0x000fea000383ffff */
.L_x_1364:
[----:B------:R-:W-:Y:S01]  /*a650*/  BSSY B0, `(.L_x_1420) ;  /* 0x0000005000007945 */ /* 0x000fe20003800000 */
[----:B------:R-:W-:-:S07]  /*a660*/  IMAD.MOV.U32 R15, RZ, RZ, -0x1 ;  /* 0xffffffffff0f7424 */ /* 0x000fce00078e00ff */
[----:B------:R-:W-:Y:S05]  /*a670*/  WARPSYNC.COLLECTIVE R15, `(.L_x_1421) ;  /* 0x000000000f087348 */ /* 0x000fea0003c00000 */
[----:B------:R-:W-:Y:S01]  /*a680*/  NOP ;  /* 0x0000000000007918 */ /* 0x000fe20000000000 */
[----:B------:R-:W-:Y:S01]  /*a690*/  ENDCOLLECTIVE ;  /* 0x000000000000791b */ /* 0x000fe20003800000 */
.L_x_1421:
[----:B------:R-:W-:Y:S05]  /*a6a0*/  BSYNC B0 ;  /* 0x0000000000007941 */ /* 0x000fea0003800000 */
.L_x_1420:
[----:B------:R-:W-:Y:S05]  /*a6b0*/  BRA `(.L_x_1422) ;  /* 0xffffffd000407947 */ /* 0x000fea000383ffff */
.L_x_1386:
[----:B-1----:R1:W2:Y:S02]  /*a6c0*/  SYNCS.PHASECHK.TRANS64.TRYWAIT P0, [R16+URZ+0x30820], R3 ;  /* 0x03082003100075a7 */ /* 0x0022a4000800017f */
[----:B--2---:R-:W-:Y:S05]  /*a6d0*/  @!P0 NANOSLEEP.SYNCS 0x989680 ;  /* 0x009896800000895d */ /* 0x004fea0003900000 */
[----:B------:R-:W2:Y:S02]  /*a6e0*/  @!P0 SYNCS.PHASECHK.TRANS64 P0, [R16+URZ+0x30820], R3 ;  /* 0x03082003100085a7 */ /* 0x000ea4000800007f */
[----:B--2---:R-:W-:Y:S05]  /*a6f0*/  @!P0 BRA `(.L_x_1386) ;  /* 0xfffffffc00f08947 */ /* 0x004fea000383ffff */
[----:B------:R-:W-:Y:S05]  /*a700*/  BRA `(.L_x_1423) ;  /* 0xffffffe000107947 */ /* 0x000fea000383ffff */
.L_x_1390:
[----:B-1----:R1:W3:Y:S02]  /*a710*/  SYNCS.PHASECHK.TRANS64.TRYWAIT P1, [R16+URZ+0x30840], R21 ;  /* 0x03084015100075a7 */ /* 0x0022e4000802017f */
[----:B---3--:R-:W-:Y:S05]  /*a720*/  @!P1 NANOSLEEP.SYNCS 0x989680 ;  /* 0x009896800000995d */ /* 0x008fea0003900000 */
[----:B------:R-:W3:Y:S02]  /*a730*/  @!P1 SYNCS.PHASECHK.TRANS64 P1, [R16+URZ+0x30840], R21 ;  /* 0x03084015100095a7 */ /* 0x000ee4000802007f */
[----:B---3--:R-:W-:Y:S05]  /*a740*/  @!P1 BRA `(.L_x_1390) ;  /* 0xfffffffc00f09947 */ /* 0x008fea000383ffff */
[----:B------:R-:W-:Y:S05]  /*a750*/  BRA `(.L_x_1424) ;  /* 0xffffffe400cc7947 */ /* 0x000fea000383ffff */
.L_x_1392:
[----:B--2---:R2:W3:Y:S02]  /*a760*/  SYNCS.PHASECHK.TRANS64.TRYWAIT P1, [R16+URZ+0x30828], R21 ;  /* 0x03082815100075a7 */ /* 0x0044e4000802017f */
[----:B---3--:R-:W-:Y:S05]  /*a770*/  @!P1 NANOSLEEP.SYNCS 0x989680 ;  /* 0x009896800000995d */ /* 0x008fea0003900000 */
[----:B------:R-:W3:Y:S02]  /*a780*/  @!P1 SYNCS.PHASECHK.TRANS64 P1, [R16+URZ+0x30828], R21 ;  /* 0x03082815100095a7 */ /* 0x000ee4000802007f */
[----:B---3--:R-:W-:Y:S05]  /*a790*/  @!P1 BRA `(.L_x_1392) ;  /* 0xfffffffc00f09947 */ /* 0x008fea000383ffff */
[----:B------:R-:W-:Y:S05]  /*a7a0*/  BRA `(.L_x_1425) ;  /* 0xffffffe800607947 */ /* 0x000fea000383ffff */
.L_x_1394:
[----:B---3--:R3:W4:Y:S02]  /*a7b0*/  SYNCS.PHASECHK.TRANS64.TRYWAIT P1, [R16+URZ+0x30848], R21 ;  /* 0x03084815100075a7 */ /* 0x008724000802017f */
[----:B----4-:R-:W-:Y:S05]  /*a7c0*/  @!P1 NANOSLEEP.SYNCS 0x989680 ;  /* 0x009896800000995d */ /* 0x010fea0003900000 */
[----:B------:R-:W4:Y:S02]  /*a7d0*/  @!P1 SYNCS.PHASECHK.TRANS64 P1, [R16+URZ+0x30848], R21 ;  /* 0x03084815100095a7 */ /* 0x000f24000802007f */
[----:B----4-:R-:W-:Y:S05]  /*a7e0*/  @!P1 BRA `(.L_x_1394) ;  /* 0xfffffffc00f09947 */ /* 0x010fea000383ffff */
[----:B------:R-:W-:Y:S05]  /*a7f0*/  BRA `(.L_x_1426) ;  /* 0xffffffe800f47947 */ /* 0x000fea000383ffff */
.L_x_1396:
[----:B------:R-:W-:-:S07]  /*a800*/  SHF.L.U32 R5, R11, 0x1f, RZ ;  /* 0x0000001f0b057819 */ /* 0x000fce00000006ff */
.L_x_1427:
[----:B------:R1:W1:Y:S02]  /*a810*/  SYNCS.PHASECHK.TRANS64.TRYWAIT P1, [R16+URZ+0x30820], R5 ;  /* 0x03082005100075a7 */ /* 0x000264000802017f */
[----:B-1----:R-:W-:Y:S05]  /*a820*/  @!P1 NANOSLEEP.SYNCS 0x989680 ;  /* 0x009896800000995d */ /* 0x002fea0003900000 */
[----:B------:R-:W1:Y:S02]  /*a830*/  @!P1 SYNCS.PHASECHK.TRANS64 P1, [R16+URZ+0x30820], R5 ;  /* 0x03082005100095a7 */ /* 0x000e64000802007f */
[----:B-1----:R-:W-:Y:S05]  /*a840*/  @!P1 BRA `(.L_x_1427) ;  /* 0xfffffffc00f09947 */ /* 0x002fea000383ffff */
[----:B------:R-:W-:Y:S05]  /*a850*/  BRA `(.L_x_1428) ;  /* 0xffffffec00707947 */ /* 0x000fea000383ffff */
.L_x_1399:
[----:B-1----:R1:W3:Y:S02]  /*a860*/  SYNCS.PHASECHK.TRANS64.TRYWAIT P1, [R16+URZ+0x30840], R13 ;  /* 0x0308400d100075a7 */ /* 0x0022e4000802017f */
[----:B---3--:R-:W-:Y:S05]  /*a870*/  @!P1 NANOSLEEP.SYNCS 0x989680 ;  /* 0x009896800000995d */ /* 0x008fea0003900000 */
[----:B------:R-:W3:Y:S02]  /*a880*/  @!P1 SYNCS.PHASECHK.TRANS64 P1, [R16+URZ+0x30840], R13 ;  /* 0x0308400d100095a7 */ /* 0x000ee4000802007f */
[----:B---3--:R-:W-:Y:S05]  /*a890*/  @!P1 BRA `(.L_x_1399) ;  /* 0xfffffffc00f09947 */ /* 0x008fea000383ffff */
[----:B------:R-:W-:Y:S05]  /*a8a0*/  BRA `(.L_x_1429) ;  /* 0xfffffff000247947 */ /* 0x000fea000383ffff */
.L_x_1401:
[----:B--2---:R2:W3:Y:S02]  /*a8b0*/  SYNCS.PHASECHK.TRANS64.TRYWAIT P1, [R16+URZ+0x30828], R13 ;  /* 0x0308280d100075a7 */ /* 0x0044e4000802017f */
[----:B---3--:R-:W-:Y:S05]  /*a8c0*/  @!P1 NANOSLEEP.SYNCS 0x989680 ;  /* 0x009896800000995d */ /* 0x008fea0003900000 */
[----:B------:R-:W3:Y:S02]  /*a8d0*/  @!P1 SYNCS.PHASECHK.TRANS64 P1, [R16+URZ+0x30828], R13 ;  /* 0x0308280d100095a7 */ /* 0x000ee4000802007f */
[----:B---3--:R-:W-:Y:S05]  /*a8e0*/  @!P1 BRA `(.L_x_1401) ;  /* 0xfffffffc00f09947 */ /* 0x008fea000383ffff */
[----:B------:R-:W-:Y:S05]  /*a8f0*/  BRA `(.L_x_1430) ;  /* 0xfffffff000ac7947 */ /* 0x000fea000383ffff */
.L_x_1403:
[----:B---3--:R3:W1:Y:S02]  /*a900*/  SYNCS.PHASECHK.TRANS64.TRYWAIT P0, [R3+URZ+0x30840], R0 ;  /* 0x03084000030075a7 */ /* 0x008664000800017f */
[----:B-1----:R-:W-:Y:S05]  /*a910*/  @!P0 NANOSLEEP.SYNCS 0x989680 ;  /* 0x009896800000895d */ /* 0x002fea0003900000 */
[----:B------:R-:W1:Y:S02]  /*a920*/  @!P0 SYNCS.PHASECHK.TRANS64 P0, [R3+URZ+0x30840], R0 ;  /* 0x03084000030085a7 */ /* 0x000e64000800007f */
[----:B-1----:R-:W-:Y:S05]  /*a930*/  @!P0 BRA `(.L_x_1403) ;  /* 0xfffffffc00f08947 */ /* 0x002fea000383ffff */
[----:B------:R-:W-:Y:S05]  /*a940*/  BRA `(.L_x_1431) ;  /* 0xfffffff400547947 */ /* 0x000fea000383ffff */
.L_x_1405:
[----:B------:R-:W-:Y:S01]  /*a950*/  BSSY B0, `(.L_x_1432) ;  /* 0x0000006000007945 */ /* 0x000fe20003800000 */
[----:B------:R-:W-:-:S07]  /*a960*/  IMAD.MOV.U32 R15, RZ, RZ, -0x1 ;  /* 0xffffffffff0f7424 */ /* 0x000fce00078e00ff */
[----:B------:R-:W-:Y:S05]  /*a970*/  WARPSYNC.COLLECTIVE R15, `(.L_x_1433) ;  /* 0x000000000f0c7348 */ /* 0x000fea0003c00000 */
[----:B------:R-:W-:Y:S02]  /*a980*/  ELECT P6, UR62, PT ;  /* 0x00000000003e782f */ /* 0x000fe400038c0000 */
[----:B------:R-:W-:Y:S01]  /*a990*/  MOV R14, UR62 ;  /* 0x0000003e000e7c02 */ /* 0x000fe20008000f00 */
[----:B------:R-:W-:Y:S10]  /*a9a0*/  ENDCOLLECTIVE ;  /* 0x000000000000791b */ /* 0x000ff40003800000 */
.L_x_1433:
[----:B------:R-:W-:Y:S05]  /*a9b0*/  BSYNC B0 ;  /* 0x0000000000007941 */ /* 0x000fea0003800000 */
.L_x_1432:
[----:B------:R-:W-:Y:S05]  /*a9c0*/  BRA `(.L_x_1434) ;  /* 0xfffffff800007947 */ /* 0x000fea000383ffff */
.L_x_1407:
[----:B-1----:R1:W2:Y:S02]  /*a9d0*/  SYNCS.PHASECHK.TRANS64.TRYWAIT P0, [R6+URZ], R5 ;  /* 0x00000005060075a7 */ /* 0x0022a4000800017f */
[----:B--2---:R-:W-:Y:S05]  /*a9e0*/  @!P0 NANOSLEEP.SYNCS 0x989680 ;  /* 0x009896800000895d */ /* 0x004fea0003900000 */
[----:B------:R-:W2:Y:S02]  /*a9f0*/  @!P0 SYNCS.PHASECHK.TRANS64 P0, [R6+URZ], R5 ;  /* 0x00000005060085a7 */ /* 0x000ea4000800007f */
[----:B--2---:R-:W-:Y:S05]  /*aa00*/  @!P0 BRA `(.L_x_1407) ;  /* 0xfffffffc00f08947 */ /* 0x004fea000383ffff */
[----:B------:R-:W-:Y:S05]  /*aa10*/  BRA `(.L_x_1435) ;  /* 0xfffffff800407947 */ /* 0x000fea000383ffff */
.L_x_1408:
[----:B--2---:R2:W3:Y:S02]  /*aa20*/  SYNCS.PHASECHK.TRANS64.TRYWAIT P0, [R3+URZ], R2 ;  /* 0x00000002030075a7 */ /* 0x0044e4000800017f */
[----:B---3--:R-:W-:Y:S05]  /*aa30*/  @!P0 NANOSLEEP.SYNCS 0x989680 ;  /* 0x009896800000895d */ /* 0x008fea0003900000 */
[----:B------:R-:W3:Y:S02]  /*aa40*/  @!P0 SYNCS.PHASECHK.TRANS64 P0, [R3+URZ], R2 ;  /* 0x00000002030085a7 */ /* 0x000ee4000800007f */
[----:B---3--:R-:W-:Y:S05]  /*aa50*/  @!P0 BRA `(.L_x_1408) ;  /* 0xfffffffc00f08947 */ /* 0x008fea000383ffff */
[----:B------:R-:W-:Y:S05]  /*aa60*/  BRA `(.L_x_1436) ;  /* 0xfffffff800347947 */ /* 0x000fea000383ffff */
.L_x_1410:
[----:B--2---:R2:W3:Y:S02]  /*aa70*/  SYNCS.PHASECHK.TRANS64.TRYWAIT P0, [R0+URZ], R5 ;  /* 0x00000005000075a7 */ /* 0x0044e4000800017f */
[----:B---3--:R-:W-:Y:S05]  /*aa80*/  @!P0 NANOSLEEP.SYNCS 0x989680 ;  /* 0x009896800000895d */ /* 0x008fea0003900000 */
[----:B------:R-:W3:Y:S02]  /*aa90*/  @!P0 SYNCS.PHASECHK.TRANS64 P0, [R0+URZ], R5 ;  /* 0x00000005000085a7 */ /* 0x000ee4000800007f */
[----:B---3--:R-:W-:Y:S05]  /*aaa0*/  @!P0 BRA `(.L_x_1410) ;  /* 0xfffffffc00f08947 */ /* 0x008fea000383ffff */
[----:B------:R-:W-:Y:S05]  /*aab0*/  BRA `(.L_x_1437) ;  /* 0xfffffff800387947 */ /* 0x000fea000383ffff */
.L_x_1438:
        /* <DEDUP_REMOVED lines=12> */
.L_x_3694:


//--------------------- .text._ZN7cutlass13device_kernelIN5flash11enable_sm90INS1_16FlashAttnBwdSm90INS1_25CollectiveMainloopBwdSm90ILi2ELi2ELi2EN4cute5tupleIJNS5_1CILi1EEES8_S8_EEENS6_IJNS7_ILi64EEENS7_ILi128EEESB_EEENS_6half_tEfNS_4arch4Sm90ELb0ELb1ELb0ELb0ELb0ELb1ELb0ELb0ELi2ELi1ELi2ELi1ELb0EEENS1_24CollectiveEpilogueBwdGQAISC_fSF_Li256ELb0ELb0EEENS1_19SingleTileSchedulerILb0ELb0ELb0ELi128EEEEEEEEEvNT_6ParamsE --------------------------
	.section	.text._ZN7cutlass13device_kernelIN5flash11enable_sm90INS1_16FlashAttnBwdSm90INS1_25CollectiveMainloopBwdSm90ILi2ELi2ELi2EN4cute5tupleIJNS5_1CILi1EEES8_S8_EEENS6_IJNS7_ILi64EEENS7_ILi128EEESB_EEENS_6half_tEfNS_4arch4Sm90ELb0ELb1ELb0ELb0ELb0ELb1ELb0ELb0ELi2ELi1ELi2ELi1ELb0EEENS1_24CollectiveEpilogueBwdGQAISC_fSF_Li256ELb0ELb0EEENS1_19SingleTileSchedulerILb0ELb0ELb0ELi128EEEEEEEEEvNT_6ParamsE,"ax",@progbits
	.align	128
.text._ZN7cutlass13device_kernelIN5flash11enable_sm90INS1_16FlashAttnBwdSm90INS1_25CollectiveMainloopBwdSm90ILi2ELi2ELi2EN4cute5tupleIJNS5_1CILi1EEES8_S8_EEENS6_IJNS7_ILi64EEENS7_ILi128EEESB_EEENS_6half_tEfNS_4arch4Sm90ELb0ELb1ELb0ELb0ELb0ELb1ELb0ELb0ELi2ELi1ELi2ELi1ELb0EEENS1_24CollectiveEpilogueBwdGQAISC_fSF_Li256ELb0ELb0EEENS1_19SingleTileSchedulerILb0ELb0ELb0ELi128EEEEEEEEEvNT_6ParamsE:
        .type           _ZN7cutlass13device_kernelIN5flash11enable_sm90INS1_16FlashAttnBwdSm90INS1_25CollectiveMainloopBwdSm90ILi2ELi2ELi2EN4cute5tupleIJNS5_1CILi1EEES8_S8_EEENS6_IJNS7_ILi64EEENS7_ILi128EEESB_EEENS_6half_tEfNS_4arch4Sm90ELb0ELb1ELb0ELb0ELb0ELb1ELb0ELb0ELi2ELi1ELi2ELi1ELb0EEENS1_24CollectiveEpilogueBwdGQAISC_fSF_Li256ELb0ELb0EEENS1_19SingleTileSchedulerILb0ELb0ELb0ELi128EEEEEEEEEvNT_6ParamsE,@function
        .size           _ZN7cutlass13device_kernelIN5flash11enable_sm90INS1_16FlashAttnBwdSm90INS1_25CollectiveMainloopBwdSm90ILi2ELi2ELi2EN4cute5tupleIJNS5_1CILi1EEES8_S8_EEENS6_IJNS7_ILi64EEENS7_ILi128EEESB_EEENS_6half_tEfNS_4arch4Sm90ELb0ELb1ELb0ELb0ELb0ELb1ELb0ELb0ELi2ELi1ELi2ELi1ELb0EEENS1_24CollectiveEpilogueBwdGQAISC_fSF_Li256ELb0ELb0EEENS1_19SingleTileSchedulerILb0ELb0ELb0ELi128EEEEEEEEEvNT_6ParamsE,(.L_x_3695 - _ZN7cutlass13device_kernelIN5flash11enable_sm90INS1_16FlashAttnBwdSm90INS1_25CollectiveMainloopBwdSm90ILi2ELi2ELi2EN4cute5tupleIJNS5_1CILi1EEES8_S8_EEENS6_IJNS7_ILi64EEENS7_ILi128EEESB_EEENS_6half_tEfNS_4arch4Sm90ELb0ELb1ELb0ELb0ELb0ELb1ELb0ELb0ELi2ELi1ELi2ELi1ELb0EEENS1_24CollectiveEpilogueBwdGQAISC_fSF_Li256ELb0ELb0EEENS1_19SingleTileSchedulerILb0ELb0ELb0ELi128EEEEEEEEEvNT_6ParamsE)
        .other          _ZN7cutlass13device_kernelIN5flash11enable_sm90INS1_16FlashAttnBwdSm90INS1_25CollectiveMainloopBwdSm90ILi2ELi2ELi2EN4cute5tupleIJNS5_1CILi1EEES8_S8_EEENS6_IJNS7_ILi64EEENS7_ILi128EEESB_EEENS_6half_tEfNS_4arch4Sm90ELb0ELb1ELb0ELb0ELb0ELb1ELb0ELb0ELi2ELi1ELi2ELi1ELb0EEENS1_24CollectiveEpilogueBwdGQAISC_fSF_Li256ELb0ELb0EEENS1_19SingleTileSchedulerILb0ELb0ELb0ELi128EEEEEEEEEvNT_6ParamsE,@"STO_CUDA_ENTRY STV_DEFAULT"
_ZN7cutlass13device_kernelIN5flash11enable_sm90INS1_16FlashAttnBwdSm90INS1_25CollectiveMainloopBwdSm90ILi2ELi2ELi2EN4cute5tupleIJNS5_1CILi1EEES8_S8_EEENS6_IJNS7_ILi64EEENS7_ILi128EEESB_EEENS_6half_tEfNS_4arch4Sm90ELb0ELb1ELb0ELb0ELb0ELb1ELb0ELb0ELi2ELi1ELi2ELi1ELb0EEENS1_24CollectiveEpilogueBwdGQAISC_fSF_Li256ELb0ELb0EEENS1_19SingleTileSchedulerILb0ELb0ELb0ELi128EEEEEEEEEvNT_6ParamsE:
        /* <DEDUP_REMOVED lines=24> */
.L_x_1440:
[----:B------:R-:W-:Y:S05]  /*0180*/  BSYNC B0 ;  /* 0x0000000000007941 */ /* 0x000fea0003800000 */
.L_x_1439:
        /* <DEDUP_REMOVED lines=37> */
.L_x_1441:
        /* <DEDUP_REMOVED lines=22> */
.L_x_1442:
[----:B------:R-:W-:Y:S01]  /*0540*/  PLOP3.LUT P0, PT, PT, PT, UP0, 0x80, 0x0 ;  /* 0x000000000000781c */ /* 0x000fe20003f0f008 */
[----:B------:R-:W-:Y:S01]  /*0550*/  NOP ;  /* 0x0000000000007918 */ /* 0x000fe20000000000 */
[----:B------:R-:W-:Y:S01]  /*0560*/  BSSY B6, `(.L_x_1443) ;  /* 0x0000747000067945 */ /* 0x000fe20003800000 */
[----:B-12-4-:R-:W-:Y:S10]  /*0570*/  BAR.SYNC.DEFER_BLOCKING 0x0 ;  /* 0x0000000000007b1d */ /* 0x016ff40000010000 */
[----:B------:R-:W-:Y:S05]  /*0580*/  @!P0 BRA `(.L_x_1444) ;  /* 0x00000044007c8947 */ /* 0x000fea0003800000 */
.L_x_1445:
        /* <DEDUP_REMOVED lines=101> */
.L_x_1447:
        /* <DEDUP_REMOVED lines=30> */
.L_x_1450:
        /* <DEDUP_REMOVED lines=15> */
.L_x_1449:
        /* <DEDUP_REMOVED lines=22> */
.L_x_1452:
        /* <DEDUP_REMOVED lines=15> */
.L_x_1451:
        /* <DEDUP_REMOVED lines=8> */
.L_x_1524:
        /* <DEDUP_REMOVED lines=23> */
.L_x_1454:
        /* <DEDUP_REMOVED lines=97> */
.L_x_1466:
[----:B------:R-:W-:-:S13]  /*1900*/  ISETP.NE.AND P6, PT, R233, 0x3, PT ;  /* 0x00000003e900780c */ /* 0x000fda0003fc5270 */
[----:B-1----:R-:W-:Y:S05]  /*1910*/  @!P6 BRA `(.L_x_1456) ;  /* 0x000000000004e947 */ /* 0x002fea0003800000 */
[----:B------:R-:W-:Y:S01]  /*1920*/  BPT.TRAP 0x1 ;  /* 0x000000040000795c */ /* 0x000fe20000300000 */
.L_x_1456:
[----:B------:R-:W-:Y:S01]  /*1930*/  IMAD R0, R4, 0x8, R229 ;  /* 0x0000000804007824 */ /* 0x000fe200078e02e5 */
[----:B------:R-:W-:-:S04]  /*1940*/  SHF.L.U32 R9, R223, 0x1f, RZ ;  /* 0x0000001fdf097819 */ /* 0x000fc800000006ff */
[----:B------:R2:W3:Y:S01]  /*1950*/  SYNCS.PHASECHK.TRANS64.TRYWAIT P0, [R0+URZ+0x30810], R9 ;  /* 0x03081009000075a7 */ /* 0x0004e2000800017f */
[----:B------:R-:W-:Y:S05]  /*1960*/  @!P6 BRA `(.L_x_1457) ;  /* 0x000000000004e947 */ /* 0x000fea0003800000 */
[----:B------:R-:W-:Y:S01]  /*1970*/  BPT.TRAP 0x1 ;  /* 0x000000040000795c */ /* 0x000fe20000300000 */
.L_x_1457:
[----:B---3--:R-:W-:Y:S05]  /*1980*/  @P0 BRA `(.L_x_1458) ;  /* 0x0000000000080947 */ /* 0x008fea0003800000 */
[----:B------:R-:W3:Y:S02]  /*1990*/  SYNCS.PHASECHK.TRANS64.TRYWAIT P0, [R0+URZ+0x30810], R9 ;  /* 0x03081009000075a7 */ /* 0x000ee4000800017f */
[----:B---3--:R-:W-:Y:S05]  /*19a0*/  @!P0 BRA `(.L_x_1459) ;  /* 0x0000006000408947 */ /* 0x008fea0003800000 */
.L_x_1458:
        /* <DEDUP_REMOVED lines=81> */
.L_x_1460:
[----:B------:R1:W1:Y:S01]  /*1ec0*/  SYNCS.PHASECHK.TRANS64.TRYWAIT P0, [R0+URZ+0x30830], R9 ;  /* 0x03083009000075a7 */ /* 0x000262000800017f */
[----:B------:R-:W-:Y:S05]  /*1ed0*/  @!P6 BRA `(.L_x_1461) ;  /* 0x000000000004e947 */ /* 0x000fea0003800000 */
[----:B------:R-:W-:Y:S01]  /*1ee0*/  BPT.TRAP 0x1 ;  /* 0x000000040000795c */ /* 0x000fe20000300000 */
.L_x_1461:
[----:B------:R-:W-:-:S05]  /*1ef0*/  VIADD R5, R229, 0x20000 ;  /* 0x00020000e5057836 */ /* 0x000fca0000000000 */
[----:B------:R-:W-:-:S04]  /*1f00*/  SHF.R.U32.HI R5, RZ, 0x4, R5 ;  /* 0x00000004ff057819 */ /* 0x000fc80000011605 */
[----:B------:R-:W-:-:S04]  /*1f10*/  LOP3.LUT R230, R5, 0x3fff, RZ, 0xc0, !PT ;  /* 0x00003fff05e67812 */ /* 0x000fc800078ec0ff */
[----:B------:R-:W-:Y:S01]  /*1f20*/  LOP3.LUT R5, R230, 0x10000, RZ, 0xfc, !PT ;  /* 0x00010000e6057812 */ /* 0x000fe200078efcff */
[----:B-1----:R-:W-:Y:S06]  /*1f30*/  @P0 BRA `(.L_x_1462) ;  /* 0x0000000000080947 */ /* 0x002fec0003800000 */
[----:B------:R-:W1:Y:S02]  /*1f40*/  SYNCS.PHASECHK.TRANS64.TRYWAIT P0, [R0+URZ+0x30830], R9 ;  /* 0x03083009000075a7 */ /* 0x000e64000800017f */
[----:B-1----:R-:W-:Y:S05]  /*1f50*/  @!P0 BRA `(.L_x_1463) ;  /* 0x0000005800e88947 */ /* 0x002fea0003800000 */
.L_x_1462:
        /* <DEDUP_REMOVED lines=446> */
.L_x_1464:
        /* <DEDUP_REMOVED lines=49> */
.L_x_1465:
        /* <DEDUP_REMOVED lines=78> */
.L_x_1448:
[----:B------:R-:W-:Y:S05]  /*4330*/  @P0 BRA `(.L_x_1446) ;  /* 0x0000003400a40947 */ /* 0x000fea0003800000 */
[----:B------:R-:W1:Y:S01]  /*4340*/  S2R R4, SR_TID.X ;  /* 0x0000000000047919 */ /* 0x000e620000002100 */
[----:B------:R-:W2:Y:S01]  /*4350*/  S2UR UR6, SR_CgaCtaId ;  /* 0x00000000000679c3 */ /* 0x000ea20000008800 */
[----:B------:R-:W-:Y:S01]  /*4360*/  ULDC UR7, c[0x0][0x850] ;  /* 0x0002140000077ab9 */ /* 0x000fe20000000800 */
[----:B------:R-:W-:Y:S01]  /*4370*/  UMOV UR4, 0x400 ;  /* 0x0000040000047882 */ /* 0x000fe20000000000 */
[----:B------:R-:W-:Y:S01]  /*4380*/  UISETP.NE.AND UP0, UPT, UR7, 0x1, UPT ;  /* 0x000000010700788c */ /* 0x000fe2000bf05270 */
[----:B------:R-:W-:Y:S01]  /*4390*/  BSSY B0, `(.L_x_1467) ;  /* 0x0000056000007945 */ /* 0x000fe20003800000 */
[----:B------:R-:W-:Y:S01]  /*43a0*/  ULDC.64 UR12, c[0x0][0x818] ;  /* 0x00020600000c7ab9 */ /* 0x000fe20000000a00 */
[----:B------:R-:W-:Y:S01]  /*43b0*/  ULDC.64 UR14, c[0x0][0x820] ;  /* 0x00020800000e7ab9 */ /* 0x000fe20000000a00 */
[----:B------:R-:W-:Y:S01]  /*43c0*/  ULDC.64 UR16, c[0x0][0x848] ;  /* 0x0002120000107ab9 */ /* 0x000fe20000000a00 */
[----:B------:R-:W3:Y:S06]  /*43d0*/  S2UR UR5, SR_CTAID.Y ;  /* 0x00000000000579c3 */ /* 0x000eec0000002600 */
[----:B------:R-:W-:-:S02]  /*43e0*/  @UP0 ULDC UR9, c[0x0][0x858] ;  /* 0x0002160000090ab9 */ /* 0x000fc40000000800 */
[----:B------:R-:W4:Y:S01]  /*43f0*/  S2UR UR8, SR_CTAID.X ;  /* 0x00000000000879c3 */ /* 0x000f220000002500 */
[----:B--2---:R-:W-:-:S07]  /*4400*/  ULEA UR4, UR6, UR4, 0x18 ;  /* 0x0000000406047291 */ /* 0x004fce000f8ec03f */
[----:B------:R-:W2:Y:S01]  /*4410*/  S2UR UR18, SR_CTAID.Z ;  /* 0x00000000001279c3 */ /* 0x000ea20000002700 */
[----:B------:R-:W-:Y:S01]  /*4420*/  @UP0 ULDC UR6, c[0x0][0x854] ;  /* 0x0002150000060ab9 */ /* 0x000fe20000000800 */
[----:B-1----:R-:W-:Y:S01]  /*4430*/  VIADD R5, R4, 0xffffff80 ;  /* 0xffffff8004057836 */ /* 0x002fe20000000000 */
[----:B---3--:R-:W-:-:S04]  /*4440*/  UIMAD.WIDE.U32 UR6, UR5, UR6, URZ ;  /* 0x00000006050672a5 */ /* 0x008fc8000f8e003f */
[----:B------:R-:W-:Y:S01]  /*4450*/  SHF.R.S32.HI R0, RZ, 0x1f, R5 ;  /* 0x0000001fff007819 */ /* 0x000fe20000011405 */
[----:B------:R-:W-:Y:S01]  /*4460*/  @UP0 USHF.R.U32.HI UR5, URZ, UR9, UR7 ;  /* 0x000000093f050299 */ /* 0x000fe20008011607 */
[----:B------:R-:W-:Y:S01]  /*4470*/  BAR.SYNC.DEFER_BLOCKING 0x1, 0x100 ;  /* 0x0044000000007b1d */ /* 0x000fe20000010000 */
[----:B------:R-:W-:Y:S01]  /*4480*/  ISETP.NE.AND P0, PT, R5, RZ, PT ;  /* 0x000000ff0500720c */ /* 0x000fe20003f05270 */
[----:B----4-:R-:W-:Y:S01]  /*4490*/  USHF.L.U32 UR8, UR8, 0xe, URZ ;  /* 0x0000000e08087899 */ /* 0x010fe2000800063f */
[----:B------:R-:W-:Y:S01]  /*44a0*/  LEA.HI R2, R0, R5, RZ, 0x7 ;  /* 0x0000000500027211 */ /* 0x000fe200078f38ff */
[----:B------:R-:W-:Y:S02]  /*44b0*/  USHF.R.S32.HI UR10, URZ, 0x1f, UR5 ;  /* 0x0000001f3f0a7899 */ /* 0x000fe40008011405 */
[----:B------:R-:W-:Y:S01]  /*44c0*/  USHF.R.S32.HI UR9, URZ, 0x1f, UR8 ;  /* 0x0000001f3f097899 */ /* 0x000fe20008011408 */
[C---:B------:R-:W-:Y:S01]  /*44d0*/  LOP3.LUT R0, R2.reuse, 0xfffff80, RZ, 0xc0, !PT ;  /* 0x0fffff8002007812 */ /* 0x040fe200078ec0ff */
[----:B------:R-:W-:Y:S01]  /*44e0*/  IMAD.SHL.U32 R2, R2, 0x40, RZ ;  /* 0x0000004002027824 */ /* 0x000fe200078e00ff */
[----:B------:R-:W-:-:S02]  /*44f0*/  UIMAD UR11, UR10, UR12, URZ ;  /* 0x0000000c0a0b72a4 */ /* 0x000fc4000f8e023f */
[----:B------:R-:W-:Y:S01]  /*4500*/  UIMAD.WIDE.U32 UR6, UR5, UR12, UR8 ;  /* 0x0000000c050672a5 */ /* 0x000fe2000f8e0008 */
[----:B------:R-:W-:Y:S01]  /*4510*/  IMAD.IADD R0, R5, 0x1, -R0 ;  /* 0x0000000105007824 */ /* 0x000fe200078e0a00 */
[----:B------:R-:W-:Y:S01]  /*4520*/  LOP3.LUT R3, R2, 0x3fffe000, RZ, 0xc0, !PT ;  /* 0x3fffe00002037812 */ /* 0x000fe200078ec0ff */
[----:B------:R-:W-:-:S03]  /*4530*/  UIMAD UR11, UR5, UR13, UR11 ;  /* 0x0000000d050b72a4 */ /* 0x000fc6000f8e020b */
[----:B------:R-:W-:Y:S01]  /*4540*/  ULDC.64 UR12, c[0x0][0x840] ;  /* 0x00021000000c7ab9 */ /* 0x000fe20000000a00 */
[----:B------:R-:W-:Y:S01]  /*4550*/  IMAD R0, R0, 0x4, R3 ;  /* 0x0000000400007824 */ /* 0x000fe200078e0203 */
[----:B------:R-:W-:Y:S02]  /*4560*/  UIMAD UR10, UR10, UR12, URZ ;  /* 0x0000000c0a0a72a4 */ /* 0x000fe4000f8e023f */
[----:B------:R-:W-:Y:S02]  /*4570*/  UIMAD.WIDE.U32 UR8, UR5, UR12, UR8 ;  /* 0x0000000c050872a5 */ /* 0x000fe4000f8e0008 */
[----:B------:R-:W-:Y:S01]  /*4580*/  LEA R0, R0, UR4, 0x2 ;  /* 0x0000000400007c11 */ /* 0x000fe2000f8e10ff */
[----:B------:R-:W-:Y:S02]  /*4590*/  UIMAD UR12, UR5, UR13, UR10 ;  /* 0x0000000d050c72a4 */ /* 0x000fe4000f8e020a */
[----:B--2---:R-:W-:Y:S02]  /*45a0*/  USHF.R.S32.HI UR5, URZ, 0x1f, UR18 ;  /* 0x0000001f3f057899 */ /* 0x004fe40008011412 */
[----:B------:R1:W-:Y:S01]  /*45b0*/  STS.128 [R0], R24 ;  /* 0x0000001800007388 */ /* 0x0003e20000000c00 */
[----:B------:R-:W-:-:S02]  /*45c0*/  UIADD3 UR7, UR7, UR11, URZ ;  /* 0x0000000b07077290 */ /* 0x000fc4000fffe03f */
[----:B------:R-:W-:Y:S01]  /*45d0*/  UIMAD UR10, UR5, UR14, URZ ;  /* 0x0000000e050a72a4 */ /* 0x000fe2000f8e023f */
[----:B------:R1:W-:Y:S01]  /*45e0*/  STS.128 [R0+0x800], R28 ;  /* 0x0008001c00007388 */ /* 0x0003e20000000c00 */
[----:B------:R-:W-:Y:S02]  /*45f0*/  UIMAD UR5, UR5, UR16, URZ ;  /* 0x00000010050572a4 */ /* 0x000fe4000f8e023f */
[----:B------:R-:W-:Y:S01]  /*4600*/  UIADD3 UR9, UR9, UR12, URZ ;  /* 0x0000000c09097290 */ /* 0x000fe2000fffe03f */
[----:B------:R1:W-:Y:S01]  /*4610*/  STS.128 [R0+0x1000], R32 ;  /* 0x0010002000007388 */ /* 0x0003e20000000c00 */
[----:B------:R-:W-:Y:S02]  /*4620*/  UIMAD UR10, UR18, UR15, UR10 ;  /* 0x0000000f120a72a4 */ /* 0x000fe4000f8e020a */
[----:B------:R-:W-:Y:S01]  /*4630*/  UIMAD.WIDE.U32 UR6, UR18, UR14, UR6 ;  /* 0x0000000e120672a5 */ /* 0x000fe2000f8e0006 */
[----:B------:R1:W-:Y:S01]  /*4640*/  STS.128 [R0+0x1800], R36 ;  /* 0x0018002400007388 */ /* 0x0003e20000000c00 */
[----:B------:R-:W-:-:S02]  /*4650*/  UIMAD UR5, UR18, UR17, UR5 ;  /* 0x00000011120572a4 */ /* 0x000fc4000f8e0205 */
[----:B------:R-:W-:Y:S01]  /*4660*/  UIMAD.WIDE.U32 UR8, UR18, UR16, UR8 ;  /* 0x00000010120872a5 */ /* 0x000fe2000f8e0008 */
[----:B------:R1:W-:Y:S01]  /*4670*/  STS.128 [R0+0x2000], R40 ;  /* 0x0020002800007388 */ /* 0x0003e20000000c00 */
[----:B------:R-:W-:Y:S01]  /*4680*/  ULDC.64 UR12, c[0x0][0x800] ;  /* 0x00020000000c7ab9 */ /* 0x000fe20000000a00 */
[----:B------:R-:W-:Y:S01]  /*4690*/  ULDC.64 UR14, c[0x0][0x828] ;  /* 0x00020a00000e7ab9 */ /* 0x000fe20000000a00 */
[----:B------:R-:W-:Y:S01]  /*46a0*/  UIADD3 UR7, UR7, UR10, URZ ;  /* 0x0000000a07077290 */ /* 0x000fe2000fffe03f */
[----:B------:R1:W-:Y:S01]  /*46b0*/  STS.128 [R0+0x2800], R44 ;  /* 0x0028002c00007388 */ /* 0x0003e20000000c00 */
[----:B------:R-:W-:Y:S02]  /*46c0*/  ULEA UR12, UP0, UR6, UR12, 0x2 ;  /* 0x0000000c060c7291 */ /* 0x000fe4000f80103f */
[----:B------:R-:W-:Y:S01]  /*46d0*/  UIADD3 UR5, UR9, UR5, URZ ;  /* 0x0000000509057290 */ /* 0x000fe2000fffe03f */
[----:B------:R1:W-:Y:S01]  /*46e0*/  STS.128 [R0+0x3000], R48 ;  /* 0x0030003000007388 */ /* 0x0003e20000000c00 */
[----:B------:R-:W-:-:S02]  /*46f0*/  ULEA UR14, UP1, UR8, UR14, 0x2 ;  /* 0x0000000e080e7291 */ /* 0x000fc4000f82103f */
[----:B------:R-:W-:Y:S01]  /*4700*/  ULEA.HI.X UR13, UR6, UR13, UR7, 0x2, UP0 ;  /* 0x0000000d060d7291 */ /* 0x000fe200080f1407 */
[----:B------:R1:W-:Y:S01]  /*4710*/  STS.128 [R0+0x3800], R52 ;  /* 0x0038003400007388 */ /* 0x0003e20000000c00 */
[----:B------:R-:W-:-:S03]  /*4720*/  ULEA.HI.X UR7, UR8, UR15, UR5, 0x2, UP1 ;  /* 0x0000000f08077291 */ /* 0x000fc600088f1405 */
        /* <DEDUP_REMOVED lines=14> */
[----:B--2---:R-:W-:Y:S06]  /*4810*/  BAR.SYNC.DEFER_BLOCKING 0x1, 0x100 ;  /* 0x0044000000007b1d */ /* 0x004fec0000010000 */
[----:B------:R-:W-:Y:S05]  /*4820*/  @P0 BRA `(.L_x_1468) ;  /* 0x0000000000300947 */ /* 0x000fea0003800000 */
[----:B------:R-:W-:Y:S01]  /*4830*/  PLOP3.LUT P0, PT, PT, PT, PT, 0x80, 0x0 ;  /* 0x000000000000781c */ /* 0x000fe20003f0f070 */
[----:B------:R-:W-:Y:S01]  /*4840*/  UMOV UR5, 0x1000 ;  /* 0x0000100000057882 */ /* 0x000fe20000000000 */
[----:B------:R-:W-:Y:S01]  /*4850*/  UMOV UR8, 0x0 ;  /* 0x0000000000087882 */ /* 0x000fe20000000000 */
[----:B------:R-:W-:Y:S01]  /*4860*/  UMOV UR9, 0x14f00000 ;  /* 0x14f0000000097882 */ /* 0x000fe20000000000 */
[----:B------:R-:W-:-:S09]  /*4870*/  UMOV UR6, UR14 ;  /* 0x0000000e00067c82 */ /* 0x000fd20008000000 */
.L_x_1469:
[----:B------:R-:W-:Y:S01]  /*4880*/  @P0 ELECT P1, URZ, PT ;  /* 0x00000000003f082f */ /* 0x000fe20003820000 */
[----:B------:R2:W-:-:S12]  /*4890*/  UBLKRED.G.S.ADD.F32.RN [UR6], [UR4], UR5, desc[UR8] ;  /* 0x00000806040073bb */ /* 0x0005d800080a1405 */
[----:B------:R-:W-:Y:S02]  /*48a0*/  @P1 PLOP3.LUT P0, PT, P1, PT, PT, 0x8, 0x0 ;  /* 0x000000000000181c */ /* 0x000fe40000f0e170 */
[----:B------:R-:W-:-:S11]  /*48b0*/  PLOP3.LUT P1, PT, PT, PT, PT, 0x8, 0x0 ;  /* 0x000000000000781c */ /* 0x000fd60003f2e170 */
[----:B--2---:R-:W-:Y:S05]  /*48c0*/  @P0 BRA.U.ANY `(.L_x_1469) ;  /* 0xfffffffd00ec0947 */ /* 0x004fea000393ffff */
[----:B------:R0:W-:Y:S01]  /*48d0*/  UTMACMDFLUSH ;  /* 0x00000000000079b7 */ /* 0x0001e20000000000 */
[----:B------:R-:W-:-:S04]  /*48e0*/  DEPBAR.LE SB0, 0x0 ;  /* 0x000080000000791a */ /* 0x000fc80000000000 */
.L_x_1468:
[----:B------:R-:W-:Y:S05]  /*48f0*/  BSYNC B0 ;  /* 0x0000000000007941 */ /* 0x000fea0003800000 */
.L_x_1467:
        /* <DEDUP_REMOVED lines=23> */
[----:B---3--:R-:W3:Y:S02]  /*4a70*/  FENCE.VIEW.ASYNC.S ;  /* 0x00000000000073c6 */ /* 0x008ee40000000000 */
[----:B---3--:R-:W-:Y:S06]  /*4a80*/  BAR.SYNC.DEFER_BLOCKING 0x1, 0x100 ;  /* 0x0044000000007b1d */ /* 0x008fec0000010000 */
[----:B------:R-:W-:Y:S05]  /*4a90*/  @P0 BRA `(.L_x_1446) ;  /* 0x0000002c00cc0947 */ /* 0x000fea0003800000 */
[----:B------:R-:W-:Y:S01]  /*4aa0*/  PLOP3.LUT P0, PT, PT, PT, PT, 0x80, 0x0 ;  /* 0x000000000000781c */ /* 0x000fe20003f0f070 */
[----:B------:R-:W-:Y:S01]  /*4ab0*/  UMOV UR5, 0x1000 ;  /* 0x0000100000057882 */ /* 0x000fe20000000000 */
[----:B------:R-:W-:Y:S01]  /*4ac0*/  UMOV UR8, 0x0 ;  /* 0x0000000000087882 */ /* 0x000fe20000000000 */
[----:B------:R-:W-:Y:S01]  /*4ad0*/  UMOV UR9, 0x14f00000 ;  /* 0x14f0000000097882 */ /* 0x000fe20000000000 */
[----:B------:R-:W-:Y:S01]  /*4ae0*/  UMOV UR6, UR12 ;  /* 0x0000000c00067c82 */ /* 0x000fe20008000000 */
[----:B------:R-:W-:-:S08]  /*4af0*/  UMOV UR7, UR13 ;  /* 0x0000000d00077c82 */ /* 0x000fd00008000000 */
.L_x_1470:
[----:B------:R-:W-:Y:S01]  /*4b00*/  @P0 ELECT P1, URZ, PT ;  /* 0x00000000003f082f */ /* 0x000fe20003820000 */
[----:B------:R3:W-:-:S12]  /*4b10*/  UBLKRED.G.S.ADD.F32.RN [UR6], [UR4], UR5, desc[UR8] ;  /* 0x00000806040073bb */ /* 0x0007d800080a1405 */
[----:B------:R-:W-:Y:S02]  /*4b20*/  @P1 PLOP3.LUT P0, PT, P1, PT, PT, 0x8, 0x0 ;  /* 0x000000000000181c */ /* 0x000fe40000f0e170 */
[----:B------:R-:W-:-:S11]  /*4b30*/  PLOP3.LUT P1, PT, PT, PT, PT, 0x8, 0x0 ;  /* 0x000000000000781c */ /* 0x000fd60003f2e170 */
[----:B---3--:R-:W-:Y:S05]  /*4b40*/  @P0 BRA.U.ANY `(.L_x_1470) ;  /* 0xfffffffd00ec0947 */ /* 0x008fea000393ffff */
[----:B------:R0:W-:Y:S01]  /*4b50*/  UTMACMDFLUSH ;  /* 0x00000000000079b7 */ /* 0x0001e20000000000 */
[----:B------:R-:W-:-:S04]  /*4b60*/  DEPBAR.LE SB0, 0x0 ;  /* 0x000080000000791a */ /* 0x000fc80000000000 */
[----:B------:R-:W-:Y:S05]  /*4b70*/  BRA `(.L_x_1446) ;  /* 0x0000002c00947947 */ /* 0x000fea0003800000 */
.L_x_1444:
        /* <DEDUP_REMOVED lines=40> */
.L_x_1472:
[----:B------:R-:W-:Y:S02]  /*4e00*/  UISETP.GT.AND UP0, UPT, UR8, UR5, UPT ;  /* 0x000000050800728c */ /* 0x000fe4000bf04270 */
[----:B------:R-:W-:Y:S02]  /*4e10*/  USHF.R.S32.HI UR14, URZ, 0x1f, UR12 ;  /* 0x0000001f3f0e7899 */ /* 0x000fe4000801140c */
[----:B------:R-:W-:Y:S02]  /*4e20*/  USHF.R.S32.HI UR4, URZ, 0x1f, UR13 ;  /* 0x0000001f3f047899 */ /* 0x000fe4000801140d */
[----:B------:R-:W-:-:S13]  /*4e30*/  PLOP3.LUT P0, PT, PT, PT, UP0, 0x80, 0x0 ;  /* 0x000000000000781c */ /* 0x000fda0003f0f008 */
[----:B------:R-:W-:Y:S05]  /*4e40*/  @!P0 BRA `(.L_x_1446) ;  /* 0x0000002800e08947 */ /* 0x000fea0003800000 */
[----:B------:R-:W-:Y:S01]  /*4e50*/  ULDC.64 UR10, c[0x0][0x2d8] ;  /* 0x0000b600000a7ab9 */ /* 0x000fe20000000a00 */
[----:B------:R-:W-:Y:S01]  /*4e60*/  ELECT P0, URZ, PT ;  /* 0x00000000003f782f */ /* 0x000fe20003800000 */
[----:B------:R-:W-:Y:S02]  /*4e70*/  UIMAD UR9, UR4, UR10, URZ ;  /* 0x0000000a040972a4 */ /* 0x000fe4000f8e023f */
[----:B------:R-:W-:Y:S02]  /*4e80*/  UIADD3 UR4, -UR5, UR8, URZ ;  /* 0x0000000805047290 */ /* 0x000fe4000fffe13f */
[----:B------:R-:W-:Y:S02]  /*4e90*/  UIMAD.WIDE.U32 UR6, UR13, UR10, URZ ;  /* 0x0000000a0d0672a5 */ /* 0x000fe4000f8e003f */
[----:B------:R-:W-:Y:S02]  /*4ea0*/  ULOP3.LUT UR4, UR4, 0x1, URZ, 0xc0, !UPT ;  /* 0x0000000104047892 */ /* 0x000fe4000f8ec03f */
[----:B------:R-:W-:-:S02]  /*4eb0*/  UIMAD UR9, UR13, UR11, UR9 ;  /* 0x0000000b0d0972a4 */ /* 0x000fc4000f8e0209 */
[----:B------:R-:W-:Y:S01]  /*4ec0*/  UISETP.NE.U32.AND UP0, UPT, UR4, 0x1, UPT ;  /* 0x000000010400788c */ /* 0x000fe2000bf05070 */
[----:B------:R-:W-:Y:S01]  /*4ed0*/  ULDC.64 UR10, c[0x0][0x2e0] ;  /* 0x0000b800000a7ab9 */ /* 0x000fe20000000a00 */
[----:B------:R-:W-:Y:S02]  /*4ee0*/  UIADD3 UR7, UR7, UR9, URZ ;  /* 0x0000000907077290 */ /* 0x000fe4000fffe03f */
[----:B------:R-:W-:Y:S02]  /*4ef0*/  UIMAD UR9, UR14, UR10, URZ ;  /* 0x0000000a0e0972a4 */ /* 0x000fe4000f8e023f */
[----:B------:R-:W-:Y:S01]  /*4f00*/  PLOP3.LUT P1, PT, PT, PT, UP0, 0x80, 0x0 ;  /* 0x000000000000781c */ /* 0x000fe20003f2f008 */
[----:B------:R-:W-:Y:S02]  /*4f10*/  UIMAD.WIDE.U32 UR6, UR12, UR10, UR6 ;  /* 0x0000000a0c0672a5 */ /* 0x000fe4000f8e0006 */
[----:B------:R-:W-:-:S04]  /*4f20*/  UIMAD UR9, UR12, UR11, UR9 ;  /* 0x0000000b0c0972a4 */ /* 0x000fc8000f8e0209 */
[----:B------:R-:W-:-:S06]  /*4f30*/  UIADD3 UR9, UR7, UR9, URZ ;  /* 0x0000000907097290 */ /* 0x000fcc000fffe03f */
[----:B------:R-:W-:Y:S06]  /*4f40*/  @P1 BRA `(.L_x_1473) ;  /* 0x0000000000bc1947 */ /* 0x000fec0003800000 */
        /* <DEDUP_REMOVED lines=18> */
.L_x_1475:
[----:B------:R-:W-:Y:S05]  /*5070*/  BSYNC B0 ;  /* 0x0000000000007941 */ /* 0x000fea0003800000 */
.L_x_1474:
        /* <DEDUP_REMOVED lines=19> */
.L_x_1477:
[----:B------:R-:W-:Y:S05]  /*51b0*/  BSYNC B0 ;  /* 0x0000000000007941 */ /* 0x000fea0003800000 */
.L_x_1476:
[----:B------:R-:W-:Y:S06]  /*51c0*/  BAR.ARV 0xa, 0xa0 ;  /* 0x0282800000007b1d */ /* 0x000fec0000002000 */
[----:B------:R-:W-:Y:S04]  /*51d0*/  BSSY B0, `(.L_x_1478) ;  /* 0x0000003000007945 */ /* 0x000fe80003800000 */
[----:B------:R-:W-:Y:S05]  /*51e0*/  @!P0 BRA `(.L_x_1479) ;  /* 0x0000000000048947 */ /* 0x000fea0003800000 */
[----:B------:R-:W-:-:S04]  /*51f0*/  DEPBAR.LE SB0, 0x0 ;  /* 0x000080000000791a */ /* 0x000fc80000000000 */
.L_x_1479:
[----:B------:R-:W-:Y:S05]  /*5200*/  BSYNC B0 ;  /* 0x0000000000007941 */ /* 0x000fea0003800000 */
.L_x_1478:
[----:B------:R-:W-:Y:S06]  /*5210*/  BAR.ARV 0xb, 0xa0 ;  /* 0x02c2800000007b1d */ /* 0x000fec0000002000 */
[----:B------:R-:W-:Y:S01]  /*5220*/  UIADD3 UR12, UR5, 0x1, URZ ;  /* 0x00000001050c7890 */ /* 0x000fe2000fffe03f */
[----:B------:R-:W-:Y:S11]  /*5230*/  BRA `(.L_x_1480) ;  /* 0x0000000000047947 */ /* 0x000ff60003800000 */
.L_x_1473:
[----:B------:R-:W-:-:S05]  /*5240*/  UMOV UR12, UR5 ;  /* 0x00000005000c7c82 */ /* 0x000fca0008000000 */
.L_x_1480:
        /* <DEDUP_REMOVED lines=17> */
.L_x_1493:
        /* <DEDUP_REMOVED lines=20> */
.L_x_1482:
[----:B------:R-:W-:Y:S05]  /*54a0*/  BSYNC B0 ;  /* 0x0000000000007941 */ /* 0x000fea0003800000 */
.L_x_1481:
        /* <DEDUP_REMOVED lines=13> */
.L_x_1484:
[----:B------:R-:W-:Y:S05]  /*5580*/  BSYNC B0 ;  /* 0x0000000000007941 */ /* 0x000fea0003800000 */
.L_x_1483:
[----:B------:R-:W-:Y:S06]  /*5590*/  BAR.ARV 0xa, 0xa0 ;  /* 0x0282800000007b1d */ /* 0x000fec0000002000 */
[----:B------:R-:W-:Y:S04]  /*55a0*/  BSSY B0, `(.L_x_1485) ;  /* 0x0000003000007945 */ /* 0x000fe80003800000 */
[----:B------:R-:W-:Y:S05]  /*55b0*/  @!P0 BRA `(.L_x_1486) ;  /* 0x0000000000048947 */ /* 0x000fea0003800000 */
[----:B------:R-:W-:-:S04]  /*55c0*/  DEPBAR.LE SB0, 0x0 ;  /* 0x000080000000791a */ /* 0x000fc80000000000 */
.L_x_1486:
[----:B------:R-:W-:Y:S05]  /*55d0*/  BSYNC B0 ;  /* 0x0000000000007941 */ /* 0x000fea0003800000 */
.L_x_1485:
        /* <DEDUP_REMOVED lines=13> */
.L_x_1488:
[----:B------:R-:W-:Y:S05]  /*56b0*/  BSYNC B0 ;  /* 0x0000000000007941 */ /* 0x000fea0003800000 */
.L_x_1487:
        /* <DEDUP_REMOVED lines=13> */
.L_x_1490:
[----:B------:R-:W-:Y:S05]  /*5790*/  BSYNC B0 ;  /* 0x0000000000007941 */ /* 0x000fea0003800000 */
.L_x_1489:
[----:B------:R-:W-:Y:S01]  /*57a0*/  UIADD3 UR12, UR12, 0x2, URZ ;  /* 0x000000020c0c7890 */ /* 0x000fe2000fffe03f */
[----:B------:R-:W-:Y:S06]  /*57b0*/  BAR.ARV 0xa, 0xa0 ;  /* 0x0282800000007b1d */ /* 0x000fec0000002000 */
[----:B------:R-:W-:Y:S01]  /*57c0*/  UISETP.GE.AND UP0, UPT, UR12, UR8, UPT ;  /* 0x000000080c00728c */ /* 0x000fe2000bf06270 */
[----:B------:R-:W-:Y:S04]  /*57d0*/  BSSY B0, `(.L_x_1491) ;  /* 0x0000003000007945 */ /* 0x000fe80003800000 */
[----:B------:R-:W-:Y:S06]  /*57e0*/  @!P0 BRA `(.L_x_1492) ;  /* 0x0000000000048947 */ /* 0x000fec0003800000 */
[----:B------:R-:W-:-:S04]  /*57f0*/  DEPBAR.LE SB0, 0x0 ;  /* 0x000080000000791a */ /* 0x000fc80000000000 */
.L_x_1492:
[----:B------:R-:W-:Y:S05]  /*5800*/  BSYNC B0 ;  /* 0x0000000000007941 */ /* 0x000fea0003800000 */
.L_x_1491:
[----:B------:R-:W-:Y:S06]  /*5810*/  BAR.ARV 0xb, 0xa0 ;  /* 0x02c2800000007b1d */ /* 0x000fec0000002000 */
[----:B------:R-:W-:Y:S01]  /*5820*/  PLOP3.LUT P1, PT, PT, PT, UP0, 0x80, 0x0 ;  /* 0x000000000000781c */ /* 0x000fe20003f2f008 */
[----:B------:R-:W-:Y:S02]  /*5830*/  UIADD3 UR20, UR20, 0x4000, URZ ;  /* 0x0000400014147890 */ /* 0x000fe4000fffe03f */
[----:B------:R-:W-:-:S10]  /*5840*/  UIADD3 UR4, UR4, 0x4000, URZ ;  /* 0x0000400004047890 */ /* 0x000fd4000fffe03f */
[----:B------:R-:W-:Y:S05]  /*5850*/  @!P1 BRA `(.L_x_1493) ;  /* 0xfffffff800c09947 */ /* 0x000fea000383ffff */
[----:B------:R-:W-:Y:S05]  /*5860*/  BRA `(.L_x_1446) ;  /* 0x0000002000587947 */ /* 0x000fea0003800000 */
.L_x_1471:
        /* <DEDUP_REMOVED lines=33> */
.L_x_1495:
        /* <DEDUP_REMOVED lines=43> */
.L_x_1525:
        /* <DEDUP_REMOVED lines=15> */
.L_x_1498:
        /* <DEDUP_REMOVED lines=98> */
.L_x_1509:
[----:B--234-:R-:W-:-:S04]  /*6440*/  SHF.L.U32 R21, R11, 0x1f, RZ ;  /* 0x0000001f0b157819 */ /* 0x01cfc800000006ff */
[----:B------:R-:W1:Y:S02]  /*6450*/  SYNCS.PHASECHK.TRANS64.TRYWAIT P1, [R16+URZ+0x30840], R21 ;  /* 0x03084015100075a7 */ /* 0x000e64000802017f */
[----:B-1----:R-:W-:Y:S05]  /*6460*/  @!P1 BRA `(.L_x_1501) ;  /* 0x0000001400cc9947 */ /* 0x002fea0003800000 */
.L_x_1526:
[----:B------:R-:W-:Y:S05]  /*6470*/  @P0 BRA `(.L_x_1502) ;  /* 0x0000000000140947 */ /* 0x000fea0003800000 */
[----:B------:R-:W-:Y:S01]  /*6480*/  ISETP.NE.AND P1, PT, R6, RZ, PT ;  /* 0x000000ff0600720c */ /* 0x000fe20003f25270 */
[----:B------:R-:W-:-:S04]  /*6490*/  IMAD.MOV.U32 R3, RZ, RZ, 0x4100 ;  /* 0x00004100ff037424 */ /* 0x000fc800078e00ff */
[----:B------:R3:W-:Y:S08]  /*64a0*/  SYNCS.ARRIVE.TRANS64 RZ, [R16+URZ+0x30830], R3 ;  /* 0x0308300310ff79a7 */ /* 0x0007f0000800003f */
[----:B------:R-:W-:Y:S05]  /*64b0*/  @!P1 BRA `(.L_x_1502) ;  /* 0x0000000000049947 */ /* 0x000fea0003800000 */
[----:B------:R-:W-:Y:S01]  /*64c0*/  BPT.TRAP 0x1 ;  /* 0x000000040000795c */ /* 0x000fe20000300000 */
.L_x_1502:
        /* <DEDUP_REMOVED lines=36> */
.L_x_1527:
[----:B------:R-:W-:Y:S05]  /*6710*/  @P0 BRA `(.L_x_1504) ;  /* 0x0000000000140947 */ /* 0x000fea0003800000 */
[----:B------:R-:W-:Y:S01]  /*6720*/  ISETP.NE.AND P1, PT, R6, RZ, PT ;  /* 0x000000ff0600720c */ /* 0x000fe20003f25270 */
[----:B------:R-:W-:-:S04]  /*6730*/  IMAD.MOV.U32 R2, RZ, RZ, 0x4100 ;  /* 0x00004100ff027424 */ /* 0x000fc800078e00ff */
[----:B------:R3:W-:Y:S08]  /*6740*/  SYNCS.ARRIVE.TRANS64 RZ, [R16+URZ+0x30818], R2 ;  /* 0x0308180210ff79a7 */ /* 0x0007f0000800003f */
[----:B------:R-:W-:Y:S05]  /*6750*/  @!P1 BRA `(.L_x_1504) ;  /* 0x0000000000049947 */ /* 0x000fea0003800000 */
[----:B------:R-:W-:Y:S01]  /*6760*/  BPT.TRAP 0x1 ;  /* 0x000000040000795c */ /* 0x000fe20000300000 */
.L_x_1504:
        /* <DEDUP_REMOVED lines=36> */
.L_x_1528:
[----:B------:R-:W-:Y:S05]  /*69b0*/  @P0 BRA `(.L_x_1506) ;  /* 0x0000000000140947 */ /* 0x000fea0003800000 */
[----:B------:R-:W-:Y:S01]  /*69c0*/  ISETP.NE.AND P1, PT, R6, RZ, PT ;  /* 0x000000ff0600720c */ /* 0x000fe20003f25270 */
[----:B-123--:R-:W-:-:S04]  /*69d0*/  IMAD.MOV.U32 R21, RZ, RZ, 0x4100 ;  /* 0x00004100ff157424 */ /* 0x00efc800078e00ff */
[----:B------:R4:W-:Y:S08]  /*69e0*/  SYNCS.ARRIVE.TRANS64 RZ, [R16+URZ+0x30838], R21 ;  /* 0x0308381510ff79a7 */ /* 0x0009f0000800003f */
[----:B------:R-:W-:Y:S05]  /*69f0*/  @!P1 BRA `(.L_x_1506) ;  /* 0x0000000000049947 */ /* 0x000fea0003800000 */
[----:B------:R-:W-:Y:S01]  /*6a00*/  BPT.TRAP 0x1 ;  /* 0x000000040000795c */ /* 0x000fe20000300000 */
.L_x_1506:
        /* <DEDUP_REMOVED lines=31> */
.L_x_1530:
[----:B------:R-:W-:Y:S05]  /*6c00*/  @P0 BRA `(.L_x_1508) ;  /* 0x0000000000140947 */ /* 0x000fea0003800000 */
[----:B------:R-:W-:Y:S01]  /*6c10*/  ISETP.NE.AND P1, PT, R6, RZ, PT ;  /* 0x000000ff0600720c */ /* 0x000fe20003f25270 */
[----:B------:R-:W-:-:S04]  /*6c20*/  IMAD.MOV.U32 R5, RZ, RZ, 0x4100 ;  /* 0x00004100ff057424 */ /* 0x000fc800078e00ff */
[----:B------:R1:W-:Y:S08]  /*6c30*/  SYNCS.ARRIVE.TRANS64 RZ, [R16+URZ+0x30810], R5 ;  /* 0x0308100510ff79a7 */ /* 0x0003f0000800003f */
[----:B------:R-:W-:Y:S05]  /*6c40*/  @!P1 BRA `(.L_x_1508) ;  /* 0x0000000000049947 */ /* 0x000fea0003800000 */
[----:B------:R-:W-:Y:S01]  /*6c50*/  BPT.TRAP 0x1 ;  /* 0x000000040000795c */ /* 0x000fe20000300000 */
.L_x_1508:
        /* <DEDUP_REMOVED lines=37> */
.L_x_1500:
[----:B------:R-:W3:Y:S02]  /*6eb0*/  LDL.LU R4, [R1+0x4] ;  /* 0x0000040001047983 */ /* 0x000ee40000300800 */
[----:B---3--:R-:W-:Y:S02]  /*6ec0*/  ISETP.NE.AND P1, PT, R4, RZ, PT ;  /* 0x000000ff0400720c */ /* 0x008fe40003f25270 */
[----:B------:R1:W5:Y:S11]  /*6ed0*/  LDL R4, [R1] ;  /* 0x0000000001047983 */ /* 0x0003760000100800 */
[----:B-1----:R-:W-:Y:S05]  /*6ee0*/  @!P1 BRA `(.L_x_1499) ;  /* 0x0000000400489947 */ /* 0x002fea0003800000 */
[----:B------:R-:W-:-:S04]  /*6ef0*/  SHF.L.U32 R13, R11, 0x1f, RZ ;  /* 0x0000001f0b0d7819 */ /* 0x000fc800000006ff */
[----:B------:R-:W1:Y:S02]  /*6f00*/  SYNCS.PHASECHK.TRANS64.TRYWAIT P1, [R16+URZ+0x30840], R13 ;  /* 0x0308400d100075a7 */ /* 0x000e64000802017f */
[----:B-1----:R-:W-:Y:S05]  /*6f10*/  @!P1 BRA `(.L_x_1510) ;  /* 0x0000000c00749947 */ /* 0x002fea0003800000 */
.L_x_1531:
[----:B------:R-:W-:Y:S05]  /*6f20*/  @P0 BRA `(.L_x_1511) ;  /* 0x0000000000140947 */ /* 0x000fea0003800000 */
[----:B------:R-:W-:Y:S01]  /*6f30*/  ISETP.NE.AND P1, PT, R6, RZ, PT ;  /* 0x000000ff0600720c */ /* 0x000fe20003f25270 */
[----:B--2---:R-:W-:-:S04]  /*6f40*/  IMAD.MOV.U32 R5, RZ, RZ, 0x4100 ;  /* 0x00004100ff057424 */ /* 0x004fc800078e00ff */
[----:B------:R3:W-:Y:S08]  /*6f50*/  SYNCS.ARRIVE.TRANS64 RZ, [R16+URZ+0x30830], R5 ;  /* 0x0308300510ff79a7 */ /* 0x0007f0000800003f */
[----:B------:R-:W-:Y:S05]  /*6f60*/  @!P1 BRA `(.L_x_1511) ;  /* 0x0000000000049947 */ /* 0x000fea0003800000 */
[----:B------:R-:W-:Y:S01]  /*6f70*/  BPT.TRAP 0x1 ;  /* 0x000000040000795c */ /* 0x000fe20000300000 */
.L_x_1511:
        /* <DEDUP_REMOVED lines=33> */
.L_x_1532:
[----:B------:R-:W-:Y:S05]  /*7190*/  @P0 BRA `(.L_x_1513) ;  /* 0x0000000000140947 */ /* 0x000fea0003800000 */
[----:B------:R-:W-:Y:S01]  /*71a0*/  ISETP.NE.AND P0, PT, R6, RZ, PT ;  /* 0x000000ff0600720c */ /* 0x000fe20003f05270 */
[----:B------:R-:W-:-:S04]  /*71b0*/  IMAD.MOV.U32 R5, RZ, RZ, 0x4100 ;  /* 0x00004100ff057424 */ /* 0x000fc800078e00ff */
[----:B------:R3:W-:Y:S08]  /*71c0*/  SYNCS.ARRIVE.TRANS64 RZ, [R16+URZ+0x30818], R5 ;  /* 0x0308180510ff79a7 */ /* 0x0007f0000800003f */
[----:B------:R-:W-:Y:S05]  /*71d0*/  @!P0 BRA `(.L_x_1513) ;  /* 0x0000000000048947 */ /* 0x000fea0003800000 */
[----:B------:R-:W-:Y:S01]  /*71e0*/  BPT.TRAP 0x1 ;  /* 0x000000040000795c */ /* 0x000fe20000300000 */
.L_x_1513:
        /* <DEDUP_REMOVED lines=34> */
.L_x_1499:
[----:B------:R-:W3:Y:S01]  /*7410*/  S2R R0, SR_TID.X ;  /* 0x0000000000007919 */ /* 0x000ee20000002100 */
[----:B------:R-:W-:Y:S01]  /*7420*/  IMAD R3, R19, 0x8, R16 ;  /* 0x0000000813037824 */ /* 0x000fe200078e0210 */
[----:B---3--:R-:W-:Y:S02]  /*7430*/  LOP3.LUT R2, R0, 0x7f, RZ, 0xc0, !PT ;  /* 0x0000007f00027812 */ /* 0x008fe400078ec0ff */
[----:B------:R-:W-:Y:S02]  /*7440*/  SHF.L.U32 R0, R11, 0x1f, RZ ;  /* 0x0000001f0b007819 */ /* 0x000fe400000006ff */
[----:B------:R-:W-:Y:S02]  /*7450*/  ISETP.NE.AND P1, PT, R2, RZ, PT ;  /* 0x000000ff0200720c */ /* 0x000fe40003f25270 */
[----:B------:R-:W3:Y:S02]  /*7460*/  SYNCS.PHASECHK.TRANS64.TRYWAIT P0, [R3+URZ+0x30840], R0 ;  /* 0x03084000030075a7 */ /* 0x000ee4000800017f */
[----:B---3--:R-:W-:Y:S09]  /*7470*/  @!P0 BRA `(.L_x_1514) ;  /* 0x0000000800448947 */ /* 0x008ff20003800000 */
.L_x_1533:
[----:B------:R-:W-:Y:S05]  /*7480*/  @P1 BRA `(.L_x_1515) ;  /* 0x0000000000181947 */ /* 0x000fea0003800000 */
[----:B------:R-:W1:Y:S01]  /*7490*/  S2R R2, SR_TID.X ;  /* 0x0000000000027919 */ /* 0x000e620000002100 */
[----:B---3--:R-:W-:-:S04]  /*74a0*/  IMAD.MOV.U32 R0, RZ, RZ, 0x4100 ;  /* 0x00004100ff007424 */ /* 0x008fc800078e00ff */
[----:B------:R3:W-:Y:S01]  /*74b0*/  SYNCS.ARRIVE.TRANS64 RZ, [R3+URZ+0x30830], R0 ;  /* 0x0308300003ff79a7 */ /* 0x0007e2000800003f */
[----:B-1----:R-:W-:-:S13]  /*74c0*/  LOP3.LUT P0, RZ, R2, 0x1f, RZ, 0xc0, !PT ;  /* 0x0000001f02ff7812 */ /* 0x002fda000780c0ff */
[----:B---3--:R-:W-:Y:S05]  /*74d0*/  @!P0 BRA `(.L_x_1515) ;  /* 0x0000000000048947 */ /* 0x008fea0003800000 */
[----:B------:R-:W-:Y:S01]  /*74e0*/  BPT.TRAP 0x1 ;  /* 0x000000040000795c */ /* 0x000fe20000300000 */
.L_x_1515:
        /* <DEDUP_REMOVED lines=40> */
.L_x_1496:
[----:B------:R-:W-:Y:S05]  /*7770*/  BSYNC B0 ;  /* 0x0000000000007941 */ /* 0x000fea0003800000 */
.L_x_1494:
[----:B------:R-:W-:-:S03]  /*7780*/  UMOV UR7, 0xffffffff ;  /* 0xffffffff00077882 */ /* 0x000fc60000000000 */
[----:B------:R-:W-:Y:S05]  /*7790*/  BRA.DIV UR7, `(.L_x_1516) ;  /* 0x0000000607907947 */ /* 0x000fea000b800000 */
[----:B------:R-:W-:-:S13]  /*77a0*/  ELECT P6, URZ, PT ;  /* 0x00000000003f782f */ /* 0x000fda00038c0000 */
.L_x_1536:
[----:B------:R-:W-:Y:S05]  /*77b0*/  @!P6 BRA `(.L_x_1446) ;  /* 0x000000000084e947 */ /* 0x000fea0003800000 */
[----:B------:R-:W-:-:S06]  /*77c0*/  ULOP3.LUT UR7, UR38, 0x2, URZ, 0xfc, !UPT ;  /* 0x0000000226077892 */ /* 0x000fcc000f8efc3f */
[----:B------:R-:W-:-:S05]  /*77d0*/  IMAD.U32 R2, RZ, RZ, UR7 ;  /* 0x00000007ff027e24 */ /* 0x000fca000f8e00ff */
[----:B------:R-:W-:-:S13]  /*77e0*/  ISETP.NE.AND P2, PT, R2, 0x3, PT ;  /* 0x000000030200780c */ /* 0x000fda0003f45270 */
[----:B------:R-:W-:Y:S05]  /*77f0*/  @!P2 BRA `(.L_x_1517) ;  /* 0x000000000004a947 */ /* 0x000fea0003800000 */
[----:B------:R-:W-:Y:S01]  /*7800*/  BPT.TRAP 0x1 ;  /* 0x000000040000795c */ /* 0x000fe20000300000 */
.L_x_1517:
        /* <DEDUP_REMOVED lines=15> */
.L_x_1537:
[----:B------:R-:W2:Y:S02]  /*7900*/  SYNCS.PHASECHK.TRANS64.TRYWAIT P0, [R3+URZ], R2 ;  /* 0x00000002030075a7 */ /* 0x000ea4000800017f */
[----:B--2---:R-:W-:Y:S05]  /*7910*/  @!P0 BRA `(.L_x_1519) ;  /* 0x0000000400648947 */ /* 0x004fea0003800000 */
.L_x_1538:
[----:B------:R-:W-:Y:S05]  /*7920*/  @!P2 BRA `(.L_x_1520) ;  /* 0x000000000004a947 */ /* 0x000fea0003800000 */
[----:B------:R-:W-:Y:S01]  /*7930*/  BPT.TRAP 0x1 ;  /* 0x000000040000795c */ /* 0x000fe20000300000 */
.L_x_1520:
[----:B--2---:R-:W-:-:S04]  /*7940*/  VIADD R3, R7, 0x30840 ;  /* 0x0003084007037836 */ /* 0x004fc80000000000 */
[----:B------:R-:W-:-:S04]  /*7950*/  IMAD R0, R0, 0x8, R3 ;  /* 0x0000000800007824 */ /* 0x000fc800078e0203 */
[----:B------:R-:W2:Y:S02]  /*7960*/  SYNCS.PHASECHK.TRANS64.TRYWAIT P0, [R0+URZ], R5 ;  /* 0x00000005000075a7 */ /* 0x000ea4000800017f */
[----:B--2---:R-:W-:Y:S05]  /*7970*/  @!P0 BRA `(.L_x_1521) ;  /* 0x0000000400608947 */ /* 0x004fea0003800000 */
.L_x_1539:
[----:B------:R-:W-:-:S07]  /*7980*/  IMAD R3, R4, 0x8, R3 ;  /* 0x0000000804037824 */ /* 0x000fce00078e0203 */
.L_x_1522:
[----:B---3--:R3:W4:Y:S02]  /*7990*/  SYNCS.PHASECHK.TRANS64.TRYWAIT P0, [R3+URZ], R2 ;  /* 0x00000002030075a7 */ /* 0x008724000800017f */
[----:B----4-:R-:W-:Y:S05]  /*79a0*/  @!P0 NANOSLEEP.SYNCS 0x989680 ;  /* 0x009896800000895d */ /* 0x010fea0003900000 */
[----:B------:R-:W4:Y:S02]  /*79b0*/  @!P0 SYNCS.PHASECHK.TRANS64 P0, [R3+URZ], R2 ;  /* 0x00000002030085a7 */ /* 0x000f24000800007f */
[----:B----4-:R-:W-:Y:S05]  /*79c0*/  @!P0 BRA `(.L_x_1522) ;  /* 0xfffffffc00f08947 */ /* 0x010fea000383ffff */
.L_x_1446:
[----:B------:R-:W-:Y:S05]  /*79d0*/  BSYNC B6 ;  /* 0x0000000000067941 */ /* 0x000fea0003800000 */
.L_x_1443:
[----:B------:R-:W-:Y:S05]  /*79e0*/  EXIT ;  /* 0x000000000000794d */ /* 0x000fea0003800000 */
.L_x_1453:
[----:B------:R-:W-:Y:S02]  /*79f0*/  IMAD.MOV.U32 R12, RZ, RZ, RZ ;  /* 0x000000ffff0c7224 */ /* 0x000fe400078e00ff */
[----:B------:R-:W-:Y:S02]  /*7a00*/  IMAD.MOV.U32 R11, RZ, RZ, 0x1f ;  /* 0x0000001fff0b7424 */ /* 0x000fe400078e00ff */
[----:B------:R-:W-:-:S07]  /*7a10*/  IMAD.MOV.U32 R15, RZ, RZ, -0x1 ;  /* 0xffffffffff0f7424 */ /* 0x000fce00078e00ff */
[----:B------:R-:W-:Y:S05]  /*7a20*/  WARPSYNC.COLLECTIVE R15, `(.L_x_1523) ;  /* 0x000000000f087348 */ /* 0x000fea0003c00000 */
[----:B------:R1:W2:Y:S02]  /*7a30*/  SHFL.IDX P6, R14, R13, R12, R11 ;  /* 0x0000000c0d0e7389 */ /* 0x0002a400000c000b */
[----:B-12---:R-:W-:Y:S01]  /*7a40*/  ENDCOLLECTIVE ;  /* 0x000000000000791b */ /* 0x006fe20003800000 */
.L_x_1523:
[----:B------:R-:W-:Y:S05]  /*7a50*/  BRA `(.L_x_1524) ;  /* 0xffffff9400c87947 */ /* 0x000fea000383ffff */
.L_x_1455:
[----:B--2---:R2:W3:Y:S02]  /*7a60*/  SYNCS.PHASECHK.TRANS64.TRYWAIT P0, [R229+URZ+0x30800], R8 ;  /* 0x03080008e50075a7 */ /* 0x0044e4000800017f */
[----:B---3--:R-:W-:Y:S05]  /*7a70*/  @!P0 NANOSLEEP.SYNCS 0x989680 ;  /* 0x009896800000895d */ /* 0x008fea0003900000 */
[----:B------:R-:W3:Y:S02]  /*7a80*/  @!P0 SYNCS.PHASECHK.TRANS64 P0, [R229+URZ+0x30800], R8 ;  /* 0x03080008e50085a7 */ /* 0x000ee4000800007f */
[----:B---3--:R-:W-:Y:S05]  /*7a90*/  @!P0 BRA `(.L_x_1455) ;  /* 0xfffffffc00f08947 */ /* 0x008fea000383ffff */
[----:B------:R-:W-:Y:S05]  /*7aa0*/  BRA `(.L_x_1454) ;  /* 0xffffff9800107947 */ /* 0x000fea000383ffff */
.L_x_1459:
[----:B---3--:R3:W4:Y:S02]  /*7ab0*/  SYNCS.PHASECHK.TRANS64.TRYWAIT P0, [R0+URZ+0x30810], R9 ;  /* 0x03081009000075a7 */ /* 0x008724000800017f */
[----:B----4-:R-:W-:Y:S05]  /*7ac0*/  @!P0 NANOSLEEP.SYNCS 0x989680 ;  /* 0x009896800000895d */ /* 0x010fea0003900000 */
[----:B------:R-:W4:Y:S02]  /*7ad0*/  @!P0 SYNCS.PHASECHK.TRANS64 P0, [R0+URZ+0x30810], R9 ;  /* 0x03081009000085a7 */ /* 0x000f24000800007f */
[----:B----4-:R-:W-:Y:S05]  /*7ae0*/  @!P0 BRA `(.L_x_1459) ;  /* 0xfffffffc00f08947 */ /* 0x010fea000383ffff */
[----:B------:R-:W-:Y:S05]  /*7af0*/  BRA `(.L_x_1458) ;  /* 0xffffff9c00ac7947 */ /* 0x000fea000383ffff */
.L_x_1463:
[----:B------:R1:W1:Y:S02]  /*7b00*/  SYNCS.PHASECHK.TRANS64.TRYWAIT P0, [R0+URZ+0x30830], R9 ;  /* 0x03083009000075a7 */ /* 0x000264000800017f */
[----:B-1----:R-:W-:Y:S05]  /*7b10*/  @!P0 NANOSLEEP.SYNCS 0x989680 ;  /* 0x009896800000895d */ /* 0x002fea0003900000 */
[----:B------:R-:W1:Y:S02]  /*7b20*/  @!P0 SYNCS.PHASECHK.TRANS64 P0, [R0+URZ+0x30830], R9 ;  /* 0x03083009000085a7 */ /* 0x000e64000800007f */
[----:B-1----:R-:W-:Y:S05]  /*7b30*/  @!P0 BRA `(.L_x_1463) ;  /* 0xfffffffc00f08947 */ /* 0x002fea000383ffff */
[----:B------:R-:W-:Y:S05]  /*7b40*/  BRA `(.L_x_1462) ;  /* 0xffffffa400047947 */ /* 0x000fea000383ffff */
.L_x_1497:
[----:B-1----:R1:W2:Y:S02]  /*7b50*/  SYNCS.PHASECHK.TRANS64.TRYWAIT P0, [R16+URZ+0x30820], R3 ;  /* 0x03082003100075a7 */ /* 0x0022a4000800017f */
[----:B--2---:R-:W-:Y:S05]  /*7b60*/  @!P0 NANOSLEEP.SYNCS 0x989680 ;  /* 0x009896800000895d */ /* 0x004fea0003900000 */
[----:B------:R-:W2:Y:S02]  /*7b70*/  @!P0 SYNCS.PHASECHK.TRANS64 P0, [R16+URZ+0x30820], R3 ;  /* 0x03082003100085a7 */ /* 0x000ea4000800007f */
[----:B--2---:R-:W-:Y:S05]  /*7b80*/  @!P0 BRA `(.L_x_1497) ;  /* 0xfffffffc00f08947 */ /* 0x004fea000383ffff */
[----:B------:R-:W-:Y:S05]  /*7b90*/  BRA `(.L_x_1525) ;  /* 0xffffffe000647947 */ /* 0x000fea000383ffff */
.L_x_1501:
[----:B-1----:R1:W3:Y:S02]  /*7ba0*/  SYNCS.PHASECHK.TRANS64.TRYWAIT P1, [R16+URZ+0x30840], R21 ;  /* 0x03084015100075a7 */ /* 0x0022e4000802017f */
[----:B---3--:R-:W-:Y:S05]  /*7bb0*/  @!P1 NANOSLEEP.SYNCS 0x989680 ;  /* 0x009896800000995d */ /* 0x008fea0003900000 */
[----:B------:R-:W3:Y:S02]  /*7bc0*/  @!P1 SYNCS.PHASECHK.TRANS64 P1, [R16+URZ+0x30840], R21 ;  /* 0x03084015100095a7 */ /* 0x000ee4000802007f */
[----:B---3--:R-:W-:Y:S05]  /*7bd0*/  @!P1 BRA `(.L_x_1501) ;  /* 0xfffffffc00f09947 */ /* 0x008fea000383ffff */
[----:B------:R-:W-:Y:S05]  /*7be0*/  BRA `(.L_x_1526) ;  /* 0xffffffe800207947 */ /* 0x000fea000383ffff */
.L_x_1503:
[----:B--2---:R2:W3:Y:S02]  /*7bf0*/  SYNCS.PHASECHK.TRANS64.TRYWAIT P1, [R16+URZ+0x30828], R21 ;  /* 0x03082815100075a7 */ /* 0x0044e4000802017f */
[----:B---3--:R-:W-:Y:S05]  /*7c00*/  @!P1 NANOSLEEP.SYNCS 0x989680 ;  /* 0x009896800000995d */ /* 0x008fea0003900000 */
[----:B------:R-:W3:Y:S02]  /*7c10*/  @!P1 SYNCS.PHASECHK.TRANS64 P1, [R16+URZ+0x30828], R21 ;  /* 0x03082815100095a7 */ /* 0x000ee4000802007f */
[----:B---3--:R-:W-:Y:S05]  /*7c20*/  @!P1 BRA `(.L_x_1503) ;  /* 0xfffffffc00f09947 */ /* 0x008fea000383ffff */
[----:B------:R-:W-:Y:S05]  /*7c30*/  BRA `(.L_x_1527) ;  /* 0xffffffe800b47947 */ /* 0x000fea000383ffff */
.L_x_1505:
[----:B---3--:R3:W4:Y:S02]  /*7c40*/  SYNCS.PHASECHK.TRANS64.TRYWAIT P1, [R16+URZ+0x30848], R21 ;  /* 0x03084815100075a7 */ /* 0x008724000802017f */
[----:B----4-:R-:W-:Y:S05]  /*7c50*/  @!P1 NANOSLEEP.SYNCS 0x989680 ;  /* 0x009896800000995d */ /* 0x010fea0003900000 */
[----:B------:R-:W4:Y:S02]  /*7c60*/  @!P1 SYNCS.PHASECHK.TRANS64 P1, [R16+URZ+0x30848], R21 ;  /* 0x03084815100095a7 */ /* 0x000f24000802007f */
[----:B----4-:R-:W-:Y:S05]  /*7c70*/  @!P1 BRA `(.L_x_1505) ;  /* 0xfffffffc00f09947 */ /* 0x010fea000383ffff */
[----:B------:R-:W-:Y:S05]  /*7c80*/  BRA `(.L_x_1528) ;  /* 0xffffffec00487947 */ /* 0x000fea000383ffff */
.L_x_1507:
[----:B------:R-:W-:-:S07]  /*7c90*/  SHF.L.U32 R5, R11, 0x1f, RZ ;  /* 0x0000001f0b057819 */ /* 0x000fce00000006ff */
.L_x_1529:
[----:B------:R1:W1:Y:S02]  /*7ca0*/  SYNCS.PHASECHK.TRANS64.TRYWAIT P1, [R16+URZ+0x30820], R5 ;  /* 0x03082005100075a7 */ /* 0x000264000802017f */
[----:B-1----:R-:W-:Y:S05]  /*7cb0*/  @!P1 NANOSLEEP.SYNCS 0x989680 ;  /* 0x009896800000995d */ /* 0x002fea0003900000 */
[----:B------:R-:W1:Y:S02]  /*7cc0*/  @!P1 SYNCS.PHASECHK.TRANS64 P1, [R16+URZ+0x30820], R5 ;  /* 0x03082005100095a7 */ /* 0x000e64000802007f */
[----:B-1----:R-:W-:Y:S05]  /*7cd0*/  @!P1 BRA `(.L_x_1529) ;  /* 0xfffffffc00f09947 */ /* 0x002fea000383ffff */
[----:B------:R-:W-:Y:S05]  /*7ce0*/  BRA `(.L_x_1530) ;  /* 0xffffffec00c47947 */ /* 0x000fea000383ffff */
.L_x_1510:
[----:B-1----:R1:W3:Y:S02]  /*7cf0*/  SYNCS.PHASECHK.TRANS64.TRYWAIT P1, [R16+URZ+0x30840], R13 ;  /* 0x0308400d100075a7 */ /* 0x0022e4000802017f */
[----:B---3--:R-:W-:Y:S05]  /*7d00*/  @!P1 NANOSLEEP.SYNCS 0x989680 ;  /* 0x009896800000995d */ /* 0x008fea0003900000 */
[----:B------:R-:W3:Y:S02]  /*7d10*/  @!P1 SYNCS.PHASECHK.TRANS64 P1, [R16+URZ+0x30840], R13 ;  /* 0x0308400d100095a7 */ /* 0x000ee4000802007f */
[----:B---3--:R-:W-:Y:S05]  /*7d20*/  @!P1 BRA `(.L_x_1510) ;  /* 0xfffffffc00f09947 */ /* 0x008fea000383ffff */
[----:B------:R-:W-:Y:S05]  /*7d30*/  BRA `(.L_x_1531) ;  /* 0xfffffff000787947 */ /* 0x000fea000383ffff */
.L_x_1512:
[----:B--2---:R2:W3:Y:S02]  /*7d40*/  SYNCS.PHASECHK.TRANS64.TRYWAIT P1, [R16+URZ+0x30828], R13 ;  /* 0x0308280d100075a7 */ /* 0x0044e4000802017f */
[----:B---3--:R-:W-:Y:S05]  /*7d50*/  @!P1 NANOSLEEP.SYNCS 0x989680 ;  /* 0x009896800000995d */ /* 0x008fea0003900000 */
[----:B------:R-:W3:Y:S02]  /*7d60*/  @!P1 SYNCS.PHASECHK.TRANS64 P1, [R16+URZ+0x30828], R13 ;  /* 0x0308280d100095a7 */ /* 0x000ee4000802007f */
[----:B---3--:R-:W-:Y:S05]  /*7d70*/  @!P1 BRA `(.L_x_1512) ;  /* 0xfffffffc00f09947 */ /* 0x008fea000383ffff */
[----:B------:R-:W-:Y:S05]  /*7d80*/  BRA `(.L_x_1532) ;  /* 0xfffffff400007947 */ /* 0x000fea000383ffff */
.L_x_1514:
[----:B---3--:R3:W1:Y:S02]  /*7d90*/  SYNCS.PHASECHK.TRANS64.TRYWAIT P0, [R3+URZ+0x30840], R0 ;  /* 0x03084000030075a7 */ /* 0x008664000800017f */
[----:B-1----:R-:W-:Y:S05]  /*7da0*/  @!P0 NANOSLEEP.SYNCS 0x989680 ;  /* 0x009896800000895d */ /* 0x002fea0003900000 */
[----:B------:R-:W1:Y:S02]  /*7db0*/  @!P0 SYNCS.PHASECHK.TRANS64 P0, [R3+URZ+0x30840], R0 ;  /* 0x03084000030085a7 */ /* 0x000e64000800007f */
[----:B-1----:R-:W-:Y:S05]  /*7dc0*/  @!P0 BRA `(.L_x_1514) ;  /* 0xfffffffc00f08947 */ /* 0x002fea000383ffff */
[----:B------:R-:W-:Y:S05]  /*7dd0*/  BRA `(.L_x_1533) ;  /* 0xfffffff400a87947 */ /* 0x000fea000383ffff */
.L_x_1516:
[----:B------:R-:W-:Y:S01]  /*7de0*/  BSSY B0, `(.L_x_1534) ;  /* 0x0000006000007945 */ /* 0x000fe20003800000 */
[----:B------:R-:W-:-:S07]  /*7df0*/  IMAD.MOV.U32 R15, RZ, RZ, -0x1 ;  /* 0xffffffffff0f7424 */ /* 0x000fce00078e00ff */
[----:B------:R-:W-:Y:S05]  /*7e00*/  WARPSYNC.COLLECTIVE R15, `(.L_x_1535) ;  /* 0x000000000f0c7348 */ /* 0x000fea0003c00000 */
[----:B------:R-:W-:Y:S02]  /*7e10*/  ELECT P6, UR62, PT ;  /* 0x00000000003e782f */ /* 0x000fe400038c0000 */
[----:B------:R-:W-:Y:S01]  /*7e20*/  MOV R14, UR62 ;  /* 0x0000003e000e7c02 */ /* 0x000fe20008000f00 */
[----:B------:R-:W-:Y:S10]  /*7e30*/  ENDCOLLECTIVE ;  /* 0x000000000000791b */ /* 0x000ff40003800000 */
.L_x_1535:
[----:B------:R-:W-:Y:S05]  /*7e40*/  BSYNC B0 ;  /* 0x0000000000007941 */ /* 0x000fea0003800000 */
.L_x_1534:
[----:B------:R-:W-:Y:S05]  /*7e50*/  BRA `(.L_x_1536) ;  /* 0xfffffff800547947 */ /* 0x000fea000383ffff */
.L_x_1518:
[----:B-1----:R1:W2:Y:S02]  /*7e60*/  SYNCS.PHASECHK.TRANS64.TRYWAIT P0, [R6+URZ], R5 ;  /* 0x00000005060075a7 */ /* 0x0022a4000800017f */
[----:B--2---:R-:W-:Y:S05]  /*7e70*/  @!P0 NANOSLEEP.SYNCS 0x989680 ;  /* 0x009896800000895d */ /* 0x004fea0003900000 */
[----:B------:R-:W2:Y:S02]  /*7e80*/  @!P0 SYNCS.PHASECHK.TRANS64 P0, [R6+URZ], R5 ;  /* 0x00000005060085a7 */ /* 0x000ea4000800007f */
[----:B--2---:R-:W-:Y:S05]  /*7e90*/  @!P0 BRA `(.L_x_1518) ;  /* 0xfffffffc00f08947 */ /* 0x004fea000383ffff */
[----:B------:R-:W-:Y:S05]  /*7ea0*/  BRA `(.L_x_1537) ;  /* 0xfffffff800947947 */ /* 0x000fea000383ffff */
.L_x_1519:
[----:B--2---:R2:W3:Y:S02]  /*7eb0*/  SYNCS.PHASECHK.TRANS64.TRYWAIT P0, [R3+URZ], R2 ;  /* 0x00000002030075a7 */ /* 0x0044e4000800017f */
[----:B---3--:R-:W-:Y:S05]  /*7ec0*/  @!P0 NANOSLEEP.SYNCS 0x989680 ;  /* 0x009896800000895d */ /* 0x008fea0003900000 */
[----:B------:R-:W3:Y:S02]  /*7ed0*/  @!P0 SYNCS.PHASECHK.TRANS64 P0, [R3+URZ], R2 ;  /* 0x00000002030085a7 */ /* 0x000ee4000800007f */
[----:B---3--:R-:W-:Y:S05]  /*7ee0*/  @!P0 BRA `(.L_x_1519) ;  /* 0xfffffffc00f08947 */ /* 0x008fea000383ffff */
[----:B------:R-:W-:Y:S05]  /*7ef0*/  BRA `(.L_x_1538) ;  /* 0xfffffff800887947 */ /* 0x000fea000383ffff */
.L_x_1521:
[----:B--2---:R2:W3:Y:S02]  /*7f00*/  SYNCS.PHASECHK.TRANS64.TRYWAIT P0, [R0+URZ], R5 ;  /* 0x00000005000075a7 */ /* 0x0044e4000800017f */
[----:B---3--:R-:W-:Y:S05]  /*7f10*/  @!P0 NANOSLEEP.SYNCS 0x989680 ;  /* 0x009896800000895d */ /* 0x008fea0003900000 */
[----:B------:R-:W3:Y:S02]  /*7f20*/  @!P0 SYNCS.PHASECHK.TRANS64 P0, [R0+URZ], R5 ;  /* 0x00000005000085a7 */ /* 0x000ee4000800007f */
[----:B---3--:R-:W-:Y:S05]  /*7f30*/  @!P0 BRA `(.L_x_1521) ;  /* 0xfffffffc00f08947 */ /* 0x008fea000383ffff */
[----:B------:R-:W-:Y:S05]  /*7f40*/  BRA `(.L_x_1539) ;  /* 0xfffffff8008c7947 */ /* 0x000fea000383ffff */
.L_x_1540:
        /* <DEDUP_REMOVED lines=11> */
.L_x_3695:


//--------------------- .text._ZN7cutlass13device_kernelIN5flash11enable_sm90INS1_16FlashAttnBwdSm90INS1_25CollectiveMainloopBwdSm90ILi2ELi2ELi2EN4cute5tupleIJNS5_1CILi1EEES8_S8_EEENS6_IJNS7_ILi64EEENS7_ILi128EEESB_EEENS_6half_tEfNS_4arch4Sm90ELb0ELb1ELb0ELb0ELb1ELb1ELb0ELb0ELi2ELi1ELi2ELi1ELb0EEENS1_24CollectiveEpilogueBwdGQAISC_fSF_Li256ELb0ELb1EEENS1_19SingleTileSchedulerILb0ELb0ELb0ELi128EEEEEEEEEvNT_6ParamsE --------------------------
	.section	.text._ZN7cutlass13device_kernelIN5flash11enable_sm90INS1_16FlashAttnBwdSm90INS1_25CollectiveMainloopBwdSm90ILi2ELi2ELi2EN4cute5tupleIJNS5_1CILi1EEES8_S8_EEENS6_IJNS7_ILi64EEENS7_ILi128EEESB_EEENS_6half_tEfNS_4arch4Sm90ELb0ELb1ELb0ELb0ELb1ELb1ELb0ELb0ELi2ELi1ELi2ELi1ELb0EEENS1_24CollectiveEpilogueBwdGQAISC_fSF_Li256ELb0ELb1EEENS1_19SingleTileSchedulerILb0ELb0ELb0ELi128EEEEEEEEEvNT_6ParamsE,"ax",@progbits
	.align	128
.text._ZN7cutlass13device_kernelIN5flash11enable_sm90INS1_16FlashAttnBwdSm90INS1_25CollectiveMainloopBwdSm90ILi2ELi2ELi2EN4cute5tupleIJNS5_1CILi1EEES8_S8_EEENS6_IJNS7_ILi64EEENS7_ILi128EEESB_EEENS_6half_tEfNS_4arch4Sm90ELb0ELb1ELb0ELb0ELb1ELb1ELb0ELb0ELi2ELi1ELi2ELi1ELb0EEENS1_24CollectiveEpilogueBwdGQAISC_fSF_Li256ELb0ELb1EEENS1_19SingleTileSchedulerILb0ELb0ELb0ELi128EEEEEEEEEvNT_6ParamsE:
        .type           _ZN7cutlass13device_kernelIN5flash11enable_sm90INS1_16FlashAttnBwdSm90INS1_25CollectiveMainloopBwdSm90ILi2ELi2ELi2EN4cute5tupleIJNS5_1CILi1EEES8_S8_EEENS6_IJNS7_ILi64EEENS7_ILi128EEESB_EEENS_6half_tEfNS_4arch4Sm90ELb0ELb1ELb0ELb0ELb1ELb1ELb0ELb0ELi2ELi1ELi2ELi1ELb0EEENS1_24CollectiveEpilogueBwdGQAISC_fSF_Li256ELb0ELb1EEENS1_19SingleTileSchedulerILb0ELb0ELb0ELi128EEEEEEEEEvNT_6ParamsE,@function
        .size           _ZN7cutlass13device_kernelIN5flash11enable_sm90INS1_16FlashAttnBwdSm90INS1_25CollectiveMainloopBwdSm90ILi2ELi2ELi2EN4cute5tupleIJNS5_1CILi1EEES8_S8_EEENS6_IJNS7_ILi64EEENS7_ILi128EEESB_EEENS_6half_tEfNS_4arch4Sm90ELb0ELb1ELb0ELb0ELb1ELb1ELb0ELb0ELi2ELi1ELi2ELi1ELb0EEENS1_24CollectiveEpilogueBwdGQAISC_fSF_Li256ELb0ELb1EEENS1_19SingleTileSchedulerILb0ELb0ELb0ELi128EEEEEEEEEvNT_6ParamsE,(.L_x_3696 - _ZN7cutlass13device_kernelIN5flash11enable_sm90INS1_16FlashAttnBwdSm90INS1_25CollectiveMainloopBwdSm90ILi2ELi2ELi2EN4cute5tupleIJNS5_1CILi1EEES8_S8_EEENS6_IJNS7_ILi64EEENS7_ILi128EEESB_EEENS_6half_tEfNS_4arch4Sm90ELb0ELb1ELb0ELb0ELb1ELb1ELb0ELb0ELi2ELi1ELi2ELi1ELb0EEENS1_24CollectiveEpilogueBwdGQAISC_fSF_Li256ELb0ELb1EEENS1_19SingleTileSchedulerILb0ELb0ELb0ELi128EEEEEEEEEvNT_6ParamsE)
        .other          _ZN7cutlass13device_kernelIN5flash11enable_sm90INS1_16FlashAttnBwdSm90INS1_25CollectiveMainloopBwdSm90ILi2ELi2ELi2EN4cute5tupleIJNS5_1CILi1EEES8_S8_EEENS6_IJNS7_ILi64EEENS7_ILi128EEESB_EEENS_6half_tEfNS_4arch4Sm90ELb0ELb1ELb0ELb0ELb1ELb1ELb0ELb0ELi2ELi1ELi2ELi1ELb0EEENS1_24CollectiveEpilogueBwdGQAISC_fSF_Li256ELb0ELb1EEENS1_19SingleTileSchedulerILb0ELb0ELb0ELi128EEEEEEEEEvNT_6ParamsE,@"STO_CUDA_ENTRY STV_DEFAULT"
_ZN7cutlass13device_kernelIN5flash11enable_sm90INS1_16FlashAttnBwdSm90INS1_25CollectiveMainloopBwdSm90ILi2ELi2ELi2EN4cute5tupleIJNS5_1CILi1EEES8_S8_EEENS6_IJNS7_ILi64EEENS7_ILi128EEESB_EEENS_6half_tEfNS_4arch4Sm90ELb0ELb1ELb0ELb0ELb1ELb1ELb0ELb0ELi2ELi1ELi2ELi1ELb0EEENS1_24CollectiveEpilogueBwdGQAISC_fSF_Li256ELb0ELb1EEENS1_19SingleTileSchedulerILb0ELb0ELb0ELi128EEEEEEEEEvNT_6ParamsE:
        /* <DEDUP_REMOVED lines=24> */
.L_x_1542:
[----:B------:R-:W-:Y:S05]  /*0180*/  BSYNC B0 ;  /* 0x0000000000007941 */ /* 0x000fea0003800000 */
.L_x_1541:
        /* <DEDUP_REMOVED lines=37> */
.L_x_1543:
        /* <DEDUP_REMOVED lines=22> */
.L_x_1544:
[----:B------:R-:W-:Y:S01]  /*0540*/  PLOP3.LUT P0, PT, PT, PT, UP0, 0x80, 0x0 ;  /* 0x000000000000781c */ /* 0x000fe20003f0f008 */
[----:B------:R-:W-:Y:S01]  /*0550*/  NOP ;  /* 0x0000000000007918 */ /* 0x000fe20000000000 */
[----:B------:R-:W-:Y:S01]  /*0560*/  ULDC.64 UR46, c[0x0][0x208] ;  /* 0x00008200002e7ab9 */ /* 0x000fe20000000a00 */
[----:B------:R-:W-:Y:S01]  /*0570*/  BSSY B6, `(.L_x_1545) ;  /* 0x0000885000067945 */ /* 0x000fe20003800000 */
[----:B-12-4-:R-:W-:Y:S09]  /*0580*/  BAR.SYNC.DEFER_BLOCKING 0x0 ;  /* 0x0000000000007b1d */ /* 0x016ff20000010000 */
[----:B------:R-:W-:Y:S05]  /*0590*/  @!P0 BRA `(.L_x_1546) ;  /* 0x0000004800b48947 */ /* 0x000fea0003800000 */
.L_x_1547:
        /* <DEDUP_REMOVED lines=101> */
.L_x_1549:
        /* <DEDUP_REMOVED lines=30> */
.L_x_1552:
        /* <DEDUP_REMOVED lines=15> */
.L_x_1551:
        /* <DEDUP_REMOVED lines=22> */
.L_x_1554:
        /* <DEDUP_REMOVED lines=15> */
.L_x_1553:
        /* <DEDUP_REMOVED lines=8> */
.L_x_1667:
        /* <DEDUP_REMOVED lines=23> */
.L_x_1556:
        /* <DEDUP_REMOVED lines=97> */
.L_x_1568:
[----:B------:R-:W-:-:S13]  /*1910*/  ISETP.NE.AND P6, PT, R235, 0x3, PT ;  /* 0x00000003eb00780c */ /* 0x000fda0003fc5270 */
[----:B------:R-:W-:Y:S05]  /*1920*/  @!P6 BRA `(.L_x_1558) ;  /* 0x000000000004e947 */ /* 0x000fea0003800000 */
[----:B------:R-:W-:Y:S01]  /*1930*/  BPT.TRAP 0x1 ;  /* 0x000000040000795c */ /* 0x000fe20000300000 */
.L_x_1558:
[----:B------:R-:W-:Y:S01]  /*1940*/  IMAD R0, R4, 0x8, R231 ;  /* 0x0000000804007824 */ /* 0x000fe200078e02e7 */
[----:B------:R-:W-:-:S04]  /*1950*/  SHF.L.U32 R7, R226, 0x1f, RZ ;  /* 0x0000001fe2077819 */ /* 0x000fc800000006ff */
[----:B------:R2:W3:Y:S01]  /*1960*/  SYNCS.PHASECHK.TRANS64.TRYWAIT P0, [R0+URZ+0x30810], R7 ;  /* 0x03081007000075a7 */ /* 0x0004e2000800017f */
[----:B------:R-:W-:Y:S05]  /*1970*/  @!P6 BRA `(.L_x_1559) ;  /* 0x000000000004e947 */ /* 0x000fea0003800000 */
[----:B------:R-:W-:Y:S01]  /*1980*/  BPT.TRAP 0x1 ;  /* 0x000000040000795c */ /* 0x000fe20000300000 */
.L_x_1559:
[----:B---3--:R-:W-:Y:S05]  /*1990*/  @P0 BRA `(.L_x_1560) ;  /* 0x0000000000080947 */ /* 0x008fea0003800000 */
[----:B------:R-:W3:Y:S02]  /*19a0*/  SYNCS.PHASECHK.TRANS64.TRYWAIT P0, [R0+URZ+0x30810], R7 ;  /* 0x03081007000075a7 */ /* 0x000ee4000800017f */
[----:B---3--:R-:W-:Y:S05]  /*19b0*/  @!P0 BRA `(.L_x_1561) ;  /* 0x0000007400388947 */ /* 0x008fea0003800000 */
.L_x_1560:
        /* <DEDUP_REMOVED lines=81> */
.L_x_1562:
[----:B------:R1:W1:Y:S01]  /*1ed0*/  SYNCS.PHASECHK.TRANS64.TRYWAIT P0, [R0+URZ+0x30830], R7 ;  /* 0x03083007000075a7 */ /* 0x000262000800017f */
[----:B------:R-:W-:Y:S05]  /*1ee0*/  @!P6 BRA `(.L_x_1563) ;  /* 0x000000000004e947 */ /* 0x000fea0003800000 */
[----:B------:R-:W-:Y:S01]  /*1ef0*/  BPT.TRAP 0x1 ;  /* 0x000000040000795c */ /* 0x000fe20000300000 */
.L_x_1563:
[----:B------:R-:W-:-:S05]  /*1f00*/  VIADD R5, R231, 0x20000 ;  /* 0x00020000e7057836 */ /* 0x000fca0000000000 */
[----:B------:R-:W-:-:S04]  /*1f10*/  SHF.R.U32.HI R5, RZ, 0x4, R5 ;  /* 0x00000004ff057819 */ /* 0x000fc80000011605 */
[----:B------:R-:W-:-:S04]  /*1f20*/  LOP3.LUT R234, R5, 0x3fff, RZ, 0xc0, !PT ;  /* 0x00003fff05ea7812 */ /* 0x000fc800078ec0ff */
[----:B------:R-:W-:Y:S01]  /*1f30*/  LOP3.LUT R5, R234, 0x10000, RZ, 0xfc, !PT ;  /* 0x00010000ea057812 */ /* 0x000fe200078efcff */
[----:B-1----:R-:W-:Y:S06]  /*1f40*/  @P0 BRA `(.L_x_1564) ;  /* 0x0000000000080947 */ /* 0x002fec0003800000 */
[----:B------:R-:W1:Y:S02]  /*1f50*/  SYNCS.PHASECHK.TRANS64.TRYWAIT P0, [R0+URZ+0x30830], R7 ;  /* 0x03083007000075a7 */ /* 0x000e64000800017f */
[----:B-1----:R-:W-:Y:S05]  /*1f60*/  @!P0 BRA `(.L_x_1565) ;  /* 0x0000006c00e08947 */ /* 0x002fea0003800000 */
.L_x_1564:
        /* <DEDUP_REMOVED lines=446> */
.L_x_1566:
        /* <DEDUP_REMOVED lines=49> */
.L_x_1567:
        /* <DEDUP_REMOVED lines=78> */
.L_x_1550:
[----:B------:R-:W-:Y:S05]  /*4340*/  @P0 BRA `(.L_x_1548) ;  /* 0x00000048009c0947 */ /* 0x000fea0003800000 */
[----:B------:R-:W1:Y:S01]  /*4350*/  S2R R4, SR_TID.X ;  /* 0x0000000000047919 */ /* 0x000e620000002100 */
[----:B------:R-:W2:Y:S01]  /*4360*/  S2UR UR8, SR_CTAID.Y ;  /* 0x00000000000879c3 */ /* 0x000ea20000002600 */
[----:B------:R-:W-:Y:S01]  /*4370*/  ULDC UR9, c[0x0][0x850] ;  /* 0x0002140000097ab9 */ /* 0x000fe20000000800 */
[----:B------:R-:W-:Y:S01]  /*4380*/  ULDC.64 UR12, c[0x0][0x818] ;  /* 0x00020600000c7ab9 */ /* 0x000fe20000000a00 */
[----:B------:R-:W-:Y:S01]  /*4390*/  UISETP.NE.AND UP0, UPT, UR9, 0x1, UPT ;  /* 0x000000010900788c */ /* 0x000fe2000bf05270 */
[----:B------:R-:W-:Y:S01]  /*43a0*/  BSSY B0, `(.L_x_1569) ;  /* 0x000005c000007945 */ /* 0x000fe20003800000 */
[----:B------:R-:W-:Y:S01]  /*43b0*/  ULDC UR18, c[0x0][0x870] ;  /* 0x00021c0000127ab9 */ /* 0x000fe20000000800 */
[----:B------:R-:W-:Y:S01]  /*43c0*/  ULDC UR20, c[0x0][0x80c] ;  /* 0x0002030000147ab9 */ /* 0x000fe20000000800 */
[----:B------:R-:W-:Y:S01]  /*43d0*/  ULDC.64 UR16, c[0x0][0x840] ;  /* 0x0002100000107ab9 */ /* 0x000fe20000000a00 */
[----:B------:R-:W3:Y:S01]  /*43e0*/  S2UR UR15, SR_CTAID.X ;  /* 0x00000000000f79c3 */ /* 0x000ee20000002500 */
[----:B------:R-:W-:-:S05]  /*43f0*/  ULDC.64 UR24, c[0x0][0x848] ;  /* 0x0002120000187ab9 */ /* 0x000fca0000000a00 */
[----:B------:R-:W-:Y:S01]  /*4400*/  @UP0 ULDC UR4, c[0x0][0x854] ;  /* 0x0002150000040ab9 */ /* 0x000fe20000000800 */
[----:B------:R-:W-:Y:S01]  /*4410*/  @UP0 ULDC UR7, c[0x0][0x858] ;  /* 0x0002160000070ab9 */ /* 0x000fe20000000800 */
[----:B------:R-:W4:Y:S08]  /*4420*/  S2UR UR14, SR_CTAID.Z ;  /* 0x00000000000e79c3 */ /* 0x000f300000002700 */
[----:B------:R-:W5:Y:S01]  /*4430*/  S2UR UR21, SR_CgaCtaId ;  /* 0x00000000001579c3 */ /* 0x000f620000008800 */
[----:B--2---:R-:W-:-:S02]  /*4440*/  UIMAD.WIDE.U32 UR4, UR8, UR4, URZ ;  /* 0x00000004080472a5 */ /* 0x004fc4000f8e003f */
[----:B------:R-:W-:Y:S02]  /*4450*/  UMOV UR11, UR8 ;  /* 0x00000008000b7c82 */ /* 0x000fe40008000000 */
[----:B------:R-:W-:Y:S01]  /*4460*/  @UP0 USHF.R.U32.HI UR11, URZ, UR7, UR5 ;  /* 0x000000073f0b0299 */ /* 0x000fe20008011605 */
[C---:B-1----:R-:W-:Y:S01]  /*4470*/  VIADD R5, R4.reuse, 0xffffff80 ;  /* 0xffffff8004057836 */ /* 0x042fe20000000000 */
[----:B---3--:R-:W-:Y:S01]  /*4480*/  UIMAD UR18, UR15, UR18, URZ ;  /* 0x000000120f1272a4 */ /* 0x008fe2000f8e023f */
[----:B------:R-:W-:Y:S01]  /*4490*/  BAR.SYNC.DEFER_BLOCKING 0x1, 0x100 ;  /* 0x0044000000007b1d */ /* 0x000fe20000010000 */
[----:B------:R-:W-:Y:S01]  /*44a0*/  USHF.R.S32.HI UR19, URZ, 0x1f, UR11 ;  /* 0x0000001f3f137899 */ /* 0x000fe2000801140b */
[----:B------:R-:W-:Y:S01]  /*44b0*/  ISETP.NE.AND P1, PT, R4, 0x80, PT ;  /* 0x000000800400780c */ /* 0x000fe20003f25270 */
[----:B------:R-:W-:Y:S01]  /*44c0*/  USHF.L.U32 UR6, UR15, 0xe, URZ ;  /* 0x0000000e0f067899 */ /* 0x000fe2000800063f */
[----:B------:R-:W-:Y:S01]  /*44d0*/  SHF.R.S32.HI R0, RZ, 0x1f, R5 ;  /* 0x0000001fff007819 */ /* 0x000fe20000011405 */
[----:B------:R-:W-:Y:S01]  /*44e0*/  UIMAD UR10, UR19, UR12, URZ ;  /* 0x0000000c130a72a4 */ /* 0x000fe2000f8e023f */
[----:B------:R-:W-:Y:S01]  /*44f0*/  ISETP.NE.AND P0, PT, R5, RZ, PT ;  /* 0x000000ff0500720c */ /* 0x000fe20003f05270 */
[----:B------:R-:W-:Y:S01]  /*4500*/  UIMAD UR18, UR18, UR20, URZ ;  /* 0x00000014121272a4 */ /* 0x000fe2000f8e023f */
[----:B------:R-:W-:Y:S01]  /*4510*/  LEA.HI R2, R0, R5, RZ, 0x7 ;  /* 0x0000000500027211 */ /* 0x000fe200078f38ff */
[----:B------:R-:W-:-:S02]  /*4520*/  UIMAD UR22, UR11, UR13, UR10 ;  /* 0x0000000d0b1672a4 */ /* 0x000fc4000f8e020a */
[----:B----4-:R-:W-:Y:S01]  /*4530*/  UIMAD UR15, UR14, UR20, URZ ;  /* 0x000000140e0f72a4 */ /* 0x010fe2000f8e023f */
[C---:B------:R-:W-:Y:S01]  /*4540*/  LOP3.LUT R0, R2.reuse, 0xfffff80, RZ, 0xc0, !PT ;  /* 0x0fffff8002007812 */ /* 0x040fe200078ec0ff */
[----:B------:R-:W-:Y:S01]  /*4550*/  IMAD.SHL.U32 R2, R2, 0x40, RZ ;  /* 0x0000004002027824 */ /* 0x000fe200078e00ff */
[----:B------:R-:W-:Y:S01]  /*4560*/  UMOV UR10, 0x400 ;  /* 0x00000400000a7882 */ /* 0x000fe20000000000 */
[----:B------:R-:W-:Y:S02]  /*4570*/  USHF.R.S32.HI UR7, URZ, 0x1f, UR6 ;  /* 0x0000001f3f077899 */ /* 0x000fe40008011406 */
[----:B------:R-:W-:Y:S01]  /*4580*/  IMAD.IADD R0, R5, 0x1, -R0 ;  /* 0x0000000105007824 */ /* 0x000fe200078e0a00 */
[----:B------:R-:W-:Y:S01]  /*4590*/  LOP3.LUT R3, R2, 0x3fffe000, RZ, 0xc0, !PT ;  /* 0x3fffe00002037812 */ /* 0x000fe200078ec0ff */
[----:B-----5:R-:W-:Y:S02]  /*45a0*/  ULEA UR10, UR21, UR10, 0x18 ;  /* 0x0000000a150a7291 */ /* 0x020fe4000f8ec03f */
[----:B------:R-:W-:-:S02]  /*45b0*/  USHF.R.S32.HI UR21, URZ, 0x1f, UR18 ;  /* 0x0000001f3f157899 */ /* 0x000fc40008011412 */
[----:B------:R-:W-:Y:S01]  /*45c0*/  USHF.R.S32.HI UR20, URZ, 0x1f, UR15 ;  /* 0x0000001f3f147899 */ /* 0x000fe2000801140f */
[----:B------:R-:W-:Y:S01]  /*45d0*/  IMAD R0, R0, 0x4, R3 ;  /* 0x0000000400007824 */ /* 0x000fe200078e0203 */
[----:B------:R-:W-:Y:S02]  /*45e0*/  UIADD3 UR18, UP0, UP1, UR18, UR15, UR11 ;  /* 0x0000000f12127290 */ /* 0x000fe4000f91e00b */
[----:B------:R-:W-:Y:S02]  /*45f0*/  UIMAD.WIDE.U32 UR4, UR11, UR12, UR6 ;  /* 0x0000000c0b0472a5 */ /* 0x000fe4000f8e0006 */
[----:B------:R-:W-:Y:S01]  /*4600*/  UIMAD.WIDE.U32 UR6, UR11, UR16, UR6 ;  /* 0x000000100b0672a5 */ /* 0x000fe2000f8e0006 */
[----:B------:R-:W-:Y:S01]  /*4610*/  LEA R0, R0, UR10, 0x2 ;  /* 0x0000000a00007c11 */ /* 0x000fe2000f8e10ff */
[----:B------:R-:W-:Y:S02]  /*4620*/  UIMAD UR23, UR19, UR16, URZ ;  /* 0x00000010131772a4 */ /* 0x000fe4000f8e023f */
[----:B------:R-:W-:-:S02]  /*4630*/  UIADD3.X UR16, UR21, UR20, UR19, UP0, UP1 ;  /* 0x0000001415107290 */ /* 0x000fc400087e2413 */
[----:B------:R-:W-:Y:S01]  /*4640*/  USHF.L.U32 UR15, UR18, 0x2, URZ ;  /* 0x00000002120f7899 */ /* 0x000fe2000800063f */
[----:B------:R1:W-:Y:S01]  /*4650*/  STS.128 [R0], R24 ;  /* 0x0000001800007388 */ /* 0x0003e20000000c00 */
[----:B------:R-:W-:Y:S01]  /*4660*/  ULDC.64 UR12, c[0x0][0x868] ;  /* 0x00021a00000c7ab9 */ /* 0x000fe20000000a00 */
[----:B------:R-:W-:Y:S02]  /*4670*/  USHF.L.U64.HI UR16, UR18, 0x2, UR16 ;  /* 0x0000000212107899 */ /* 0x000fe40008010210 */
[----:B------:R-:W-:Y:S01]  /*4680*/  UIADD3 UR18, UP0, UR15, UR12, URZ ;  /* 0x0000000c0f127290 */ /* 0x000fe2000ff1e03f */
[----:B------:R1:W-:Y:S01]  /*4690*/  STS.128 [R0+0x800], R28 ;  /* 0x0008001c00007388 */ /* 0x0003e20000000c00 */
[----:B------:R-:W-:Y:S02]  /*46a0*/  USHF.R.S32.HI UR12, URZ, 0x1f, UR14 ;  /* 0x0000001f3f0c7899 */ /* 0x000fe4000801140e */
[----:B------:R-:W-:Y:S01]  /*46b0*/  UIMAD UR17, UR11, UR17, UR23 ;  /* 0x000000110b1172a4 */ /* 0x000fe2000f8e0217 */
[----:B------:R1:W-:Y:S01]  /*46c0*/  STS.128 [R0+0x1000], R32 ;  /* 0x0010002000007388 */ /* 0x0003e20000000c00 */
[----:B------:R-:W-:Y:S01]  /*46d0*/  ULDC.64 UR20, c[0x0][0x820] ;  /* 0x0002080000147ab9 */ /* 0x000fe20000000a00 */
[----:B------:R-:W-:Y:S01]  /*46e0*/  UIADD3.X UR19, UR16, UR13, URZ, UP0, !UPT ;  /* 0x0000000d10137290 */ /* 0x000fe200087fe43f */
[----:B------:R-:W-:Y:S01]  /*46f0*/  IMAD.U32 R2, RZ, RZ, UR18 ;  /* 0x00000012ff027e24 */ /* 0x000fe2000f8e00ff */
[----:B------:R1:W-:Y:S01]  /*4700*/  STS.128 [R0+0x1800], R36 ;  /* 0x0018002400007388 */ /* 0x0003e20000000c00 */
[----:B------:R-:W-:-:S02]  /*4710*/  UIMAD UR13, UR12, UR20, URZ ;  /* 0x000000140c0d72a4 */ /* 0x000fc4000f8e023f */
[----:B------:R-:W-:Y:S01]  /*4720*/  UIADD3 UR5, UR5, UR22, URZ ;  /* 0x0000001605057290 */ /* 0x000fe2000fffe03f */
[----:B------:R1:W-:Y:S01]  /*4730*/  STS.128 [R0+0x2000], R40 ;  /* 0x0020002800007388 */ /* 0x0003e20000000c00 */
[----:B------:R-:W-:Y:S01]  /*4740*/  UIMAD UR12, UR12, UR24, URZ ;  /* 0x000000180c0c72a4 */ /* 0x000fe2000f8e023f */
[----:B------:R-:W-:Y:S01]  /*4750*/  IMAD.U32 R3, RZ, RZ, UR19 ;  /* 0x00000013ff037e24 */ /* 0x000fe2000f8e00ff */
        /* <DEDUP_REMOVED lines=10> */
[----:B------:R-:W-:Y:S01]  /*4800*/  UIADD3 UR14, -UR11, URZ, URZ ;  /* 0x0000003f0b0e7290 */ /* 0x000fe2000fffe13f */
[----:B------:R1:W-:Y:S01]  /*4810*/  STS.128 [R0+0x4000], R56 ;  /* 0x0040003800007388 */ /* 0x0003e20000000c00 */
[----:B------:R-:W-:Y:S02]  /*4820*/  UIADD3 UR11, UR5, UR13, URZ ;  /* 0x0000000d050b7290 */ /* 0x000fe4000fffe03f */
[----:B------:R-:W-:Y:S01]  /*4830*/  ULEA UR20, UP0, UR4, UR20, 0x2 ;  /* 0x0000001404147291 */ /* 0x000fe2000f80103f */
[----:B------:R1:W-:Y:S01]  /*4840*/  STS.128 [R0+0x4800], R60 ;  /* 0x0048003c00007388 */ /* 0x0003e20000000c00 */
[----:B------:R-:W-:-:S02]  /*4850*/  UIADD3 UR5, UR7, UR12, URZ ;  /* 0x0000000c07057290 */ /* 0x000fc4000fffe03f */
[----:B------:R-:W-:Y:S01]  /*4860*/  ULEA UR22, UP1, UR6, UR22, 0x2 ;  /* 0x0000001606167291 */ /* 0x000fe2000f82103f */
[----:B------:R1:W-:Y:S01]  /*4870*/  STS.128 [R0+0x5000], R64 ;  /* 0x0050004000007388 */ /* 0x0003e20000000c00 */
[----:B------:R-:W-:Y:S02]  /*4880*/  ULEA.HI.X UR21, UR4, UR21, UR11, 0x2, UP0 ;  /* 0x0000001504157291 */ /* 0x000fe400080f140b */
[----:B------:R-:W-:Y:S01]  /*4890*/  ULEA.HI.X UR5, UR6, UR23, UR5, 0x2, UP1 ;  /* 0x0000001706057291 */ /* 0x000fe200088f1405 */
[----:B------:R1:W-:Y:S01]  /*48a0*/  STS.128 [R0+0x5800], R68 ;  /* 0x0058004400007388 */ /* 0x0003e20000000c00 */
[----:B------:R-:W-:-:S03]  /*48b0*/  UIMAD UR14, UR9, UR14, UR8 ;  /* 0x0000000e090e72a4 */ /* 0x000fc6000f8e0208 */
[----:B------:R1:W-:Y:S04]  /*48c0*/  STS.128 [R0+0x6000], R72 ;  /* 0x0060004800007388 */ /* 0x0003e80000000c00 */
[----:B------:R1:W-:Y:S04]  /*48d0*/  STS.128 [R0+0x6800], R76 ;  /* 0x0068004c00007388 */ /* 0x0003e80000000c00 */
[----:B------:R1:W-:Y:S04]  /*48e0*/  STS.128 [R0+0x7000], R80 ;  /* 0x0070005000007388 */ /* 0x0003e80000000c00 */
[----:B------:R1:W-:Y:S01]  /*48f0*/  STS.128 [R0+0x7800], R84 ;  /* 0x0078005400007388 */ /* 0x0003e20000000c00 */
[----:B------:R-:W-:Y:S05]  /*4900*/  @P0 BRA `(.L_x_1570) ;  /* 0x0000000000140947 */ /* 0x000fea0003800000 */
.L_x_1571:
[----:B------:R-:W2:Y:S04]  /*4910*/  LDG.E.STRONG.GPU R4, desc[UR46][R2.64] ;  /* 0x0000002e02047981 */ /* 0x000ea8000c1ef900 */
[----:B--2---:R-:W-:Y:S01]  /*4920*/  CCTL.IVALL ;  /* 0x00000000ff00798f */ /* 0x004fe20002000000 */
[----:B------:R-:W-:Y:S05]  /*4930*/  YIELD ;  /* 0x0000000000007946 */ /* 0x000fea0003800000 */
[----:B------:R-:W-:-:S13]  /*4940*/  ISETP.NE.AND P0, PT, R4, UR14, PT ;  /* 0x0000000e04007c0c */ /* 0x000fda000bf05270 */
[----:B------:R-:W-:Y:S05]  /*4950*/  @P0 BRA `(.L_x_1571) ;  /* 0xfffffffc00ec0947 */ /* 0x000fea000383ffff */
.L_x_1570:
[----:B------:R-:W-:Y:S05]  /*4960*/  BSYNC B0 ;  /* 0x0000000000007941 */ /* 0x000fea0003800000 */
.L_x_1569:
[----:B------:R-:W-:-:S03]  /*4970*/  UMOV UR4, 0xffffffff ;  /* 0xffffffff00047882 */ /* 0x000fc60000000000 */
[----:B------:R-:W-:Y:S05]  /*4980*/  BRA.DIV UR4, `(.L_x_1572) ;  /* 0x00000046046c7947 */ /* 0x000fea000b800000 */
[----:B------:R-:W-:Y:S01]  /*4990*/  NOP ;  /* 0x0000000000007918 */ /* 0x000fe20000000000 */
.L_x_1670:
        /* <DEDUP_REMOVED lines=10> */
[----:B------:R-:W-:Y:S01]  /*4a40*/  PLOP3.LUT P0, PT, PT, PT, PT, 0x80, 0x0 ;  /* 0x000000000000781c */ /* 0x000fe20003f0f070 */
[----:B------:R-:W-:Y:S01]  /*4a50*/  UMOV UR6, 0x1000 ;  /* 0x0000100000067882 */ /* 0x000fe20000000000 */
[----:B------:R-:W-:Y:S01]  /*4a60*/  UMOV UR8, 0x0 ;  /* 0x0000000000087882 */ /* 0x000fe20000000000 */
[----:B------:R-:W-:Y:S01]  /*4a70*/  UMOV UR9, 0x14f00000 ;  /* 0x14f0000000097882 */ /* 0x000fe20000000000 */
[----:B------:R-:W-:-:S09]  /*4a80*/  UMOV UR4, UR22 ;  /* 0x0000001600047c82 */ /* 0x000fd20008000000 */
.L_x_1575:
[----:B------:R-:W-:Y:S01]  /*4a90*/  @P0 ELECT P2, URZ, PT ;  /* 0x00000000003f082f */ /* 0x000fe20003840000 */
[----:B------:R2:W-:-:S12]  /*4aa0*/  UBLKRED.G.S.ADD.F32.RN [UR4], [UR10], UR6, desc[UR8] ;  /* 0x000008040a0073bb */ /* 0x0005d800080a1406 */
[----:B------:R-:W-:Y:S02]  /*4ab0*/  @P2 PLOP3.LUT P0, PT, P2, PT, PT, 0x8, 0x0 ;  /* 0x000000000000281c */ /* 0x000fe4000170e170 */
[----:B------:R-:W-:-:S11]  /*4ac0*/  PLOP3.LUT P2, PT, PT, PT, PT, 0x8, 0x0 ;  /* 0x000000000000781c */ /* 0x000fd60003f4e170 */
[----:B--2---:R-:W-:Y:S05]  /*4ad0*/  @P0 BRA.U.ANY `(.L_x_1575) ;  /* 0xfffffffd00ec0947 */ /* 0x004fea000393ffff */
[----:B------:R0:W-:Y:S01]  /*4ae0*/  UTMACMDFLUSH ;  /* 0x00000000000079b7 */ /* 0x0001e20000000000 */
[----:B------:R-:W-:-:S04]  /*4af0*/  DEPBAR.LE SB0, 0x0 ;  /* 0x000080000000791a */ /* 0x000fc80000000000 */
.L_x_1574:
[----:B------:R-:W-:Y:S05]  /*4b00*/  BSYNC B0 ;  /* 0x0000000000007941 */ /* 0x000fea0003800000 */
.L_x_1573:
        /* <DEDUP_REMOVED lines=12> */
[----:B------:R-:W-:-:S05]  /*4bd0*/  IMAD.MOV.U32 R5, RZ, RZ, 0x1 ;  /* 0x00000001ff057424 */ /* 0x000fca00078e00ff */
[----:B------:R2:W-:Y:S02]  /*4be0*/  REDG.E.ADD.S32.STRONG.GPU desc[UR46][R2.64], R5 ;  /* 0x000000050200798e */ /* 0x0005e4000c10e3ae */
.L_x_1577:
[----:B------:R-:W-:Y:S05]  /*4bf0*/  BSYNC B0 ;  /* 0x0000000000007941 */ /* 0x000fea0003800000 */
.L_x_1576:
[----:B------:R-:W-:Y:S06]  /*4c00*/  BAR.SYNC.DEFER_BLOCKING 0x1, 0x100 ;  /* 0x0044000000007b1d */ /* 0x000fec0000010000 */
[----:B------:R-:W-:Y:S01]  /*4c10*/  ULDC.64 UR4, c[0x0][0x860] ;  /* 0x0002180000047ab9 */ /* 0x000fe20000000a00 */
[----:B------:R-:W-:Y:S01]  /*4c20*/  BSSY B0, `(.L_x_1578) ;  /* 0x000001b000007945 */ /* 0x000fe20003800000 */
[----:B------:R-:W-:-:S04]  /*4c30*/  UIADD3 UR15, UP0, UR15, UR4, URZ ;  /* 0x000000040f0f7290 */ /* 0x000fc8000ff1e03f */
[----:B------:R-:W-:Y:S02]  /*4c40*/  UIADD3.X UR16, UR16, UR5, URZ, UP0, !UPT ;  /* 0x0000000510107290 */ /* 0x000fe400087fe43f */
[----:B--2---:R-:W-:-:S04]  /*4c50*/  IMAD.U32 R2, RZ, RZ, UR15 ;  /* 0x0000000fff027e24 */ /* 0x004fc8000f8e00ff */
[----:B------:R-:W-:Y:S01]  /*4c60*/  IMAD.U32 R3, RZ, RZ, UR16 ;  /* 0x00000010ff037e24 */ /* 0x000fe2000f8e00ff */
        /* <DEDUP_REMOVED lines=17> */
.L_x_1580:
[----:B-12---:R-:W2:Y:S04]  /*4d80*/  LDG.E.STRONG.GPU R0, desc[UR46][R2.64] ;  /* 0x0000002e02007981 */ /* 0x006ea8000c1ef900 */
[----:B--2---:R-:W-:Y:S01]  /*4d90*/  CCTL.IVALL ;  /* 0x00000000ff00798f */ /* 0x004fe20002000000 */
[----:B------:R-:W-:Y:S05]  /*4da0*/  YIELD ;  /* 0x0000000000007946 */ /* 0x000fea0003800000 */
[----:B------:R-:W-:-:S13]  /*4db0*/  ISETP.NE.AND P0, PT, R0, UR14, PT ;  /* 0x0000000e00007c0c */ /* 0x000fda000bf05270 */
[----:B------:R-:W-:Y:S05]  /*4dc0*/  @P0 BRA `(.L_x_1580) ;  /* 0xfffffffc00ec0947 */ /* 0x000fea000383ffff */
.L_x_1579:
[----:B------:R-:W-:Y:S05]  /*4dd0*/  BSYNC B0 ;  /* 0x0000000000007941 */ /* 0x000fea0003800000 */
.L_x_1578:
[----:B------:R-:W-:-:S03]  /*4de0*/  UMOV UR4, 0xffffffff ;  /* 0xffffffff00047882 */ /* 0x000fc60000000000 */
[----:B------:R-:W-:Y:S05]  /*4df0*/  BRA.DIV UR4, `(.L_x_1581) ;  /* 0x00000042046c7947 */ /* 0x000fea000b800000 */
[----:B------:R-:W-:Y:S01]  /*4e00*/  NOP ;  /* 0x0000000000007918 */ /* 0x000fe20000000000 */
.L_x_1673:
[----:B------:R-:W-:Y:S01]  /*4e10*/  @!PT LDS RZ, [RZ] ;  /* 0x00000000fffff984 */ /* 0x000fe20000000800 */
[----:B------:R-:W-:Y:S01]  /*4e20*/  @!PT LDS RZ, [RZ] ;  /* 0x00000000fffff984 */ /* 0x000fe20000000800 */
[----:B------:R-:W-:Y:S01]  /*4e30*/  @!PT LDS RZ, [RZ] ;  /* 0x00000000fffff984 */ /* 0x000fe20000000800 */
[----:B------:R-:W-:Y:S01]  /*4e40*/  @!PT LDS RZ, [RZ] ;  /* 0x00000000fffff984 */ /* 0x000fe20000000800 */
[----:B------:R3:W-:Y:S06]  /*4e50*/  MEMBAR.ALL.CTA ;  /* 0x0000000000007992 */ /* 0x0007ec0000008000 */
[----:B---3--:R-:W3:Y:S01]  /*4e60*/  FENCE.VIEW.ASYNC.S ;  /* 0x00000000000073c6 */ /* 0x008ee20000000000 */
[----:B------:R-:W-:Y:S05]  /*4e70*/  WARPSYNC.ALL ;  /* 0x0000000000007948 */ /* 0x000fea0003800000 */
[----:B------:R-:W-:Y:S01]  /*4e80*/  BSSY B0, `(.L_x_1582) ;  /* 0x0000010000007945 */ /* 0x000fe20003800000 */
        /* <DEDUP_REMOVED lines=8> */
.L_x_1584:
[----:B------:R-:W-:Y:S01]  /*4f10*/  @P0 ELECT P2, URZ, PT ;  /* 0x00000000003f082f */ /* 0x000fe20003840000 */
[----:B------:R3:W-:-:S12]  /*4f20*/  UBLKRED.G.S.ADD.F32.RN [UR4], [UR10], UR6, desc[UR8] ;  /* 0x000008040a0073bb */ /* 0x0007d800080a1406 */
[----:B------:R-:W-:Y:S02]  /*4f30*/  @P2 PLOP3.LUT P0, PT, P2, PT, PT, 0x8, 0x0 ;  /* 0x000000000000281c */ /* 0x000fe4000170e170 */
[----:B------:R-:W-:-:S11]  /*4f40*/  PLOP3.LUT P2, PT, PT, PT, PT, 0x8, 0x0 ;  /* 0x000000000000781c */ /* 0x000fd60003f4e170 */
[----:B---3--:R-:W-:Y:S05]  /*4f50*/  @P0 BRA.U.ANY `(.L_x_1584) ;  /* 0xfffffffd00ec0947 */ /* 0x008fea000393ffff */
[----:B------:R0:W-:Y:S01]  /*4f60*/  UTMACMDFLUSH ;  /* 0x00000000000079b7 */ /* 0x0001e20000000000 */
[----:B------:R-:W-:-:S04]  /*4f70*/  DEPBAR.LE SB0, 0x0 ;  /* 0x000080000000791a */ /* 0x000fc80000000000 */
.L_x_1583:
[----:B------:R-:W-:Y:S05]  /*4f80*/  BSYNC B0 ;  /* 0x0000000000007941 */ /* 0x000fea0003800000 */
.L_x_1582:
        /* <DEDUP_REMOVED lines=11> */
[----:B012345:R-:W-:Y:S04]  /*5040*/  CCTL.IVALL ;  /* 0x00000000ff00798f */ /* 0x03ffe80002000000 */
[----:B------:R3:W-:Y:S01]  /*5050*/  REDG.E.ADD.S32.STRONG.GPU desc[UR46][R2.64], R5 ;  /* 0x000000050200798e */ /* 0x0007e2000c10e3ae */
[----:B------:R-:W-:Y:S05]  /*5060*/  BRA `(.L_x_1548) ;  /* 0x0000003c00547947 */ /* 0x000fea0003800000 */
.L_x_1546:
        /* <DEDUP_REMOVED lines=33> */
.L_x_1586:
[----:B------:R-:W-:-:S05]  /*5280*/  UMOV UR11, UR5 ;  /* 0x00000005000b7c82 */ /* 0x000fca0008000000 */
.L_x_1587:
[----:B------:R-:W-:Y:S01]  /*5290*/  ULEA UR6, UR23, UR6, 0x7 ;  /* 0x0000000617067291 */ /* 0x000fe2000f8e383f */
[----:B------:R-:W-:Y:S01]  /*52a0*/  ULDC UR7, c[0x0][0x290] ;  /* 0x0000a40000077ab9 */ /* 0x000fe20000000800 */
[----:B------:R-:W-:Y:S01]  /*52b0*/  ULDC UR8, c[0x0][0x74c] ;  /* 0x0001d30000087ab9 */ /* 0x000fe20000000800 */
[----:B------:R-:W-:Y:S01]  /*52c0*/  ULDC.64 UR12, c[0x0][0x2d8] ;  /* 0x0000b600000c7ab9 */ /* 0x000fe20000000a00 */
[----:B------:R-:W-:Y:S02]  /*52d0*/  UIADD3 UR7, -UR8, UR6, -UR7 ;  /* 0x0000000608077290 */ /* 0x000fe4000fffe907 */
[----:B------:R-:W-:Y:S02]  /*52e0*/  UIMAD UR6, UR4, UR12, URZ ;  /* 0x0000000c040672a4 */ /* 0x000fe4000f8e023f */
[----:B------:R-:W-:Y:S02]  /*52f0*/  USHF.R.S32.HI UR8, URZ, 0x1f, UR7 ;  /* 0x0000001f3f087899 */ /* 0x000fe40008011407 */
[----:B------:R-:W-:-:S02]  /*5300*/  UIMAD UR6, UR17, UR13, UR6 ;  /* 0x0000000d110672a4 */ /* 0x000fc4000f8e0206 */
[----:B------:R-:W-:Y:S02]  /*5310*/  ULEA.HI UR7, UR8, UR7, URZ, 0x6 ;  /* 0x0000000708077291 */ /* 0x000fe4000f8f303f */
[----:B------:R-:W-:Y:S02]  /*5320*/  UIMAD.WIDE.U32 UR8, UR17, UR12, URZ ;  /* 0x0000000c110872a5 */ /* 0x000fe4000f8e003f */
[----:B------:R-:W-:Y:S02]  /*5330*/  USHF.R.S32.HI UR10, URZ, 0x6, UR7 ;  /* 0x000000063f0a7899 */ /* 0x000fe40008011407 */
[----:B------:R-:W-:Y:S02]  /*5340*/  UIADD3 UR9, UR9, UR6, URZ ;  /* 0x0000000609097290 */ /* 0x000fe4000fffe03f */
[----:B------:R-:W-:Y:S02]  /*5350*/  UISETP.LT.AND UP0, UPT, URZ, UR10, UPT ;  /* 0x0000000a3f00728c */ /* 0x000fe4000bf01270 */
[----:B------:R-:W-:-:S02]  /*5360*/  USHF.R.S32.HI UR7, URZ, 0x1f, UR16 ;  /* 0x0000001f3f077899 */ /* 0x000fc40008011410 */
[----:B------:R-:W-:Y:S01]  /*5370*/  USEL UR6, URZ, UR10, !UP0 ;  /* 0x0000000a3f067287 */ /* 0x000fe2000c000000 */
[----:B------:R-:W-:Y:S01]  /*5380*/  ULDC.64 UR12, c[0x0][0x2e0] ;  /* 0x0000b800000c7ab9 */ /* 0x000fe20000000a00 */
[----:B------:R-:W-:Y:S02]  /*5390*/  ULDC UR15, c[0x0][0x288] ;  /* 0x0000a200000f7ab9 */ /* 0x000fe40000000800 */
[----:B------:R-:W-:Y:S02]  /*53a0*/  UISETP.GT.AND UP0, UPT, UR11, UR6, UPT ;  /* 0x000000060b00728c */ /* 0x000fe4000bf04270 */
[----:B------:R-:W-:Y:S02]  /*53b0*/  UIMAD UR7, UR7, UR12, URZ ;  /* 0x0000000c070772a4 */ /* 0x000fe4000f8e023f */
[----:B------:R-:W-:Y:S02]  /*53c0*/  UIMAD UR10, UR16, UR15, URZ ;  /* 0x0000000f100a72a4 */ /* 0x000fe4000f8e023f */
[----:B------:R-:W-:Y:S01]  /*53d0*/  PLOP3.LUT P1, PT, PT, PT, UP0, 0x80, 0x0 ;  /* 0x000000000000781c */ /* 0x000fe20003f2f008 */
[----:B------:R-:W-:-:S02]  /*53e0*/  UIMAD UR14, UR16, UR13, UR7 ;  /* 0x0000000d100e72a4 */ /* 0x000fc4000f8e0207 */
        /* <DEDUP_REMOVED lines=26> */
.L_x_1592:
[----:B------:R-:W2:Y:S04]  /*5590*/  LDG.E.STRONG.GPU R0, desc[UR46][R2.64] ;  /* 0x0000002e02007981 */ /* 0x000ea8000c1ef900 */
[----:B--2---:R-:W-:Y:S01]  /*55a0*/  CCTL.IVALL ;  /* 0x00000000ff00798f */ /* 0x004fe20002000000 */
[----:B------:R-:W-:Y:S05]  /*55b0*/  YIELD ;  /* 0x0000000000007946 */ /* 0x000fea0003800000 */
[----:B------:R-:W-:-:S13]  /*55c0*/  ISETP.NE.AND P1, PT, R0, UR23, PT ;  /* 0x0000001700007c0c */ /* 0x000fda000bf25270 */
[----:B------:R-:W-:Y:S05]  /*55d0*/  @P1 BRA `(.L_x_1592) ;  /* 0xfffffffc00ec1947 */ /* 0x000fea000383ffff */
.L_x_1591:
[----:B------:R-:W-:Y:S05]  /*55e0*/  BSYNC B0 ;  /* 0x0000000000007941 */ /* 0x000fea0003800000 */
.L_x_1590:
[----:B------:R-:W-:-:S03]  /*55f0*/  UMOV UR4, 0xffffffff ;  /* 0xffffffff00047882 */ /* 0x000fc60000000000 */
[----:B------:R-:W-:Y:S05]  /*5600*/  BRA.DIV UR4, `(.L_x_1593) ;  /* 0x0000003a04847947 */ /* 0x000fea000b800000 */
[----:B------:R-:W-:Y:S01]  /*5610*/  NOP ;  /* 0x0000000000007918 */ /* 0x000fe20000000000 */
.L_x_1676:
        /* <DEDUP_REMOVED lines=22> */
.L_x_1595:
[----:B------:R-:W-:Y:S05]  /*5780*/  BSYNC B0 ;  /* 0x0000000000007941 */ /* 0x000fea0003800000 */
.L_x_1594:
        /* <DEDUP_REMOVED lines=20> */
.L_x_1597:
[----:B------:R-:W-:Y:S05]  /*58d0*/  BSYNC B0 ;  /* 0x0000000000007941 */ /* 0x000fea0003800000 */
.L_x_1596:
[----:B------:R-:W-:Y:S06]  /*58e0*/  BAR.ARV 0xa, 0xa0 ;  /* 0x0282800000007b1d */ /* 0x000fec0000002000 */
[----:B------:R-:W-:Y:S04]  /*58f0*/  BSSY B0, `(.L_x_1598) ;  /* 0x0000003000007945 */ /* 0x000fe80003800000 */
[----:B------:R-:W-:Y:S05]  /*5900*/  @!P0 BRA `(.L_x_1599) ;  /* 0x0000000000048947 */ /* 0x000fea0003800000 */
[----:B------:R-:W-:-:S04]  /*5910*/  DEPBAR.LE SB0, 0x0 ;  /* 0x000080000000791a */ /* 0x000fc80000000000 */
.L_x_1599:
[----:B------:R-:W-:Y:S05]  /*5920*/  BSYNC B0 ;  /* 0x0000000000007941 */ /* 0x000fea0003800000 */
.L_x_1598:
        /* <DEDUP_REMOVED lines=19> */
.L_x_1601:
[----:B------:R-:W-:Y:S05]  /*5a60*/  BSYNC B0 ;  /* 0x0000000000007941 */ /* 0x000fea0003800000 */
.L_x_1600:
[----:B------:R-:W-:Y:S01]  /*5a70*/  UIADD3 UR18, UR6, 0x1, URZ ;  /* 0x0000000106127890 */ /* 0x000fe2000fffe03f */
[----:B------:R-:W-:Y:S11]  /*5a80*/  BRA `(.L_x_1602) ;  /* 0x0000000000047947 */ /* 0x000ff60003800000 */
.L_x_1589:
[----:B------:R-:W-:-:S05]  /*5a90*/  UMOV UR18, UR6 ;  /* 0x0000000600127c82 */ /* 0x000fca0008000000 */
.L_x_1602:
        /* <DEDUP_REMOVED lines=12> */
.L_x_1627:
        /* <DEDUP_REMOVED lines=11> */
.L_x_1605:
[----:B------:R-:W2:Y:S04]  /*5c10*/  LDG.E.STRONG.GPU R0, desc[UR46][R2.64] ;  /* 0x0000002e02007981 */ /* 0x000ea8000c1ef900 */
[----:B--2---:R-:W-:Y:S01]  /*5c20*/  CCTL.IVALL ;  /* 0x00000000ff00798f */ /* 0x004fe20002000000 */
[----:B------:R-:W-:Y:S05]  /*5c30*/  YIELD ;  /* 0x0000000000007946 */ /* 0x000fea0003800000 */
[----:B------:R-:W-:-:S13]  /*5c40*/  ISETP.NE.AND P1, PT, R0, UR23, PT ;  /* 0x0000001700007c0c */ /* 0x000fda000bf25270 */
[----:B------:R-:W-:Y:S05]  /*5c50*/  @P1 BRA `(.L_x_1605) ;  /* 0xfffffffc00ec1947 */ /* 0x000fea000383ffff */
.L_x_1604:
[----:B------:R-:W-:Y:S05]  /*5c60*/  BSYNC B0 ;  /* 0x0000000000007941 */ /* 0x000fea0003800000 */
.L_x_1603:
[----:B------:R-:W-:-:S03]  /*5c70*/  UMOV UR16, 0xffffffff ;  /* 0xffffffff00107882 */ /* 0x000fc60000000000 */
[----:B------:R-:W-:Y:S05]  /*5c80*/  BRA.DIV UR16, `(.L_x_1606) ;  /* 0x0000003610007947 */ /* 0x000fea000b800000 */
[----:B------:R-:W-:Y:S01]  /*5c90*/  NOP ;  /* 0x0000000000007918 */ /* 0x000fe20000000000 */
.L_x_1679:
        /* <DEDUP_REMOVED lines=19> */
.L_x_1608:
[----:B------:R-:W-:Y:S05]  /*5dd0*/  BSYNC B0 ;  /* 0x0000000000007941 */ /* 0x000fea0003800000 */
.L_x_1607:
        /* <DEDUP_REMOVED lines=15> */
.L_x_1610:
[----:B------:R-:W-:Y:S05]  /*5ed0*/  BSYNC B0 ;  /* 0x0000000000007941 */ /* 0x000fea0003800000 */
.L_x_1609:
[----:B------:R-:W-:Y:S06]  /*5ee0*/  BAR.ARV 0xa, 0xa0 ;  /* 0x0282800000007b1d */ /* 0x000fec0000002000 */
[----:B------:R-:W-:Y:S04]  /*5ef0*/  BSSY B0, `(.L_x_1611) ;  /* 0x0000003000007945 */ /* 0x000fe80003800000 */
[----:B------:R-:W-:Y:S05]  /*5f00*/  @!P0 BRA `(.L_x_1612) ;  /* 0x0000000000048947 */ /* 0x000fea0003800000 */
[----:B------:R-:W-:-:S04]  /*5f10*/  DEPBAR.LE SB0, 0x0 ;  /* 0x000080000000791a */ /* 0x000fc80000000000 */
.L_x_1612:
[----:B------:R-:W-:Y:S05]  /*5f20*/  BSYNC B0 ;  /* 0x0000000000007941 */ /* 0x000fea0003800000 */
.L_x_1611:
        /* <DEDUP_REMOVED lines=19> */
.L_x_1614:
[----:B------:R-:W-:Y:S05]  /*6060*/  BSYNC B0 ;  /* 0x0000000000007941 */ /* 0x000fea0003800000 */
.L_x_1613:
        /* <DEDUP_REMOVED lines=9> */
.L_x_1617:
[----:B------:R-:W2:Y:S04]  /*6100*/  LDG.E.STRONG.GPU R0, desc[UR46][R2.64] ;  /* 0x0000002e02007981 */ /* 0x000ea8000c1ef900 */
[----:B--2---:R-:W-:Y:S01]  /*6110*/  CCTL.IVALL ;  /* 0x00000000ff00798f */ /* 0x004fe20002000000 */
[----:B------:R-:W-:Y:S05]  /*6120*/  YIELD ;  /* 0x0000000000007946 */ /* 0x000fea0003800000 */
[----:B------:R-:W-:-:S13]  /*6130*/  ISETP.NE.AND P1, PT, R0, UR23, PT ;  /* 0x0000001700007c0c */ /* 0x000fda000bf25270 */
[----:B------:R-:W-:Y:S05]  /*6140*/  @P1 BRA `(.L_x_1617) ;  /* 0xfffffffc00ec1947 */ /* 0x000fea000383ffff */
.L_x_1616:
[----:B------:R-:W-:Y:S05]  /*6150*/  BSYNC B0 ;  /* 0x0000000000007941 */ /* 0x000fea0003800000 */
.L_x_1615:
[----:B------:R-:W-:-:S03]  /*6160*/  UMOV UR12, 0xffffffff ;  /* 0xffffffff000c7882 */ /* 0x000fc60000000000 */
[----:B------:R-:W-:Y:S05]  /*6170*/  BRA.DIV UR12, `(.L_x_1618) ;  /* 0x0000002e0ce07947 */ /* 0x000fea000b800000 */
[----:B------:R-:W-:Y:S01]  /*6180*/  NOP ;  /* 0x0000000000007918 */ /* 0x000fe20000000000 */
.L_x_1682:
        /* <DEDUP_REMOVED lines=15> */
.L_x_1620:
[----:B------:R-:W-:Y:S05]  /*6280*/  BSYNC B0 ;  /* 0x0000000000007941 */ /* 0x000fea0003800000 */
.L_x_1619:
        /* <DEDUP_REMOVED lines=15> */
.L_x_1622:
[----:B------:R-:W-:Y:S05]  /*6380*/  BSYNC B0 ;  /* 0x0000000000007941 */ /* 0x000fea0003800000 */
.L_x_1621:
[----:B------:R-:W-:Y:S06]  /*6390*/  BAR.ARV 0xa, 0xa0 ;  /* 0x0282800000007b1d */ /* 0x000fec0000002000 */
[----:B------:R-:W-:Y:S04]  /*63a0*/  BSSY B0, `(.L_x_1623) ;  /* 0x0000003000007945 */ /* 0x000fe80003800000 */
[----:B------:R-:W-:Y:S05]  /*63b0*/  @!P0 BRA `(.L_x_1624) ;  /* 0x0000000000048947 */ /* 0x000fea0003800000 */
[----:B------:R-:W-:-:S04]  /*63c0*/  DEPBAR.LE SB0, 0x0 ;  /* 0x000080000000791a */ /* 0x000fc80000000000 */
.L_x_1624:
[----:B------:R-:W-:Y:S05]  /*63d0*/  BSYNC B0 ;  /* 0x0000000000007941 */ /* 0x000fea0003800000 */
.L_x_1623:
        /* <DEDUP_REMOVED lines=19> */
.L_x_1626:
[----:B------:R-:W-:Y:S05]  /*6510*/  BSYNC B0 ;  /* 0x0000000000007941 */ /* 0x000fea0003800000 */
.L_x_1625:
[----:B------:R-:W-:Y:S02]  /*6520*/  UIADD3 UR6, UR6, 0x2, URZ ;  /* 0x0000000206067890 */ /* 0x000fe4000fffe03f */
[----:B------:R-:W-:Y:S02]  /*6530*/  UIADD3 UR4, UR4, 0x4000, URZ ;  /* 0x0000400004047890 */ /* 0x000fe4000fffe03f */
[----:B------:R-:W-:-:S06]  /*6540*/  UISETP.GE.AND UP0, UPT, UR6, UR11, UPT ;  /* 0x0000000b0600728c */ /* 0x000fcc000bf06270 */
[----:B------:R-:W-:-:S13]  /*6550*/  PLOP3.LUT P1, PT, PT, PT, UP0, 0x80, 0x0 ;  /* 0x000000000000781c */ /* 0x000fda0003f2f008 */
[----:B------:R-:W-:Y:S05]  /*6560*/  @!P1 BRA `(.L_x_1627) ;  /* 0xfffffff4007c9947 */ /* 0x000fea000383ffff */
.L_x_1588:
        /* <DEDUP_REMOVED lines=41> */
.L_x_1630:
[----:B------:R-:W-:Y:S05]  /*6800*/  BSYNC B0 ;  /* 0x0000000000007941 */ /* 0x000fea0003800000 */
.L_x_1629:
[----:B------:R-:W-:Y:S05]  /*6810*/  BRA `(.L_x_1631) ;  /* 0x0000000000047947 */ /* 0x000fea0003800000 */
.L_x_1628:
[----:B------:R-:W-:-:S05]  /*6820*/  UMOV UR4, UR6 ;  /* 0x0000000600047c82 */ /* 0x000fca0008000000 */
.L_x_1631:
        /* <DEDUP_REMOVED lines=11> */
.L_x_1636:
        /* <DEDUP_REMOVED lines=24> */
.L_x_1633:
[----:B------:R-:W-:Y:S05]  /*6a60*/  BSYNC B0 ;  /* 0x0000000000007941 */ /* 0x000fea0003800000 */
.L_x_1632:
        /* <DEDUP_REMOVED lines=24> */
.L_x_1635:
[----:B------:R-:W-:Y:S05]  /*6bf0*/  BSYNC B0 ;  /* 0x0000000000007941 */ /* 0x000fea0003800000 */
.L_x_1634:
[----:B------:R-:W-:Y:S02]  /*6c00*/  UIADD3 UR11, UR11, 0x2, URZ ;  /* 0x000000020b0b7890 */ /* 0x000fe4000fffe03f */
[----:B------:R-:W-:Y:S02]  /*6c10*/  ULEA UR8, UR18, UR8, 0x1 ;  /* 0x0000000812087291 */ /* 0x000fe4000f8e083f */
[----:B------:R-:W-:Y:S02]  /*6c20*/  ULEA UR9, UR18, UR9, 0x1 ;  /* 0x0000000912097291 */ /* 0x000fe4000f8e083f */
[----:B------:R-:W-:-:S13]  /*6c30*/  ISETP.NE.AND P0, PT, RZ, UR11, PT ;  /* 0x0000000bff007c0c */ /* 0x000fda000bf05270 */
[----:B------:R-:W-:Y:S05]  /*6c40*/  @!P0 BRA `(.L_x_1548) ;  /* 0x00000020005c8947 */ /* 0x000fea0003800000 */
[----:B------:R-:W-:Y:S05]  /*6c50*/  BRA `(.L_x_1636) ;  /* 0xfffffffc00207947 */ /* 0x000fea000383ffff */
.L_x_1585:
        /* <DEDUP_REMOVED lines=33> */
.L_x_1638:
        /* <DEDUP_REMOVED lines=43> */
.L_x_1683:
        /* <DEDUP_REMOVED lines=15> */
.L_x_1641:
        /* <DEDUP_REMOVED lines=98> */
.L_x_1652:
[----:B--234-:R-:W-:-:S04]  /*7830*/  SHF.L.U32 R21, R11, 0x1f, RZ ;  /* 0x0000001f0b157819 */ /* 0x01cfc800000006ff */
[----:B------:R-:W1:Y:S02]  /*7840*/  SYNCS.PHASECHK.TRANS64.TRYWAIT P1, [R16+URZ+0x30840], R21 ;  /* 0x03084015100075a7 */ /* 0x000e64000802017f */
[----:B-1----:R-:W-:Y:S05]  /*7850*/  @!P1 BRA `(.L_x_1644) ;  /* 0x0000001800589947 */ /* 0x002fea0003800000 */
.L_x_1684:
[----:B------:R-:W-:Y:S05]  /*7860*/  @P0 BRA `(.L_x_1645) ;  /* 0x0000000000140947 */ /* 0x000fea0003800000 */
[----:B------:R-:W-:Y:S01]  /*7870*/  ISETP.NE.AND P1, PT, R6, RZ, PT ;  /* 0x000000ff0600720c */ /* 0x000fe20003f25270 */
[----:B------:R-:W-:-:S04]  /*7880*/  IMAD.MOV.U32 R3, RZ, RZ, 0x4100 ;  /* 0x00004100ff037424 */ /* 0x000fc800078e00ff */
[----:B------:R3:W-:Y:S08]  /*7890*/  SYNCS.ARRIVE.TRANS64 RZ, [R16+URZ+0x30830], R3 ;  /* 0x0308300310ff79a7 */ /* 0x0007f0000800003f */
[----:B------:R-:W-:Y:S05]  /*78a0*/  @!P1 BRA `(.L_x_1645) ;  /* 0x0000000000049947 */ /* 0x000fea0003800000 */
[----:B------:R-:W-:Y:S01]  /*78b0*/  BPT.TRAP 0x1 ;  /* 0x000000040000795c */ /* 0x000fe20000300000 */
.L_x_1645:
        /* <DEDUP_REMOVED lines=36> */
.L_x_1685:
[----:B------:R-:W-:Y:S05]  /*7b00*/  @P0 BRA `(.L_x_1647) ;  /* 0x0000000000140947 */ /* 0x000fea0003800000 */
[----:B------:R-:W-:Y:S01]  /*7b10*/  ISETP.NE.AND P1, PT, R6, RZ, PT ;  /* 0x000000ff0600720c */ /* 0x000fe20003f25270 */
[----:B------:R-:W-:-:S04]  /*7b20*/  IMAD.MOV.U32 R2, RZ, RZ, 0x4100 ;  /* 0x00004100ff027424 */ /* 0x000fc800078e00ff */
[----:B------:R3:W-:Y:S08]  /*7b30*/  SYNCS.ARRIVE.TRANS64 RZ, [R16+URZ+0x30818], R2 ;  /* 0x0308180210ff79a7 */ /* 0x0007f0000800003f */
[----:B------:R-:W-:Y:S05]  /*7b40*/  @!P1 BRA `(.L_x_1647) ;  /* 0x0000000000049947 */ /* 0x000fea0003800000 */
[----:B------:R-:W-:Y:S01]  /*7b50*/  BPT.TRAP 0x1 ;  /* 0x000000040000795c */ /* 0x000fe20000300000 */
.L_x_1647:
        /* <DEDUP_REMOVED lines=36> */
.L_x_1686:
[----:B------:R-:W-:Y:S05]  /*7da0*/  @P0 BRA `(.L_x_1649) ;  /* 0x0000000000140947 */ /* 0x000fea0003800000 */
[----:B------:R-:W-:Y:S01]  /*7db0*/  ISETP.NE.AND P1, PT, R6, RZ, PT ;  /* 0x000000ff0600720c */ /* 0x000fe20003f25270 */
[----:B-123--:R-:W-:-:S04]  /*7dc0*/  IMAD.MOV.U32 R21, RZ, RZ, 0x4100 ;  /* 0x00004100ff157424 */ /* 0x00efc800078e00ff */
[----:B------:R4:W-:Y:S08]  /*7dd0*/  SYNCS.ARRIVE.TRANS64 RZ, [R16+URZ+0x30838], R21 ;  /* 0x0308381510ff79a7 */ /* 0x0009f0000800003f */
[----:B------:R-:W-:Y:S05]  /*7de0*/  @!P1 BRA `(.L_x_1649) ;  /* 0x0000000000049947 */ /* 0x000fea0003800000 */
[----:B------:R-:W-:Y:S01]  /*7df0*/  BPT.TRAP 0x1 ;  /* 0x000000040000795c */ /* 0x000fe20000300000 */
.L_x_1649:
        /* <DEDUP_REMOVED lines=31> */
.L_x_1688:
[----:B------:R-:W-:Y:S05]  /*7ff0*/  @P0 BRA `(.L_x_1651) ;  /* 0x0000000000140947 */ /* 0x000fea0003800000 */
[----:B------:R-:W-:Y:S01]  /*8000*/  ISETP.NE.AND P1, PT, R6, RZ, PT ;  /* 0x000000ff0600720c */ /* 0x000fe20003f25270 */
[----:B------:R-:W-:-:S04]  /*8010*/  IMAD.MOV.U32 R5, RZ, RZ, 0x4100 ;  /* 0x00004100ff057424 */ /* 0x000fc800078e00ff */
[----:B------:R1:W-:Y:S08]  /*8020*/  SYNCS.ARRIVE.TRANS64 RZ, [R16+URZ+0x30810], R5 ;  /* 0x0308100510ff79a7 */ /* 0x0003f0000800003f */
[----:B------:R-:W-:Y:S05]  /*8030*/  @!P1 BRA `(.L_x_1651) ;  /* 0x0000000000049947 */ /* 0x000fea0003800000 */
[----:B------:R-:W-:Y:S01]  /*8040*/  BPT.TRAP 0x1 ;  /* 0x000000040000795c */ /* 0x000fe20000300000 */
.L_x_1651:
        /* <DEDUP_REMOVED lines=37> */
.L_x_1643:
[----:B------:R-:W3:Y:S02]  /*82a0*/  LDL.LU R4, [R1+0x4] ;  /* 0x0000040001047983 */ /* 0x000ee40000300800 */
[----:B---3--:R-:W-:Y:S02]  /*82b0*/  ISETP.NE.AND P1, PT, R4, RZ, PT ;  /* 0x000000ff0400720c */ /* 0x008fe40003f25270 */
[----:B------:R1:W5:Y:S11]  /*82c0*/  LDL R4, [R1] ;  /* 0x0000000001047983 */ /* 0x0003760000100800 */
[----:B-1----:R-:W-:Y:S05]  /*82d0*/  @!P1 BRA `(.L_x_1642) ;  /* 0x0000000400489947 */ /* 0x002fea0003800000 */
[----:B------:R-:W-:-:S04]  /*82e0*/  SHF.L.U32 R13, R11, 0x1f, RZ ;  /* 0x0000001f0b0d7819 */ /* 0x000fc800000006ff */
[----:B------:R-:W1:Y:S02]  /*82f0*/  SYNCS.PHASECHK.TRANS64.TRYWAIT P1, [R16+URZ+0x30840], R13 ;  /* 0x0308400d100075a7 */ /* 0x000e64000802017f */
[----:B-1----:R-:W-:Y:S05]  /*8300*/  @!P1 BRA `(.L_x_1653) ;  /* 0x0000001000009947 */ /* 0x002fea0003800000 */
.L_x_1689:
[----:B------:R-:W-:Y:S05]  /*8310*/  @P0 BRA `(.L_x_1654) ;  /* 0x0000000000140947 */ /* 0x000fea0003800000 */
[----:B------:R-:W-:Y:S01]  /*8320*/  ISETP.NE.AND P1, PT, R6, RZ, PT ;  /* 0x000000ff0600720c */ /* 0x000fe20003f25270 */
[----:B--2---:R-:W-:-:S04]  /*8330*/  IMAD.MOV.U32 R5, RZ, RZ, 0x4100 ;  /* 0x00004100ff057424 */ /* 0x004fc800078e00ff */
[----:B------:R3:W-:Y:S08]  /*8340*/  SYNCS.ARRIVE.TRANS64 RZ, [R16+URZ+0x30830], R5 ;  /* 0x0308300510ff79a7 */ /* 0x0007f0000800003f */
[----:B------:R-:W-:Y:S05]  /*8350*/  @!P1 BRA `(.L_x_1654) ;  /* 0x0000000000049947 */ /* 0x000fea0003800000 */
[----:B------:R-:W-:Y:S01]  /*8360*/  BPT.TRAP 0x1 ;  /* 0x000000040000795c */ /* 0x000fe20000300000 */
.L_x_1654:
        /* <DEDUP_REMOVED lines=33> */
.L_x_1690:
[----:B------:R-:W-:Y:S05]  /*8580*/  @P0 BRA `(.L_x_1656) ;  /* 0x0000000000140947 */ /* 0x000fea0003800000 */
[----:B------:R-:W-:Y:S01]  /*8590*/  ISETP.NE.AND P0, PT, R6, RZ, PT ;  /* 0x000000ff0600720c */ /* 0x000fe20003f05270 */
[----:B------:R-:W-:-:S04]  /*85a0*/  IMAD.MOV.U32 R5, RZ, RZ, 0x4100 ;  /* 0x00004100ff057424 */ /* 0x000fc800078e00ff */
[----:B------:R3:W-:Y:S08]  /*85b0*/  SYNCS.ARRIVE.TRANS64 RZ, [R16+URZ+0x30818], R5 ;  /* 0x0308180510ff79a7 */ /* 0x0007f0000800003f */
[----:B------:R-:W-:Y:S05]  /*85c0*/  @!P0 BRA `(.L_x_1656) ;  /* 0x0000000000048947 */ /* 0x000fea0003800000 */
[----:B------:R-:W-:Y:S01]  /*85d0*/  BPT.TRAP 0x1 ;  /* 0x000000040000795c */ /* 0x000fe20000300000 */
.L_x_1656:
        /* <DEDUP_REMOVED lines=34> */
.L_x_1642:
[----:B------:R-:W3:Y:S01]  /*8800*/  S2R R0, SR_TID.X ;  /* 0x0000000000007919 */ /* 0x000ee20000002100 */
[----:B------:R-:W-:Y:S01]  /*8810*/  IMAD R3, R19, 0x8, R16 ;  /* 0x0000000813037824 */ /* 0x000fe200078e0210 */
[----:B---3--:R-:W-:Y:S02]  /*8820*/  LOP3.LUT R2, R0, 0x7f, RZ, 0xc0, !PT ;  /* 0x0000007f00027812 */ /* 0x008fe400078ec0ff */
[----:B------:R-:W-:Y:S02]  /*8830*/  SHF.L.U32 R0, R11, 0x1f, RZ ;  /* 0x0000001f0b007819 */ /* 0x000fe400000006ff */
[----:B------:R-:W-:Y:S02]  /*8840*/  ISETP.NE.AND P1, PT, R2, RZ, PT ;  /* 0x000000ff0200720c */ /* 0x000fe40003f25270 */
[----:B------:R-:W3:Y:S02]  /*8850*/  SYNCS.PHASECHK.TRANS64.TRYWAIT P0, [R3+URZ+0x30840], R0 ;  /* 0x03084000030075a7 */ /* 0x000ee4000800017f */
[----:B---3--:R-:W-:Y:S09]  /*8860*/  @!P0 BRA `(.L_x_1657) ;  /* 0x0000000800d08947 */ /* 0x008ff20003800000 */
.L_x_1691:
[----:B------:R-:W-:Y:S05]  /*8870*/  @P1 BRA `(.L_x_1658) ;  /* 0x0000000000181947 */ /* 0x000fea0003800000 */
[----:B------:R-:W1:Y:S01]  /*8880*/  S2R R2, SR_TID.X ;  /* 0x0000000000027919 */ /* 0x000e620000002100 */
[----:B---3--:R-:W-:-:S04]  /*8890*/  IMAD.MOV.U32 R0, RZ, RZ, 0x4100 ;  /* 0x00004100ff007424 */ /* 0x008fc800078e00ff */
[----:B------:R3:W-:Y:S01]  /*88a0*/  SYNCS.ARRIVE.TRANS64 RZ, [R3+URZ+0x30830], R0 ;  /* 0x0308300003ff79a7 */ /* 0x0007e2000800003f */
[----:B-1----:R-:W-:-:S13]  /*88b0*/  LOP3.LUT P0, RZ, R2, 0x1f, RZ, 0xc0, !PT ;  /* 0x0000001f02ff7812 */ /* 0x002fda000780c0ff */
[----:B---3--:R-:W-:Y:S05]  /*88c0*/  @!P0 BRA `(.L_x_1658) ;  /* 0x0000000000048947 */ /* 0x008fea0003800000 */
[----:B------:R-:W-:Y:S01]  /*88d0*/  BPT.TRAP 0x1 ;  /* 0x000000040000795c */ /* 0x000fe20000300000 */
.L_x_1658:
        /* <DEDUP_REMOVED lines=40> */
.L_x_1639:
[----:B------:R-:W-:Y:S05]  /*8b60*/  BSYNC B0 ;  /* 0x0000000000007941 */ /* 0x000fea0003800000 */
.L_x_1637:
[----:B------:R-:W-:-:S03]  /*8b70*/  UMOV UR7, 0xffffffff ;  /* 0xffffffff00077882 */ /* 0x000fc60000000000 */
[----:B------:R-:W-:Y:S05]  /*8b80*/  BRA.DIV UR7, `(.L_x_1659) ;  /* 0x0000000a071c7947 */ /* 0x000fea000b800000 */
[----:B------:R-:W-:-:S13]  /*8b90*/  ELECT P6, URZ, PT ;  /* 0x00000000003f782f */ /* 0x000fda00038c0000 */
.L_x_1694:
[----:B------:R-:W-:Y:S05]  /*8ba0*/  @!P6 BRA `(.L_x_1548) ;  /* 0x000000000084e947 */ /* 0x000fea0003800000 */
[----:B------:R-:W-:-:S06]  /*8bb0*/  ULOP3.LUT UR7, UR38, 0x2, URZ, 0xfc, !UPT ;  /* 0x0000000226077892 */ /* 0x000fcc000f8efc3f */
[----:B------:R-:W-:-:S05]  /*8bc0*/  IMAD.U32 R2, RZ, RZ, UR7 ;  /* 0x00000007ff027e24 */ /* 0x000fca000f8e00ff */
[----:B------:R-:W-:-:S13]  /*8bd0*/  ISETP.NE.AND P2, PT, R2, 0x3, PT ;  /* 0x000000030200780c */ /* 0x000fda0003f45270 */
[----:B------:R-:W-:Y:S05]  /*8be0*/  @!P2 BRA `(.L_x_1660) ;  /* 0x000000000004a947 */ /* 0x000fea0003800000 */
[----:B------:R-:W-:Y:S01]  /*8bf0*/  BPT.TRAP 0x1 ;  /* 0x000000040000795c */ /* 0x000fe20000300000 */
.L_x_1660:
        /* <DEDUP_REMOVED lines=15> */
.L_x_1695:
[----:B------:R-:W2:Y:S02]  /*8cf0*/  SYNCS.PHASECHK.TRANS64.TRYWAIT P0, [R3+URZ], R2 ;  /* 0x00000002030075a7 */ /* 0x000ea4000800017f */
[----:B--2---:R-:W-:Y:S05]  /*8d00*/  @!P0 BRA `(.L_x_1662) ;  /* 0x0000000400f08947 */ /* 0x004fea0003800000 */
.L_x_1696:
[----:B------:R-:W-:Y:S05]  /*8d10*/  @!P2 BRA `(.L_x_1663) ;  /* 0x000000000004a947 */ /* 0x000fea0003800000 */
[----:B------:R-:W-:Y:S01]  /*8d20*/  BPT.TRAP 0x1 ;  /* 0x000000040000795c */ /* 0x000fe20000300000 */
.L_x_1663:
[----:B--2---:R-:W-:-:S04]  /*8d30*/  VIADD R3, R7, 0x30840 ;  /* 0x0003084007037836 */ /* 0x004fc80000000000 */
[----:B------:R-:W-:-:S04]  /*8d40*/  IMAD R0, R0, 0x8, R3 ;  /* 0x0000000800007824 */ /* 0x000fc800078e0203 */
[----:B------:R-:W2:Y:S02]  /*8d50*/  SYNCS.PHASECHK.TRANS64.TRYWAIT P0, [R0+URZ], R5 ;  /* 0x00000005000075a7 */ /* 0x000ea4000800017f */
[----:B--2---:R-:W-:Y:S05]  /*8d60*/  @!P0 BRA `(.L_x_1664) ;  /* 0x0000000400ec8947 */ /* 0x004fea0003800000 */
.L_x_1697:
[----:B------:R-:W-:-:S07]  /*8d70*/  IMAD R3, R4, 0x8, R3 ;  /* 0x0000000804037824 */ /* 0x000fce00078e0203 */
.L_x_1665:
[----:B---3--:R3:W4:Y:S02]  /*8d80*/  SYNCS.PHASECHK.TRANS64.TRYWAIT P0, [R3+URZ], R2 ;  /* 0x00000002030075a7 */ /* 0x008724000800017f */
[----:B----4-:R-:W-:Y:S05]  /*8d90*/  @!P0 NANOSLEEP.SYNCS 0x989680 ;  /* 0x009896800000895d */ /* 0x010fea0003900000 */
[----:B------:R-:W4:Y:S02]  /*8da0*/  @!P0 SYNCS.PHASECHK.TRANS64 P0, [R3+URZ], R2 ;  /* 0x00000002030085a7 */ /* 0x000f24000800007f */
[----:B----4-:R-:W-:Y:S05]  /*8db0*/  @!P0 BRA `(.L_x_1665) ;  /* 0xfffffffc00f08947 */ /* 0x010fea000383ffff */
.L_x_1548:
[----:B------:R-:W-:Y:S05]  /*8dc0*/  BSYNC B6 ;  /* 0x0000000000067941 */ /* 0x000fea0003800000 */
.L_x_1545:
[----:B------:R-:W-:Y:S05]  /*8dd0*/  EXIT ;  /* 0x000000000000794d */ /* 0x000fea0003800000 */
.L_x_1555:
[----:B------:R-:W-:Y:S02]  /*8de0*/  IMAD.MOV.U32 R12, RZ, RZ, RZ ;  /* 0x000000ffff0c7224 */ /* 0x000fe400078e00ff */
[----:B------:R-:W-:Y:S02]  /*8df0*/  IMAD.MOV.U32 R11, RZ, RZ, 0x1f ;  /* 0x0000001fff0b7424 */ /* 0x000fe400078e00ff */
[----:B------:R-:W-:-:S07]  /*8e00*/  IMAD.MOV.U32 R15, RZ, RZ, -0x1 ;  /* 0xffffffffff0f7424 */ /* 0x000fce00078e00ff */
[----:B------:R-:W-:Y:S05]  /*8e10*/  WARPSYNC.COLLECTIVE R15, `(.L_x_1666) ;  /* 0x000000000f087348 */ /* 0x000fea0003c00000 */
[----:B------:R1:W2:Y:S02]  /*8e20*/  SHFL.IDX P6, R14, R13, R12, R11 ;  /* 0x0000000c0d0e7389 */ /* 0x0002a400000c000b */
[----:B-12---:R-:W-:Y:S01]  /*8e30*/  ENDCOLLECTIVE ;  /* 0x000000000000791b */ /* 0x006fe20003800000 */
.L_x_1666:
[----:B------:R-:W-:Y:S05]  /*8e40*/  BRA `(.L_x_1667) ;  /* 0xffffff8000d07947 */ /* 0x000fea000383ffff */
.L_x_1557:
[----:B--2---:R2:W3:Y:S02]  /*8e50*/  SYNCS.PHASECHK.TRANS64.TRYWAIT P0, [R231+URZ+0x30800], R8 ;  /* 0x03080008e70075a7 */ /* 0x0044e4000800017f */
[----:B---3--:R-:W-:Y:S05]  /*8e60*/  @!P0 NANOSLEEP.SYNCS 0x989680 ;  /* 0x009896800000895d */ /* 0x008fea0003900000 */
[----:B------:R-:W3:Y:S02]  /*8e70*/  @!P0 SYNCS.PHASECHK.TRANS64 P0, [R231+URZ+0x30800], R8 ;  /* 0x03080008e70085a7 */ /* 0x000ee4000800007f */
[----:B---3--:R-:W-:Y:S05]  /*8e80*/  @!P0 BRA `(.L_x_1557) ;  /* 0xfffffffc00f08947 */ /* 0x008fea000383ffff */
[----:B------:R-:W-:Y:S05]  /*8e90*/  BRA `(.L_x_1556) ;  /* 0xffffff8400187947 */ /* 0x000fea000383ffff */
.L_x_1561:
[----:B---3--:R3:W4:Y:S02]  /*8ea0*/  SYNCS.PHASECHK.TRANS64.TRYWAIT P0, [R0+URZ+0x30810], R7 ;  /* 0x03081007000075a7 */ /* 0x008724000800017f */
[----:B----4-:R-:W-:Y:S05]  /*8eb0*/  @!P0 NANOSLEEP.SYNCS 0x989680 ;  /* 0x009896800000895d */ /* 0x010fea0003900000 */
[----:B------:R-:W4:Y:S02]  /*8ec0*/  @!P0 SYNCS.PHASECHK.TRANS64 P0, [R0+URZ+0x30810], R7 ;  /* 0x03081007000085a7 */ /* 0x000f24000800007f */
[----:B----4-:R-:W-:Y:S05]  /*8ed0*/  @!P0 BRA `(.L_x_1561) ;  /* 0xfffffffc00f08947 */ /* 0x010fea000383ffff */
[----:B------:R-:W-:Y:S05]  /*8ee0*/  BRA `(.L_x_1560) ;  /* 0xffffff8800b47947 */ /* 0x000fea000383ffff */
.L_x_1565:
[----:B------:R1:W1:Y:S02]  /*8ef0*/  SYNCS.PHASECHK.TRANS64.TRYWAIT P0, [R0+URZ+0x30830], R7 ;  /* 0x03083007000075a7 */ /* 0x000264000800017f */
[----:B-1----:R-:W-:Y:S05]  /*8f00*/  @!P0 NANOSLEEP.SYNCS 0x989680 ;  /* 0x009896800000895d */ /* 0x002fea0003900000 */
[----:B------:R-:W1:Y:S02]  /*8f10*/  @!P0 SYNCS.PHASECHK.TRANS64 P0, [R0+URZ+0x30830], R7 ;  /* 0x03083007000085a7 */ /* 0x000e64000800007f */
[----:B-1----:R-:W-:Y:S05]  /*8f20*/  @!P0 BRA `(.L_x_1565) ;  /* 0xfffffffc00f08947 */ /* 0x002fea000383ffff */
[----:B------:R-:W-:Y:S05]  /*8f30*/  BRA `(.L_x_1564) ;  /* 0xffffff90000c7947 */ /* 0x000fea000383ffff */
.L_x_1572:
[----:B------:R-:W-:Y:S01]  /*8f40*/  BSSY B0, `(.L_x_1668) ;  /* 0x0000005000007945 */ /* 0x000fe20003800000 */
[----:B------:R-:W-:-:S07]  /*8f50*/  IMAD.MOV.U32 R15, RZ, RZ, -0x1 ;  /* 0xffffffffff0f7424 */ /* 0x000fce00078e00ff */
[----:B-1----:R-:W-:Y:S05]  /*8f60*/  WARPSYNC.COLLECTIVE R15, `(.L_x_1669) ;  /* 0x000000000f087348 */ /* 0x002fea0003c00000 */
[----:B------:R-:W-:Y:S01]  /*8f70*/  NOP ;  /* 0x0000000000007918 */ /* 0x000fe20000000000 */
[----:B-1----:R-:W-:Y:S01]  /*8f80*/  ENDCOLLECTIVE ;  /* 0x000000000000791b */ /* 0x002fe20003800000 */
.L_x_1669:
[----:B------:R-:W-:Y:S05]  /*8f90*/  BSYNC B0 ;  /* 0x0000000000007941 */ /* 0x000fea0003800000 */
.L_x_1668:
[----:B------:R-:W-:Y:S05]  /*8fa0*/  BRA `(.L_x_1670) ;  /* 0xffffffb8007c7947 */ /* 0x000fea000383ffff */
.L_x_1581:
[----:B------:R-:W-:Y:S01]  /*8fb0*/  BSSY B0, `(.L_x_1671) ;  /* 0x0000005000007945 */ /* 0x000fe20003800000 */
[----:B------:R-:W-:-:S07]  /*8fc0*/  IMAD.MOV.U32 R15, RZ, RZ, -0x1 ;  /* 0xffffffffff0f7424 */ /* 0x000fce00078e00ff */
[----:B-12---:R-:W-:Y:S05]  /*8fd0*/  WARPSYNC.COLLECTIVE R15, `(.L_x_1672) ;  /* 0x000000000f087348 */ /* 0x006fea0003c00000 */
[----:B------:R-:W-:Y:S01]  /*8fe0*/  NOP ;  /* 0x0000000000007918 */ /* 0x000fe20000000000 */
[----:B-12---:R-:W-:Y:S01]  /*8ff0*/  ENDCOLLECTIVE ;  /* 0x000000000000791b */ /* 0x006fe20003800000 */
.L_x_1672:
[----:B------:R-:W-:Y:S05]  /*9000*/  BSYNC B0 ;  /* 0x0000000000007941 */ /* 0x000fea0003800000 */
.L_x_1671:
[----:B------:R-:W-:Y:S05]  /*9010*/  BRA `(.L_x_1673) ;  /* 0xffffffbc007c7947 */ /* 0x000fea000383ffff */
.L_x_1593:
[----:B------:R-:W-:Y:S01]  /*9020*/  BSSY B0, `(.L_x_1674) ;  /* 0x0000005000007945 */ /* 0x000fe20003800000 */
[----:B------:R-:W-:-:S07]  /*9030*/  IMAD.MOV.U32 R15, RZ, RZ, -0x1 ;  /* 0xffffffffff0f7424 */ /* 0x000fce00078e00ff */
[----:B------:R-:W-:Y:S05]  /*9040*/  WARPSYNC.COLLECTIVE R15, `(.L_x_1675) ;  /* 0x000000000f087348 */ /* 0x000fea0003c00000 */
[----:B------:R-:W-:Y:S01]  /*9050*/  NOP ;  /* 0x0000000000007918 */ /* 0x000fe20000000000 */
[----:B------:R-:W-:Y:S01]  /*9060*/  ENDCOLLECTIVE ;  /* 0x000000000000791b */ /* 0x000fe20003800000 */
.L_x_1675:
[----:B------:R-:W-:Y:S05]  /*9070*/  BSYNC B0 ;  /* 0x0000000000007941 */ /* 0x000fea0003800000 */
.L_x_1674:
[----:B------:R-:W-:Y:S05]  /*9080*/  BRA `(.L_x_1676) ;  /* 0xffffffc400647947 */ /* 0x000fea000383ffff */
.L_x_1606:
[----:B------:R-:W-:Y:S01]  /*9090*/  BSSY B0, `(.L_x_1677) ;  /* 0x0000005000007945 */ /* 0x000fe20003800000 */
[----:B------:R-:W-:-:S07]  /*90a0*/  IMAD.MOV.U32 R15, RZ, RZ, -0x1 ;  /* 0xffffffffff0f7424 */ /* 0x000fce00078e00ff */
[----:B------:R-:W-:Y:S05]  /*90b0*/  WARPSYNC.COLLECTIVE R15, `(.L_x_1678) ;  /* 0x000000000f087348 */ /* 0x000fea0003c00000 */
[----:B------:R-:W-:Y:S01]  /*90c0*/  NOP ;  /* 0x0000000000007918 */ /* 0x000fe20000000000 */
[----:B------:R-:W-:Y:S01]  /*90d0*/  ENDCOLLECTIVE ;  /* 0x000000000000791b */ /* 0x000fe20003800000 */
.L_x_1678:
[----:B------:R-:W-:Y:S05]  /*90e0*/  BSYNC B0 ;  /* 0x0000000000007941 */ /* 0x000fea0003800000 */
.L_x_1677:
[----:B------:R-:W-:Y:S05]  /*90f0*/  BRA `(.L_x_1679) ;  /* 0xffffffc800e87947 */ /* 0x000fea000383ffff */
.L_x_1618:
[----:B------:R-:W-:Y:S01]  /*9100*/  BSSY B0, `(.L_x_1680) ;  /* 0x0000005000007945 */ /* 0x000fe20003800000 */
[----:B------:R-:W-:-:S07]  /*9110*/  IMAD.MOV.U32 R15, RZ, RZ, -0x1 ;  /* 0xffffffffff0f7424 */ /* 0x000fce00078e00ff */
[----:B------:R-:W-:Y:S05]  /*9120*/  WARPSYNC.COLLECTIVE R15, `(.L_x_1681) ;  /* 0x000000000f087348 */ /* 0x000fea0003c00000 */
[----:B------:R-:W-:Y:S01]  /*9130*/  NOP ;  /* 0x0000000000007918 */ /* 0x000fe20000000000 */
[----:B------:R-:W-:Y:S01]  /*9140*/  ENDCOLLECTIVE ;  /* 0x000000000000791b */ /* 0x000fe20003800000 */
.L_x_1681:
[----:B------:R-:W-:Y:S05]  /*9150*/  BSYNC B0 ;  /* 0x0000000000007941 */ /* 0x000fea0003800000 */
.L_x_1680:
[----:B------:R-:W-:Y:S05]  /*9160*/  BRA `(.L_x_1682) ;  /* 0xffffffd000087947 */ /* 0x000fea000383ffff */
.L_x_1640:
[----:B-1----:R1:W2:Y:S02]  /*9170*/  SYNCS.PHASECHK.TRANS64.TRYWAIT P0, [R16+URZ+0x30820], R3 ;  /* 0x03082003100075a7 */ /* 0x0022a4000800017f */
[----:B--2---:R-:W-:Y:S05]  /*9180*/  @!P0 NANOSLEEP.SYNCS 0x989680 ;  /* 0x009896800000895d */ /* 0x004fea0003900000 */
[----:B------:R-:W2:Y:S02]  /*9190*/  @!P0 SYNCS.PHASECHK.TRANS64 P0, [R16+URZ+0x30820], R3 ;  /* 0x03082003100085a7 */ /* 0x000ea4000800007f */
[----:B--2---:R-:W-:Y:S05]  /*91a0*/  @!P0 BRA `(.L_x_1640) ;  /* 0xfffffffc00f08947 */ /* 0x004fea000383ffff */
[----:B------:R-:W-:Y:S05]  /*91b0*/  BRA `(.L_x_1683) ;  /* 0xffffffdc00d87947 */ /* 0x000fea000383ffff */
.L_x_1644:
[----:B-1----:R1:W3:Y:S02]  /*91c0*/  SYNCS.PHASECHK.TRANS64.TRYWAIT P1, [R16+URZ+0x30840], R21 ;  /* 0x03084015100075a7 */ /* 0x0022e4000802017f */
[----:B---3--:R-:W-:Y:S05]  /*91d0*/  @!P1 NANOSLEEP.SYNCS 0x989680 ;  /* 0x009896800000995d */ /* 0x008fea0003900000 */
[----:B------:R-:W3:Y:S02]  /*91e0*/  @!P1 SYNCS.PHASECHK.TRANS64 P1, [R16+URZ+0x30840], R21 ;  /* 0x03084015100095a7 */ /* 0x000ee4000802007f */
[----:B---3--:R-:W-:Y:S05]  /*91f0*/  @!P1 BRA `(.L_x_1644) ;  /* 0xfffffffc00f09947 */ /* 0x008fea000383ffff */
[----:B------:R-:W-:Y:S05]  /*9200*/  BRA `(.L_x_1684) ;  /* 0xffffffe400947947 */ /* 0x000fea000383ffff */
.L_x_1646:
[----:B--2---:R2:W3:Y:S02]  /*9210*/  SYNCS.PHASECHK.TRANS64.TRYWAIT P1, [R16+URZ+0x30828], R21 ;  /* 0x03082815100075a7 */ /* 0x0044e4000802017f */
[----:B---3--:R-:W-:Y:S05]  /*9220*/  @!P1 NANOSLEEP.SYNCS 0x989680 ;  /* 0x009896800000995d */ /* 0x008fea0003900000 */
[----:B------:R-:W3:Y:S02]  /*9230*/  @!P1 SYNCS.PHASECHK.TRANS64 P1, [R16+URZ+0x30828], R21 ;  /* 0x03082815100095a7 */ /* 0x000ee4000802007f */
[----:B---3--:R-:W-:Y:S05]  /*9240*/  @!P1 BRA `(.L_x_1646) ;  /* 0xfffffffc00f09947 */ /* 0x008fea000383ffff */
[----:B------:R-:W-:Y:S05]  /*9250*/  BRA `(.L_x_1685) ;  /* 0xffffffe800287947 */ /* 0x000fea000383ffff */
.L_x_1648:
[----:B---3--:R3:W4:Y:S02]  /*9260*/  SYNCS.PHASECHK.TRANS64.TRYWAIT P1, [R16+URZ+0x30848], R21 ;  /* 0x03084815100075a7 */ /* 0x008724000802017f */
[----:B----4-:R-:W-:Y:S05]  /*9270*/  @!P1 NANOSLEEP.SYNCS 0x989680 ;  /* 0x009896800000995d */ /* 0x010fea0003900000 */
[----:B------:R-:W4:Y:S02]  /*9280*/  @!P1 SYNCS.PHASECHK.TRANS64 P1, [R16+URZ+0x30848], R21 ;  /* 0x03084815100095a7 */ /* 0x000f24000802007f */
[----:B----4-:R-:W-:Y:S05]  /*9290*/  @!P1 BRA `(.L_x_1648) ;  /* 0xfffffffc00f09947 */ /* 0x010fea000383ffff */
[----:B------:R-:W-:Y:S05]  /*92a0*/  BRA `(.L_x_1686) ;  /* 0xffffffe800bc7947 */ /* 0x000fea000383ffff */
.L_x_1650:
[----:B------:R-:W-:-:S07]  /*92b0*/  SHF.L.U32 R5, R11, 0x1f, RZ ;  /* 0x0000001f0b057819 */ /* 0x000fce00000006ff */
.L_x_1687:
[----:B------:R1:W1:Y:S02]  /*92c0*/  SYNCS.PHASECHK.TRANS64.TRYWAIT P1, [R16+URZ+0x30820], R5 ;  /* 0x03082005100075a7 */ /* 0x000264000802017f */
[----:B-1----:R-:W-:Y:S05]  /*92d0*/  @!P1 NANOSLEEP.SYNCS 0x989680 ;  /* 0x009896800000995d */ /* 0x002fea0003900000 */
[----:B------:R-:W1:Y:S02]  /*92e0*/  @!P1 SYNCS.PHASECHK.TRANS64 P1, [R16+URZ+0x30820], R5 ;  /* 0x03082005100095a7 */ /* 0x000e64000802007f */
[----:B-1----:R-:W-:Y:S05]  /*92f0*/  @!P1 BRA `(.L_x_1687) ;  /* 0xfffffffc00f09947 */ /* 0x002fea000383ffff */
[----:B------:R-:W-:Y:S05]  /*9300*/  BRA `(.L_x_1688) ;  /* 0xffffffec00387947 */ /* 0x000fea000383ffff */
.L_x_1653:
[----:B-1----:R1:W3:Y:S02]  /*9310*/  SYNCS.PHASECHK.TRANS64.TRYWAIT P1, [R16+URZ+0x30840], R13 ;  /* 0x0308400d100075a7 */ /* 0x0022e4000802017f */
[----:B---3--:R-:W-:Y:S05]  /*9320*/  @!P1 NANOSLEEP.SYNCS 0x989680 ;  /* 0x009896800000995d */ /* 0x008fea0003900000 */
[----:B------:R-:W3:Y:S02]  /*9330*/  @!P1 SYNCS.PHASECHK.TRANS64 P1, [R16+URZ+0x30840], R13 ;  /* 0x0308400d100095a7 */ /* 0x000ee4000802007f */
[----:B---3--:R-:W-:Y:S05]  /*9340*/  @!P1 BRA `(.L_x_1653) ;  /* 0xfffffffc00f09947 */ /* 0x008fea000383ffff */
[----:B------:R-:W-:Y:S05]  /*9350*/  BRA `(.L_x_1689) ;  /* 0xffffffec00ec7947 */ /* 0x000fea000383ffff */
.L_x_1655:
[----:B--2---:R2:W3:Y:S02]  /*9360*/  SYNCS.PHASECHK.TRANS64.TRYWAIT P1, [R16+URZ+0x30828], R13 ;  /* 0x0308280d100075a7 */ /* 0x0044e4000802017f */
[----:B---3--:R-:W-:Y:S05]  /*9370*/  @!P1 NANOSLEEP.SYNCS 0x989680 ;  /* 0x009896800000995d */ /* 0x008fea0003900000 */
[----:B------:R-:W3:Y:S02]  /*9380*/  @!P1 SYNCS.PHASECHK.TRANS64 P1, [R16+URZ+0x30828], R13 ;  /* 0x0308280d100095a7 */ /* 0x000ee4000802007f */
[----:B---3--:R-:W-:Y:S05]  /*9390*/  @!P1 BRA `(.L_x_1655) ;  /* 0xfffffffc00f09947 */ /* 0x008fea000383ffff */
[----:B------:R-:W-:Y:S05]  /*93a0*/  BRA `(.L_x_1690) ;  /* 0xfffffff000747947 */ /* 0x000fea000383ffff */
.L_x_1657:
[----:B---3--:R3:W1:Y:S02]  /*93b0*/  SYNCS.PHASECHK.TRANS64.TRYWAIT P0, [R3+URZ+0x30840], R0 ;  /* 0x03084000030075a7 */ /* 0x008664000800017f */
[----:B-1----:R-:W-:Y:S05]  /*93c0*/  @!P0 NANOSLEEP.SYNCS 0x989680 ;  /* 0x009896800000895d */ /* 0x002fea0003900000 */
[----:B------:R-:W1:Y:S02]  /*93d0*/  @!P0 SYNCS.PHASECHK.TRANS64 P0, [R3+URZ+0x30840], R0 ;  /* 0x03084000030085a7 */ /* 0x000e64000800007f */
[----:B-1----:R-:W-:Y:S05]  /*93e0*/  @!P0 BRA `(.L_x_1657) ;  /* 0xfffffffc00f08947 */ /* 0x002fea000383ffff */
[----:B------:R-:W-:Y:S05]  /*93f0*/  BRA `(.L_x_1691) ;  /* 0xfffffff4001c7947 */ /* 0x000fea000383ffff */
.L_x_1659:
[----:B------:R-:W-:Y:S01]  /*9400*/  BSSY B0, `(.L_x_1692) ;  /* 0x0000006000007945 */ /* 0x000fe20003800000 */
[----:B------:R-:W-:-:S07]  /*9410*/  IMAD.MOV.U32 R15, RZ, RZ, -0x1 ;  /* 0xffffffffff0f7424 */ /* 0x000fce00078e00ff */
[----:B------:R-:W-:Y:S05]  /*9420*/  WARPSYNC.COLLECTIVE R15, `(.L_x_1693) ;  /* 0x000000000f0c7348 */ /* 0x000fea0003c00000 */
[----:B------:R-:W-:Y:S02]  /*9430*/  ELECT P6, UR62, PT ;  /* 0x00000000003e782f */ /* 0x000fe400038c0000 */
[----:B------:R-:W-:Y:S01]  /*9440*/  MOV R14, UR62 ;  /* 0x0000003e000e7c02 */ /* 0x000fe20008000f00 */
[----:B------:R-:W-:Y:S10]  /*9450*/  ENDCOLLECTIVE ;  /* 0x000000000000791b */ /* 0x000ff40003800000 */
.L_x_1693:
[----:B------:R-:W-:Y:S05]  /*9460*/  BSYNC B0 ;  /* 0x0000000000007941 */ /* 0x000fea0003800000 */
.L_x_1692:
[----:B------:R-:W-:Y:S05]  /*9470*/  BRA `(.L_x_1694) ;  /* 0xfffffff400c87947 */ /* 0x000fea000383ffff */
.L_x_1661:
[----:B-1----:R1:W2:Y:S02]  /*9480*/  SYNCS.PHASECHK.TRANS64.TRYWAIT P0, [R6+URZ], R5 ;  /* 0x00000005060075a7 */ /* 0x0022a4000800017f */
[----:B--2---:R-:W-:Y:S05]  /*9490*/  @!P0 NANOSLEEP.SYNCS 0x989680 ;  /* 0x009896800000895d */ /* 0x004fea0003900000 */
[----:B------:R-:W2:Y:S02]  /*94a0*/  @!P0 SYNCS.PHASECHK.TRANS64 P0, [R6+URZ], R5 ;  /* 0x00000005060085a7 */ /* 0x000ea4000800007f */
[----:B--2---:R-:W-:Y:S05]  /*94b0*/  @!P0 BRA `(.L_x_1661) ;  /* 0xfffffffc00f08947 */ /* 0x004fea000383ffff */
[----:B------:R-:W-:Y:S05]  /*94c0*/  BRA `(.L_x_1695) ;  /* 0xfffffff800087947 */ /* 0x000fea000383ffff */
.L_x_1662:
[----:B--2---:R2:W3:Y:S02]  /*94d0*/  SYNCS.PHASECHK.TRANS64.TRYWAIT P0, [R3+URZ], R2 ;  /* 0x00000002030075a7 */ /* 0x0044e4000800017f */
[----:B---3--:R-:W-:Y:S05]  /*94e0*/  @!P0 NANOSLEEP.SYNCS 0x989680 ;  /* 0x009896800000895d */ /* 0x008fea0003900000 */
[----:B------:R-:W3:Y:S02]  /*94f0*/  @!P0 SYNCS.PHASECHK.TRANS64 P0, [R3+URZ], R2 ;  /* 0x00000002030085a7 */ /* 0x000ee4000800007f */
[----:B---3--:R-:W-:Y:S05]  /*9500*/  @!P0 BRA `(.L_x_1662) ;  /* 0xfffffffc00f08947 */ /* 0x008fea000383ffff */
[----:B------:R-:W-:Y:S05]  /*9510*/  BRA `(.L_x_1696) ;  /* 0xfffffff400fc7947 */ /* 0x000fea000383ffff */
.L_x_1664:
[----:B--2---:R2:W3:Y:S02]  /*9520*/  SYNCS.PHASECHK.TRANS64.TRYWAIT P0, [R0+URZ], R5 ;  /* 0x00000005000075a7 */ /* 0x0044e4000800017f */
[----:B---3--:R-:W-:Y:S05]  /*9530*/  @!P0 NANOSLEEP.SYNCS 0x989680 ;  /* 0x009896800000895d */ /* 0x008fea0003900000 */
[----:B------:R-:W3:Y:S02]  /*9540*/  @!P0 SYNCS.PHASECHK.TRANS64 P0, [R0+URZ], R5 ;  /* 0x00000005000085a7 */ /* 0x000ee4000800007f */
[----:B---3--:R-:W-:Y:S05]  /*9550*/  @!P0 BRA `(.L_x_1664) ;  /* 0xfffffffc00f08947 */ /* 0x008fea000383ffff */
[----:B------:R-:W-:Y:S05]  /*9560*/  BRA `(.L_x_1697) ;  /* 0xfffffff800007947 */ /* 0x000fea000383ffff */
.L_x_1698:
        /* <DEDUP_REMOVED lines=9> */
.L_x_3696:


//--------------------- .text._ZN7cutlass13device_kernelIN5flash11enable_sm90INS1_16FlashAttnBwdSm90INS1_25CollectiveMainloopBwdSm90ILi2ELi2ELi2EN4cute5tupleIJNS5_1CILi1EEES8_S8_EEENS6_IJNS7_ILi64EEENS7_ILi128EEESB_EEENS_6half_tEfNS_4arch4Sm90ELb0ELb1ELb0ELb1ELb0ELb1ELb0ELb0ELi2ELi1ELi2ELi1ELb0EEENS1_21CollectiveEpilogueBwdISC_SD_SF_Li256ELb1ELb0ELi1EEENS1_19SingleTileSchedulerILb1ELb0ELb0ELi128EEEEEEEEEvNT_6ParamsE --------------------------
	.section	.text._ZN7cutlass13device_kernelIN5flash11enable_sm90INS1_16FlashAttnBwdSm90INS1_25CollectiveMainloopBwdSm90ILi2ELi2ELi2EN4cute5tupleIJNS5_1CILi1EEES8_S8_EEENS6_IJNS7_ILi64EEENS7_ILi128EEESB_EEENS_6half_tEfNS_4arch4Sm90ELb0ELb1ELb0ELb1ELb0ELb1ELb0ELb0ELi2ELi1ELi2ELi1ELb0EEENS1_21CollectiveEpilogueBwdISC_SD_SF_Li256ELb1ELb0ELi1EEENS1_19SingleTileSchedulerILb1ELb0ELb0ELi128EEEEEEEEEvNT_6ParamsE,"ax",@progbits
	.align	128
.text._ZN7cutlass13device_kernelIN5flash11enable_sm90INS1_16FlashAttnBwdSm90INS1_25CollectiveMainloopBwdSm90ILi2ELi2ELi2EN4cute5tupleIJNS5_1CILi1EEES8_S8_EEENS6_IJNS7_ILi64EEENS7_ILi128EEESB_EEENS_6half_tEfNS_4arch4Sm90ELb0ELb1ELb0ELb1ELb0ELb1ELb0ELb0ELi2ELi1ELi2ELi1ELb0EEENS1_21CollectiveEpilogueBwdISC_SD_SF_Li256ELb1ELb0ELi1EEENS1_19SingleTileSchedulerILb1ELb0ELb0ELi128EEEEEEEEEvNT_6ParamsE:
        .type           _ZN7cutlass13device_kernelIN5flash11enable_sm90INS1_16FlashAttnBwdSm90INS1_25CollectiveMainloopBwdSm90ILi2ELi2ELi2EN4cute5tupleIJNS5_1CILi1EEES8_S8_EEENS6_IJNS7_ILi64EEENS7_ILi128EEESB_EEENS_6half_tEfNS_4arch4Sm90ELb0ELb1ELb0ELb1ELb0ELb1ELb0ELb0ELi2ELi1ELi2ELi1ELb0EEENS1_21CollectiveEpilogueBwdISC_SD_SF_Li256ELb1ELb0ELi1EEENS1_19SingleTileSchedulerILb1ELb0ELb0ELi128EEEEEEEEEvNT_6ParamsE,@function
        .size           _ZN7cutlass13device_kernelIN5flash11enable_sm90INS1_16FlashAttnBwdSm90INS1_25CollectiveMainloopBwdSm90ILi2ELi2ELi2EN4cute5tupleIJNS5_1CILi1EEES8_S8_EEENS6_IJNS7_ILi64EEENS7_ILi128EEESB_EEENS_6half_tEfNS_4arch4Sm90ELb0ELb1ELb0ELb1ELb0ELb1ELb0ELb0ELi2ELi1ELi2ELi1ELb0EEENS1_21CollectiveEpilogueBwdISC_SD_SF_Li256ELb1ELb0ELi1EEENS1_19SingleTileSchedulerILb1ELb0ELb0ELi128EEEEEEEEEvNT_6ParamsE,(.L_x_3697 - _ZN7cutlass13device_kernelIN5flash11enable_sm90INS1_16FlashAttnBwdSm90INS1_25CollectiveMainloopBwdSm90ILi2ELi2ELi2EN4cute5tupleIJNS5_1CILi1EEES8_S8_EEENS6_IJNS7_ILi64EEENS7_ILi128EEESB_EEENS_6half_tEfNS_4arch4Sm90ELb0ELb1ELb0ELb1ELb0ELb1ELb0ELb0ELi2ELi1ELi2ELi1ELb0EEENS1_21CollectiveEpilogueBwdISC_SD_SF_Li256ELb1ELb0ELi1EEENS1_19SingleTileSchedulerILb1ELb0ELb0ELi128EEEEEEEEEvNT_6ParamsE)
        .other          _ZN7cutlass13device_kernelIN5flash11enable_sm90INS1_16FlashAttnBwdSm90INS1_25CollectiveMainloopBwdSm90ILi2ELi2ELi2EN4cute5tupleIJNS5_1CILi1EEES8_S8_EEENS6_IJNS7_ILi64EEENS7_ILi128EEESB_EEENS_6half_tEfNS_4arch4Sm90ELb0ELb1ELb0ELb1ELb0ELb1ELb0ELb0ELi2ELi1ELi2ELi1ELb0EEENS1_21CollectiveEpilogueBwdISC_SD_SF_Li256ELb1ELb0ELi1EEENS1_19SingleTileSchedulerILb1ELb0ELb0ELi128EEEEEEEEEvNT_6ParamsE,@"STO_CUDA_ENTRY STV_DEFAULT"
_ZN7cutlass13device_kernelIN5flash11enable_sm90INS1_16FlashAttnBwdSm90INS1_25CollectiveMainloopBwdSm90ILi2ELi2ELi2EN4cute5tupleIJNS5_1CILi1EEES8_S8_EEENS6_IJNS7_ILi64EEENS7_ILi128EEESB_EEENS_6half_tEfNS_4arch4Sm90ELb0ELb1ELb0ELb1ELb0ELb1ELb0ELb0ELi2ELi1ELi2ELi1ELb0EEENS1_21CollectiveEpilogueBwdISC_SD_SF_Li256ELb1ELb0ELi1EEENS1_19SingleTileSchedulerILb1ELb0ELb0ELi128EEEEEEEEEvNT_6ParamsE:
        /* <DEDUP_REMOVED lines=24> */
.L_x_1700:
[----:B------:R-:W-:Y:S05]  /*0180*/  BSYNC B0 ;  /* 0x0000000000007941 */ /* 0x000fea0003800000 */
.L_x_1699:
        /* <DEDUP_REMOVED lines=37> */
.L_x_1701:
        /* <DEDUP_REMOVED lines=22> */
.L_x_1702:
[----:B------:R-:W-:Y:S01]  /*0540*/  PLOP3.LUT P0, PT, PT, PT, UP0, 0x80, 0x0 ;  /* 0x000000000000781c */ /* 0x000fe20003f0f008 */
[----:B------:R-:W-:Y:S01]  /*0550*/  NOP ;  /* 0x0000000000007918 */ /* 0x000fe20000000000 */
[----:B------:R-:W-:Y:S01]  /*0560*/  ULDC.64 UR46, c[0x0][0x208] ;  /* 0x00008200002e7ab9 */ /* 0x000fe20000000a00 */
[----:B------:R-:W-:Y:S01]  /*0570*/  BSSY B6, `(.L_x_1703) ;  /* 0x0000b3f000067945 */ /* 0x000fe20003800000 */
[----:B-12-4-:R-:W-:Y:S09]  /*0580*/  BAR.SYNC.DEFER_BLOCKING 0x0 ;  /* 0x0000000000007b1d */ /* 0x016ff20000010000 */
[----:B------:R-:W-:Y:S05]  /*0590*/  @!P0 BRA `(.L_x_1704) ;  /* 0x0000007800188947 */ /* 0x000fea0003800000 */
.L_x_1705:
[----:B------:R-:W-:-:S08]  /*05a0*/  NOP ;  /* 0x0000000000007918 */ /* 0x000fd00000000000 */
[----:B------:R-:W1:Y:S02]  /*05b0*/  USETMAXREG.TRY_ALLOC.CTAPOOL UP0, 0xf0 ;  /* 0x000000f0000079c8 */ /* 0x000e640008000600 */
[----:B-1----:R-:W-:-:S13]  /*05c0*/  PLOP3.LUT P0, PT, PT, PT, UP0, 0x80, 0x0 ;  /* 0x000000000000781c */ /* 0x002fda0003f0f008 */
[----:B------:R-:W-:Y:S05]  /*05d0*/  @!P0 BRA `(.L_x_1705) ;  /* 0xfffffffc00f08947 */ /* 0x000fea000383ffff */
[----:B------:R-:W-:Y:S01]  /*05e0*/  LOP3.LUT R0, R0, 0x3, RZ, 0xc0, !PT ;  /* 0x0000000300007812 */ /* 0x000fe200078ec0ff */
[----:B------:R-:W1:Y:S01]  /*05f0*/  S2R R2, SR_TID.X ;  /* 0x0000000000027919 */ /* 0x000e620000002100 */
[----:B------:R-:W-:Y:S01]  /*0600*/  ULDC.64 UR4, c[0x0][0x8d8] ;  /* 0x0002360000047ab9 */ /* 0x000fe20000000a00 */
[----:B------:R-:W2:Y:S03]  /*0610*/  S2UR UR6, SR_CTAID.X ;  /* 0x00000000000679c3 */ /* 0x000ea60000002500 */
[----:B------:R-:W3:Y:S05]  /*0620*/  SHFL.IDX PT, R0, R0, RZ, 0x1f ;  /* 0x00001fff00007589 */ /* 0x000eea00000e0000 */
[----:B------:R-:W4:Y:S01]  /*0630*/  S2UR UR36, SR_CTAID.Z ;  /* 0x00000000002479c3 */ /* 0x000f220000002700 */
[----:B---3--:R-:W-:-:S02]  /*0640*/  ISETP.NE.AND P0, PT, R0, RZ, PT ;  /* 0x000000ff0000720c */ /* 0x008fc40003f05270 */
[----:B-1----:R-:W-:-:S11]  /*0650*/  SHF.R.U32.HI R2, RZ, 0x7, R2 ;  /* 0x00000007ff027819 */ /* 0x002fd60000011602 */
[----:B------:R-:W-:-:S05]  /*0660*/  @!P0 VIADD R2, R2, 0x9 ;  /* 0x0000000902028836 */ /* 0x000fca0000000000 */
[----:B------:R1:W-:Y:S06]  /*0670*/  @!P0 BAR.ARV R2, 0xa0 ;  /* 0x000280020000851d */ /* 0x0003ec0000002000 */
[----:B------:R-:W-:-:S04]  /*0680*/  ISETP.NE.U32.AND P0, PT, RZ, UR4, PT ;  /* 0x00000004ff007c0c */ /* 0x000fc8000bf05070 */
[----:B------:R-:W-:-:S13]  /*0690*/  ISETP.NE.AND.EX P0, PT, RZ, UR5, PT, P0 ;  /* 0x00000005ff007c0c */ /* 0x000fda000bf05300 */
[----:B-12-4-:R-:W-:Y:S05]  /*06a0*/  @!P0 BRA `(.L_x_1706) ;  /* 0x00000000001c8947 */ /* 0x016fea0003800000 */
[----:B------:R-:W-:Y:S02]  /*06b0*/  ULDC.64 UR4, c[0x0][0x8d8] ;  /* 0x0002360000047ab9 */ /* 0x000fe40000000a00 */
[----:B------:R-:W-:-:S06]  /*06c0*/  UIMAD.WIDE UR4, UR36, 0x4, UR4 ;  /* 0x00000004240478a5 */ /* 0x000fcc000f8e0204 */
[----:B------:R-:W-:Y:S02]  /*06d0*/  IMAD.U32 R2, RZ, RZ, UR4 ;  /* 0x00000004ff027e24 */ /* 0x000fe4000f8e00ff */
[----:B------:R-:W-:-:S05]  /*06e0*/  IMAD.U32 R3, RZ, RZ, UR5 ;  /* 0x00000005ff037e24 */ /* 0x000fca000f8e00ff */
[----:B------:R-:W2:Y:S02]  /*06f0*/  LDG.E R2, desc[UR46][R2.64] ;  /* 0x0000002e02027981 */ /* 0x000ea4000c1e1900 */
[----:B--2---:R-:W-:Y:S01]  /*0700*/  R2UR UR4, R2 ;  /* 0x00000000020472ca */ /* 0x004fe200000e0000 */
[----:B------:R-:W-:-:S14]  /*0710*/  BRA `(.L_x_1707) ;  /* 0x00000000003c7947 */ /* 0x000fdc0003800000 */
.L_x_1706:
[----:B------:R-:W-:Y:S02]  /*0720*/  ULDC.64 UR4, c[0x0][0x8d0] ;  /* 0x0002340000047ab9 */ /* 0x000fe40000000a00 */
[----:B------:R-:W-:-:S04]  /*0730*/  ISETP.NE.U32.AND P0, PT, RZ, UR4, PT ;  /* 0x00000004ff007c0c */ /* 0x000fc8000bf05070 */
[----:B------:R-:W-:-:S13]  /*0740*/  ISETP.NE.AND.EX P0, PT, RZ, UR5, PT, P0 ;  /* 0x00000005ff007c0c */ /* 0x000fda000bf05300 */
[----:B------:R-:W-:Y:S05]  /*0750*/  @!P0 BRA `(.L_x_1708) ;  /* 0x0000000000288947 */ /* 0x000fea0003800000 */
[----:B------:R-:W-:Y:S02]  /*0760*/  ULDC.64 UR4, c[0x0][0x8d0] ;  /* 0x0002340000047ab9 */ /* 0x000fe40000000a00 */
[----:B------:R-:W-:-:S06]  /*0770*/  UIMAD.WIDE UR4, UR36, 0x4, UR4 ;  /* 0x00000004240478a5 */ /* 0x000fcc000f8e0204 */
[----:B------:R-:W-:Y:S02]  /*0780*/  IMAD.U32 R2, RZ, RZ, UR4 ;  /* 0x00000004ff027e24 */ /* 0x000fe4000f8e00ff */
[----:B------:R-:W-:-:S05]  /*0790*/  IMAD.U32 R3, RZ, RZ, UR5 ;  /* 0x00000005ff037e24 */ /* 0x000fca000f8e00ff */
[----:B------:R-:W2:Y:S04]  /*07a0*/  LDG.E R4, desc[UR46][R2.64] ;  /* 0x0000002e02047981 */ /* 0x000ea8000c1e1900 */
[----:B------:R-:W3:Y:S01]  /*07b0*/  LDG.E R0, desc[UR46][R2.64+0x4] ;  /* 0x0000042e02007981 */ /* 0x000ee2000c1e1900 */
[----:B--2---:R-:W-:Y:S02]  /*07c0*/  R2UR UR4, R4 ;  /* 0x00000000040472ca */ /* 0x004fe400000e0000 */
[----:B---3--:R-:W-:-:S13]  /*07d0*/  R2UR UR5, R0 ;  /* 0x00000000000572ca */ /* 0x008fda00000e0000 */
[----:B------:R-:W-:Y:S01]  /*07e0*/  UIADD3 UR4, -UR4, UR5, URZ ;  /* 0x0000000504047290 */ /* 0x000fe2000fffe13f */
[----:B------:R-:W-:Y:S11]  /*07f0*/  BRA `(.L_x_1707) ;  /* 0x0000000000047947 */ /* 0x000ff60003800000 */
.L_x_1708:
[----:B------:R-:W-:-:S05]  /*0800*/  ULDC UR4, c[0x0][0x8bc] ;  /* 0x00022f0000047ab9 */ /* 0x000fca0000000800 */
.L_x_1707:
[----:B------:R-:W-:-:S04]  /*0810*/  USHF.L.U32 UR42, UR6, 0x7, URZ ;  /* 0x00000007062a7899 */ /* 0x000fc8000800063f */
[----:B------:R-:W-:-:S04]  /*0820*/  UISETP.GE.AND UP0, UPT, UR42, UR4, UPT ;  /* 0x000000042a00728c */ /* 0x000fc8000bf06270 */
[----:B------:R-:W-:-:S06]  /*0830*/  USEL UR36, UR36, 0xffffffff, !UP0 ;  /* 0xffffffff24247887 */ /* 0x000fcc000c000000 */
[----:B------:R-:W-:-:S13]  /*0840*/  ISETP.LE.AND P0, PT, RZ, UR36, PT ;  /* 0x00000024ff007c0c */ /* 0x000fda000bf03270 */
[----:B------:R-:W-:Y:S05]  /*0850*/  @!P0 BRA `(.L_x_1709) ;  /* 0x000000b000408947 */ /* 0x000fea0003800000 */
[----:B------:R-:W-:Y:S01]  /*0860*/  ULDC.64 UR4, c[0x0][0x780] ;  /* 0x0001e00000047ab9 */ /* 0x000fe20000000a00 */
[----:B------:R-:W-:Y:S01]  /*0870*/  ULDC UR37, c[0x0][0x290] ;  /* 0x0000a40000257ab9 */ /* 0x000fe20000000800 */
[----:B------:R-:W-:-:S04]  /*0880*/  ISETP.NE.U32.AND P0, PT, RZ, UR4, PT ;  /* 0x00000004ff007c0c */ /* 0x000fc8000bf05070 */
[----:B------:R-:W-:-:S13]  /*0890*/  ISETP.NE.AND.EX P0, PT, RZ, UR5, PT, P0 ;  /* 0x00000005ff007c0c */ /* 0x000fda000bf05300 */
[----:B------:R-:W-:Y:S05]  /*08a0*/  @!P0 BRA `(.L_x_1710) ;  /* 0x00000000001c8947 */ /* 0x000fea0003800000 */
[----:B------:R-:W-:Y:S02]  /*08b0*/  ULDC.64 UR4, c[0x0][0x780] ;  /* 0x0001e00000047ab9 */ /* 0x000fe40000000a00 */
[----:B------:R-:W-:-:S06]  /*08c0*/  UIMAD.WIDE UR4, UR36, 0x4, UR4 ;  /* 0x00000004240478a5 */ /* 0x000fcc000f8e0204 */
[----:B------:R-:W-:Y:S02]  /*08d0*/  IMAD.U32 R2, RZ, RZ, UR4 ;  /* 0x00000004ff027e24 */ /* 0x000fe4000f8e00ff */
[----:B------:R-:W-:-:S05]  /*08e0*/  IMAD.U32 R3, RZ, RZ, UR5 ;  /* 0x00000005ff037e24 */ /* 0x000fca000f8e00ff */
[----:B------:R-:W2:Y:S02]  /*08f0*/  LDG.E R2, desc[UR46][R2.64] ;  /* 0x0000002e02027981 */ /* 0x000ea4000c1e1900 */
[----:B--2---:R-:W-:Y:S01]  /*0900*/  R2UR UR39, R2 ;  /* 0x00000000022772ca */ /* 0x004fe200000e0000 */
[----:B------:R-:W-:-:S14]  /*0910*/  BRA `(.L_x_1711) ;  /* 0x0000000000387947 */ /* 0x000fdc0003800000 */
.L_x_1710:
        /* <DEDUP_REMOVED lines=13> */
[----:B------:R-:W-:-:S12]  /*09f0*/  UIADD3 UR39, -UR39, UR4, URZ ;  /* 0x0000000427277290 */ /* 0x000fd8000fffe13f */
.L_x_1711:
        /* <DEDUP_REMOVED lines=11> */
.L_x_1712:
        /* <DEDUP_REMOVED lines=13> */
.L_x_1713:
[----:B------:R-:W-:Y:S01]  /*0b80*/  UIADD3 UR5, UR42, UR39, -UR37 ;  /* 0x000000272a057290 */ /* 0x000fe2000fffe825 */
[----:B------:R-:W-:Y:S01]  /*0b90*/  ISETP.LE.AND P1, PT, RZ, UR6, PT ;  /* 0x00000006ff007c0c */ /* 0x000fe2000bf23270 */
[----:B------:R-:W-:Y:S01]  /*0ba0*/  ULDC UR6, c[0x0][0x74c] ;  /* 0x0001d30000067ab9 */ /* 0x000fe20000000800 */
[----:B------:R-:W-:Y:S01]  /*0bb0*/  UIADD3 UR4, UR39, 0x3f, URZ ;  /* 0x0000003f27047890 */ /* 0x000fe2000fffe03f */
[----:B------:R-:W-:Y:S01]  /*0bc0*/  PLOP3.LUT P0, PT, PT, PT, PT, 0x80, 0x0 ;  /* 0x000000000000781c */ /* 0x000fe20003f0f070 */
[----:B------:R-:W-:Y:S01]  /*0bd0*/  UIADD3 UR5, UR5, -UR6, URZ ;  /* 0x8000000605057290 */ /* 0x000fe2000fffe03f */
[----:B------:R-:W-:Y:S02]  /*0be0*/  CS2R R86, SRZ ;  /* 0x0000000000567805 */ /* 0x000fe4000001ff00 */
[----:B------:R-:W-:Y:S02]  /*0bf0*/  CS2R R84, SRZ ;  /* 0x0000000000547805 */ /* 0x000fe4000001ff00 */
[----:B------:R-:W-:Y:S01]  /*0c00*/  CS2R R82, SRZ ;  /* 0x0000000000527805 */ /* 0x000fe2000001ff00 */
[----:B------:R-:W-:Y:S01]  /*0c10*/  USHF.R.S32.HI UR6, URZ, 0x1f, UR5 ;  /* 0x0000001f3f067899 */ /* 0x000fe20008011405 */
[----:B------:R-:W-:-:S02]  /*0c20*/  CS2R R80, SRZ ;  /* 0x0000000000507805 */ /* 0x000fc4000001ff00 */
[----:B------:R-:W-:Y:S02]  /*0c30*/  CS2R R78, SRZ ;  /* 0x00000000004e7805 */ /* 0x000fe4000001ff00 */
[----:B------:R-:W-:Y:S01]  /*0c40*/  CS2R R76, SRZ ;  /* 0x00000000004c7805 */ /* 0x000fe2000001ff00 */
[----:B------:R-:W-:Y:S01]  /*0c50*/  ULEA.HI UR6, UR6, UR5, URZ, 0x6 ;  /* 0x0000000506067291 */ /* 0x000fe2000f8f303f */
[----:B------:R-:W-:Y:S01]  /*0c60*/  CS2R R74, SRZ ;  /* 0x00000000004a7805 */ /* 0x000fe2000001ff00 */
[----:B------:R-:W-:Y:S01]  /*0c70*/  USHF.R.S32.HI UR5, URZ, 0x1f, UR4 ;  /* 0x0000001f3f057899 */ /* 0x000fe20008011404 */
[----:B------:R-:W-:Y:S01]  /*0c80*/  CS2R R72, SRZ ;  /* 0x0000000000487805 */ /* 0x000fe2000001ff00 */
[----:B------:R-:W-:Y:S01]  /*0c90*/  USHF.R.S32.HI UR6, URZ, 0x6, UR6 ;  /* 0x000000063f067899 */ /* 0x000fe20008011406 */
[----:B------:R-:W-:Y:S01]  /*0ca0*/  CS2R R70, SRZ ;  /* 0x0000000000467805 */ /* 0x000fe2000001ff00 */
[----:B------:R-:W-:Y:S01]  /*0cb0*/  ULEA.HI UR5, UR5, UR4, URZ, 0x6 ;  /* 0x0000000405057291 */ /* 0x000fe2000f8f303f */
[----:B------:R-:W-:Y:S01]  /*0cc0*/  CS2R R68, SRZ ;  /* 0x0000000000447805 */ /* 0x000fe2000001ff00 */
[----:B------:R-:W-:Y:S01]  /*0cd0*/  UISETP.LT.AND UP0, UPT, URZ, UR6, UPT ;  /* 0x000000063f00728c */ /* 0x000fe2000bf01270 */
[----:B------:R-:W-:Y:S01]  /*0ce0*/  CS2R R66, SRZ ;  /* 0x0000000000427805 */ /* 0x000fe2000001ff00 */
[----:B------:R-:W-:Y:S01]  /*0cf0*/  USHF.R.S32.HI UR40, URZ, 0x6, UR5 ;  /* 0x000000063f287899 */ /* 0x000fe20008011405 */
[----:B------:R-:W-:Y:S01]  /*0d00*/  CS2R R64, SRZ ;  /* 0x0000000000407805 */ /* 0x000fe2000001ff00 */
[----:B------:R-:W-:Y:S01]  /*0d10*/  USEL UR41, URZ, UR6, !UP0 ;  /* 0x000000063f297287 */ /* 0x000fe2000c000000 */
        /* <DEDUP_REMOVED lines=13> */
[----:B------:R-:W-:-:S02]  /*0df0*/  CS2R R10, SRZ ;  /* 0x00000000000a7805 */ /* 0x000fc4000001ff00 */
[----:B------:R-:W-:Y:S02]  /*0e00*/  CS2R R36, SRZ ;  /* 0x0000000000247805 */ /* 0x000fe4000001ff00 */
[----:B------:R-:W-:Y:S02]  /*0e10*/  CS2R R8, SRZ ;  /* 0x0000000000087805 */ /* 0x000fe4000001ff00 */
[----:B------:R-:W-:Y:S02]  /*0e20*/  CS2R R32, SRZ ;  /* 0x0000000000207805 */ /* 0x000fe4000001ff00 */
[----:B------:R-:W-:Y:S01]  /*0e30*/  CS2R R6, SRZ ;  /* 0x0000000000067805 */ /* 0x000fe2000001ff00 */
[----:B------:R-:W-:Y:S01]  /*0e40*/  IMAD.MOV.U32 R29, RZ, RZ, RZ ;  /* 0x000000ffff1d7224 */ /* 0x000fe200078e00ff */
[----:B------:R-:W-:Y:S01]  /*0e50*/  CS2R R4, SRZ ;  /* 0x0000000000047805 */ /* 0x000fe2000001ff00 */
[----:B------:R-:W-:Y:S01]  /*0e60*/  IMAD.MOV.U32 R2, RZ, RZ, RZ ;  /* 0x000000ffff027224 */ /* 0x000fe200078e00ff */
        /* <DEDUP_REMOVED lines=27> */
[----:B------:R-:W-:Y:S01]  /*1020*/  IMAD.MOV.U32 R99, RZ, RZ, RZ ;  /* 0x000000ffff637224 */ /* 0x000fe200078e00ff */
[----:B------:R-:W-:Y:S06]  /*1030*/  @!P1 BRA `(.L_x_1714) ;  /* 0x0000000000209947 */ /* 0x000fec0003800000 */
[----:B------:R-:W-:Y:S01]  /*1040*/  UIADD3 UR4, -UR37, 0xbf, UR39 ;  /* 0x000000bf25047890 */ /* 0x000fe2000fffe127 */
[----:B------:R-:W-:-:S03]  /*1050*/  ULDC UR5, c[0x0][0x748] ;  /* 0x0001d20000057ab9 */ /* 0x000fc60000000800 */
[----:B------:R-:W-:-:S04]  /*1060*/  UIADD3 UR4, UR4, UR5, UR42 ;  /* 0x0000000504047290 */ /* 0x000fc8000fffe02a */
[----:B------:R-:W-:-:S04]  /*1070*/  USHF.R.S32.HI UR5, URZ, 0x1f, UR4 ;  /* 0x0000001f3f057899 */ /* 0x000fc80008011404 */
[----:B------:R-:W-:-:S04]  /*1080*/  ULEA.HI UR5, UR5, UR4, URZ, 0x6 ;  /* 0x0000000405057291 */ /* 0x000fc8000f8f303f */
[----:B------:R-:W-:-:S04]  /*1090*/  USHF.R.S32.HI UR5, URZ, 0x6, UR5 ;  /* 0x000000063f057899 */ /* 0x000fc80008011405 */
[----:B------:R-:W-:-:S04]  /*10a0*/  UISETP.LT.AND UP0, UPT, UR40, UR5, UPT ;  /* 0x000000052800728c */ /* 0x000fc8000bf01270 */
[----:B------:R-:W-:-:S12]  /*10b0*/  USEL UR40, UR40, UR5, UP0 ;  /* 0x0000000528287287 */ /* 0x000fd80008000000 */
.L_x_1714:
        /* <DEDUP_REMOVED lines=10> */
[----:B------:R-:W-:-:S03]  /*1160*/  ULDC UR43, c[0x0][0x744] ;  /* 0x0001d100002b7ab9 */ /* 0x000fc60000000800 */
        /* <DEDUP_REMOVED lines=18> */
.L_x_1717:
        /* <DEDUP_REMOVED lines=15> */
.L_x_1716:
        /* <DEDUP_REMOVED lines=22> */
.L_x_1719:
        /* <DEDUP_REMOVED lines=15> */
.L_x_1718:
        /* <DEDUP_REMOVED lines=8> */
.L_x_1862:
        /* <DEDUP_REMOVED lines=23> */
.L_x_1721:
[----:B------:R-:W-:Y:S01]  /*17c0*/  LEA.HI R7, R7, R4, RZ, 0x3 ;  /* 0x0000000407077211 */ /* 0x000fe200078f18ff */
[----:B------:R-:W-:Y:S01]  /*17d0*/  IMAD.U32 R235, RZ, RZ, UR38 ;  /* 0x00000026ffeb7e24 */ /* 0x000fe2000f8e00ff */
[----:B--2---:R-:W-:Y:S01]  /*17e0*/  LOP3.LUT R8, R3, 0x30, R6, 0xf8, !PT ;  /* 0x0000003003087812 */ /* 0x004fe200078ef806 */
[----:B------:R-:W-:Y:S01]  /*17f0*/  IMAD.MOV.U32 R226, RZ, RZ, RZ ;  /* 0x000000ffffe27224 */ /* 0x000fe200078e00ff */
[----:B------:R-:W-:Y:S02]  /*1800*/  LOP3.LUT R7, R7, 0xfffffff8, RZ, 0xc0, !PT ;  /* 0xfffffff807077812 */ /* 0x000fe400078ec0ff */
[----:B------:R-:W-:Y:S02]  /*1810*/  CS2R R86, SRZ ;  /* 0x0000000000567805 */ /* 0x000fe4000001ff00 */
[----:B------:R-:W-:Y:S02]  /*1820*/  LEA.HI R6, R13, R13, RZ, 0x1 ;  /* 0x0000000d0d067211 */ /* 0x000fe400078f08ff */
[----:B------:R-:W-:-:S02]  /*1830*/  CS2R R84, SRZ ;  /* 0x0000000000547805 */ /* 0x000fc4000001ff00 */
[----:B------:R-:W-:Y:S01]  /*1840*/  LOP3.LUT R11, R11, 0x7ffffe, RZ, 0xc0, !PT ;  /* 0x007ffffe0b0b7812 */ /* 0x000fe200078ec0ff */
[----:B------:R-:W-:Y:S01]  /*1850*/  IMAD.IADD R7, R4, 0x1, -R7 ;  /* 0x0000000104077824 */ /* 0x000fe200078e0a07 */
[----:B------:R-:W-:Y:S01]  /*1860*/  LEA.HI R4, R2, R5, RZ, 0x5 ;  /* 0x0000000502047211 */ /* 0x000fe200078f28ff */
[----:B------:R-:W-:Y:S01]  /*1870*/  IMAD.SHL.U32 R2, R13, 0x1000, RZ ;  /* 0x000010000d027824 */ /* 0x000fe200078e00ff */
[----:B------:R-:W-:Y:S01]  /*1880*/  LOP3.LUT R6, R6, 0x3fffffe, RZ, 0xc0, !PT ;  /* 0x03fffffe06067812 */ /* 0x000fe200078ec0ff */
[----:B------:R-:W-:Y:S01]  /*1890*/  IMAD.IADD R11, R10, 0x1, -R11 ;  /* 0x000000010a0b7824 */ /* 0x000fe200078e0a0b */
[----:B------:R-:W-:Y:S02]  /*18a0*/  SHF.R.S32.HI R4, RZ, 0x5, R4 ;  /* 0x00000005ff047819 */ /* 0x000fe40000011404 */
[----:B------:R-:W-:Y:S02]  /*18b0*/  CS2R R82, SRZ ;  /* 0x0000000000527805 */ /* 0x000fe4000001ff00 */
[----:B------:R-:W-:Y:S01]  /*18c0*/  LOP3.LUT R9, R8, 0x8, R9, 0xf8, !PT ;  /* 0x0000000808097812 */ /* 0x000fe200078ef809 */
[----:B------:R-:W-:Y:S01]  /*18d0*/  IMAD R11, R11, 0x200, R2 ;  /* 0x000002000b0b7824 */ /* 0x000fe200078e0202 */
[----:B------:R-:W-:Y:S01]  /*18e0*/  LOP3.LUT R0, R0, 0x7ffffffc, RZ, 0xc0, !PT ;  /* 0x7ffffffc00007812 */ /* 0x000fe200078ec0ff */
[----:B------:R-:W-:Y:S01]  /*18f0*/  IMAD R4, R4, 0x10, R7 ;  /* 0x0000001004047824 */ /* 0x000fe200078e0207 */
[----:B------:R-:W-:Y:S01]  /*1900*/  SHF.R.U32.HI R8, RZ, 0x3, R3 ;  /* 0x00000003ff087819 */ /* 0x000fe20000011603 */
[----:B------:R-:W-:Y:S01]  /*1910*/  IMAD.IADD R3, R13, 0x1, -R6 ;  /* 0x000000010d037824 */ /* 0x000fe200078e0a06 */
[----:B------:R-:W-:Y:S01]  /*1920*/  CS2R R80, SRZ ;  /* 0x0000000000507805 */ /* 0x000fe2000001ff00 */
[----:B------:R-:W-:Y:S01]  /*1930*/  IMAD R2, R5, 0x4, R2 ;  /* 0x0000000405027824 */ /* 0x000fe200078e0202 */
[----:B------:R-:W-:Y:S01]  /*1940*/  LOP3.LUT R8, R9, R8, RZ, 0x3c, !PT ;  /* 0x0000000809087212 */ /* 0x000fe200078e3cff */
[----:B------:R-:W-:Y:S01]  /*1950*/  IMAD.IADD R0, R5, 0x1, -R0 ;  /* 0x0000000105007824 */ /* 0x000fe200078e0a00 */
[----:B------:R-:W-:Y:S01]  /*1960*/  CS2R R78, SRZ ;  /* 0x00000000004e7805 */ /* 0x000fe2000001ff00 */
[----:B------:R-:W-:Y:S01]  /*1970*/  IMAD R228, R3, 0x40, R4 ;  /* 0x0000004003e47824 */ /* 0x000fe200078e0204 */
[----:B------:R-:W-:Y:S01]  /*1980*/  CS2R R76, SRZ ;  /* 0x00000000004c7805 */ /* 0x000fe2000001ff00 */
[----:B------:R-:W-:Y:S01]  /*1990*/  IMAD.U32 R5, RZ, RZ, UR42 ;  /* 0x0000002aff057e24 */ /* 0x000fe2000f8e00ff */
[----:B------:R-:W-:Y:S01]  /*19a0*/  CS2R R74, SRZ ;  /* 0x00000000004a7805 */ /* 0x000fe2000001ff00 */
[----:B------:R-:W-:Y:S01]  /*19b0*/  IMAD R3, R2, 0x4, R231 ;  /* 0x0000000402037824 */ /* 0x000fe200078e02e7 */
[----:B------:R-:W-:Y:S01]  /*19c0*/  CS2R R72, SRZ ;  /* 0x0000000000487805 */ /* 0x000fe2000001ff00 */
[----:B------:R-:W-:Y:S01]  /*19d0*/  IMAD.IADD R232, R8, 0x1, R11 ;  /* 0x0000000108e87824 */ /* 0x000fe200078e020b */
[----:B------:R-:W-:Y:S01]  /*19e0*/  IADD3 R2, -R228, UR37, -R5 ;  /* 0x00000025e4027c10 */ /* 0x000fe2000fffe905 */
        /* <DEDUP_REMOVED lines=57> */
[----:B------:R-:W-:Y:S01]  /*1d80*/  LOP3.LUT R235, R235, 0x1, RZ, 0xfc, !PT ;  /* 0x00000001ebeb7812 */ /* 0x000fe200078efcff */
[----:B------:R-:W-:Y:S01]  /*1d90*/  IMAD.SHL.U32 R229, R0, 0x2, RZ ;  /* 0x0000000200e57824 */ /* 0x000fe200078e00ff */
[----:B------:R-:W-:-:S07]  /*1da0*/  IADD3 R228, RZ, -UR42, -R228 ;  /* 0x8000002affe47c10 */ /* 0x000fce000fffe8e4 */
.L_x_1733:
[----:B------:R-:W-:-:S13]  /*1db0*/  ISETP.NE.AND P6, PT, R235, 0x3, PT ;  /* 0x00000003eb00780c */ /* 0x000fda0003fc5270 */
[----:B------:R-:W-:Y:S05]  /*1dc0*/  @!P6 BRA `(.L_x_1723) ;  /* 0x000000000004e947 */ /* 0x000fea0003800000 */
[----:B------:R-:W-:Y:S01]  /*1dd0*/  BPT.TRAP 0x1 ;  /* 0x000000040000795c */ /* 0x000fe20000300000 */
.L_x_1723:
[----:B------:R-:W-:Y:S01]  /*1de0*/  IMAD R0, R4, 0x8, R231 ;  /* 0x0000000804007824 */ /* 0x000fe200078e02e7 */
[----:B------:R-:W-:-:S04]  /*1df0*/  SHF.L.U32 R7, R226, 0x1f, RZ ;  /* 0x0000001fe2077819 */ /* 0x000fc800000006ff */
[----:B------:R2:W3:Y:S01]  /*1e00*/  SYNCS.PHASECHK.TRANS64.TRYWAIT P0, [R0+URZ+0x30810], R7 ;  /* 0x03081007000075a7 */ /* 0x0004e2000800017f */
[----:B------:R-:W-:Y:S05]  /*1e10*/  @!P6 BRA `(.L_x_1724) ;  /* 0x000000000004e947 */ /* 0x000fea0003800000 */
[----:B------:R-:W-:Y:S01]  /*1e20*/  BPT.TRAP 0x1 ;  /* 0x000000040000795c */ /* 0x000fe20000300000 */
.L_x_1724:
[----:B---3--:R-:W-:Y:S05]  /*1e30*/  @P0 BRA `(.L_x_1725) ;  /* 0x0000000000080947 */ /* 0x008fea0003800000 */
[----:B------:R-:W3:Y:S02]  /*1e40*/  SYNCS.PHASECHK.TRANS64.TRYWAIT P0, [R0+URZ+0x30810], R7 ;  /* 0x03081007000075a7 */ /* 0x000ee4000800017f */
[----:B---3--:R-:W-:Y:S05]  /*1e50*/  @!P0 BRA `(.L_x_1726) ;  /* 0x0000009800f88947 */ /* 0x008fea0003800000 */
.L_x_1725:
        /* <DEDUP_REMOVED lines=81> */
.L_x_1727:
[----:B------:R1:W1:Y:S01]  /*2370*/  SYNCS.PHASECHK.TRANS64.TRYWAIT P0, [R0+URZ+0x30830], R7 ;  /* 0x03083007000075a7 */ /* 0x000262000800017f */
[----:B------:R-:W-:Y:S05]  /*2380*/  @!P6 BRA `(.L_x_1728) ;  /* 0x000000000004e947 */ /* 0x000fea0003800000 */
[----:B------:R-:W-:Y:S01]  /*2390*/  BPT.TRAP 0x1 ;  /* 0x000000040000795c */ /* 0x000fe20000300000 */
.L_x_1728:
[----:B------:R-:W-:-:S05]  /*23a0*/  VIADD R5, R231, 0x20000 ;  /* 0x00020000e7057836 */ /* 0x000fca0000000000 */
[----:B------:R-:W-:-:S04]  /*23b0*/  SHF.R.U32.HI R5, RZ, 0x4, R5 ;  /* 0x00000004ff057819 */ /* 0x000fc80000011605 */
[----:B------:R-:W-:-:S04]  /*23c0*/  LOP3.LUT R234, R5, 0x3fff, RZ, 0xc0, !PT ;  /* 0x00003fff05ea7812 */ /* 0x000fc800078ec0ff */
[----:B------:R-:W-:Y:S01]  /*23d0*/  LOP3.LUT R5, R234, 0x10000, RZ, 0xfc, !PT ;  /* 0x00010000ea057812 */ /* 0x000fe200078efcff */
[----:B-1----:R-:W-:Y:S06]  /*23e0*/  @P0 BRA `(.L_x_1729) ;  /* 0x0000000000080947 */ /* 0x002fec0003800000 */
[----:B------:R-:W1:Y:S02]  /*23f0*/  SYNCS.PHASECHK.TRANS64.TRYWAIT P0, [R0+URZ+0x30830], R7 ;  /* 0x03083007000075a7 */ /* 0x000e64000800017f */
[----:B-1----:R-:W-:Y:S05]  /*2400*/  @!P0 BRA `(.L_x_1730) ;  /* 0x0000009400a08947 */ /* 0x002fea0003800000 */
.L_x_1729:
        /* <DEDUP_REMOVED lines=9> */
[----:B------:R-:W-:Y:S01]  /*24a0*/  ISETP.GT.AND P1, PT, R228, RZ, PT ;  /* 0x000000ffe400720c */ /* 0x000fe20003f24270 */
[----:B------:R-:W-:Y:S01]  /*24b0*/  ULEA UR7, UR41, -UR39, 0x6 ;  /* 0x8000002729077291 */ /* 0x000fe2000f8e303f */
[C---:B------:R-:W-:Y:S01]  /*24c0*/  ISETP.GT.AND P0, PT, R2.reuse, RZ, PT ;  /* 0x000000ff0200720c */ /* 0x040fe20003f04270 */
[----:B------:R-:W-:Y:S01]  /*24d0*/  ULOP3.LUT UR6, UR6, 0x10000, URZ, 0xfc, !UPT ;  /* 0x0001000006067892 */ /* 0x000fe2000f8efc3f */
[----:B------:R-:W-:-:S03]  /*24e0*/  ISETP.GT.AND P3, PT, R2, 0x8, PT ;  /* 0x000000080200780c */ /* 0x000fc60003f64270 */
[----:B------:R-:W-:Y:S01]  /*24f0*/  IADD3 R13, R2, UR7, R229 ;  /* 0x00000007020d7c10 */ /* 0x000fe2000fffe0e5 */
[----:B------:R-:W-:Y:S02]  /*2500*/  UMOV UR7, 0x40000040 ;  /* 0x4000004000077882 */ /* 0x000fe40000000000 */
[----:B------:R-:W-:Y:S01]  /*2510*/  UMOV UR8, UR6 ;  /* 0x0000000600087c82 */ /* 0x000fe20008000000 */
[----:B------:R-:W-:Y:S02]  /*2520*/  UMOV UR10, UR5 ;  /* 0x00000005000a7c82 */ /* 0x000fe40008000000 */
[----:B------:R-:W-:Y:S01]  /*2530*/  HGMMA.64x64x16.F32 R152, gdesc[UR8], RZ, !UPT, gsb0 ;  /* 0x00e00000089879f0 */ /* 0x000fe2000c0008ff */
[----:B------:R-:W-:Y:S02]  /*2540*/  UIADD3 UR10, UR5, 0x2, URZ ;  /* 0x00000002050a7890 */ /* 0x000fe4000fffe03f */
[----:B------:R-:W-:Y:S01]  /*2550*/  UIADD3 UR8, UR6, 0x2, URZ ;  /* 0x0000000206087890 */ /* 0x000fe2000fffe03f */
[----:B------:R-:W-:Y:S01]  /*2560*/  UMOV UR11, 0x40000040 ;  /* 0x40000040000b7882 */ /* 0x000fe20000000000 */
[----:B------:R-:W-:Y:S01]  /*2570*/  UMOV UR9, 0x40000040 ;  /* 0x4000004000097882 */ /* 0x000fe20000000000 */
[----:B-1----:R-:W-:Y:S01]  /*2580*/  IMAD.IADD R230, R6, 0x1, -R13 ;  /* 0x0000000106e67824 */ /* 0x002fe200078e0a0d */
[----:B------:R-:W-:-:S02]  /*2590*/  IADD3 R225, RZ, -R13, -R7 ;  /* 0x8000000dffe17210 */ /* 0x000fc40007ffe807 */
[----:B------:R-:W-:Y:S02]  /*25a0*/  IADD3 R14, -R13, 0x8, -R7 ;  /* 0x000000080d0e7810 */ /* 0x000fe40007ffe907 */
[----:B------:R-:W-:Y:S02]  /*25b0*/  SEL R230, R230, 0x40, !P1 ;  /* 0x00000040e6e67807 */ /* 0x000fe40004800000 */
[----:B------:R-:W-:Y:S02]  /*25c0*/  SEL R225, R225, 0x40, P0 ;  /* 0x00000040e1e17807 */ /* 0x000fe40000000000 */
[C---:B------:R-:W-:Y:S02]  /*25d0*/  ISETP.GE.AND P0, PT, R230.reuse, RZ, PT ;  /* 0x000000ffe600720c */ /* 0x040fe40003f06270 */
[----:B------:R-:W-:Y:S02]  /*25e0*/  ISETP.GE.AND P1, PT, R230, 0x1, PT ;  /* 0x00000001e600780c */ /* 0x000fe40003f26270 */
[----:B------:R-:W-:-:S02]  /*25f0*/  ISETP.GT.OR P0, PT, R225, RZ, !P0 ;  /* 0x000000ffe100720c */ /* 0x000fc40004704670 */
[----:B------:R-:W-:Y:S02]  /*2600*/  IADD3 R13, R6, 0x8, -R13 ;  /* 0x00000008060d7810 */ /* 0x000fe40007ffe80d */
[----:B------:R-:W-:Y:S02]  /*2610*/  FSEL R5, R184, -INF , !P0 ;  /* 0xff800000b8057808 */ /* 0x000fe40004000000 */
[----:B------:R-:W-:Y:S02]  /*2620*/  ISETP.GT.OR P0, PT, R225, 0x1, !P1 ;  /* 0x00000001e100780c */ /* 0x000fe40004f04670 */
[----:B------:R-:W-:Y:S01]  /*2630*/  ISETP.GE.AND P1, PT, R230, 0x8, PT ;  /* 0x00000008e600780c */ /* 0x000fe20003f26270 */
[----:B------:R-:W-:Y:S01]  /*2640*/  FFMA.FTZ R5, R5, UR43, -R222 ;  /* 0x0000002b05057c23 */ /* 0x000fe200080108de */
[----:B------:R-:W-:Y:S02]  /*2650*/  FSEL R6, R185, -INF , !P0 ;  /* 0xff800000b9067808 */ /* 0x000fe40004000000 */
[----:B------:R-:W-:-:S02]  /*2660*/  ISETP.GT.OR P0, PT, R225, 0x8, !P1 ;  /* 0x00000008e100780c */ /* 0x000fc40004f04670 */
[----:B------:R-:W-:Y:S01]  /*2670*/  ISETP.GE.AND P1, PT, R230, 0x9, PT ;  /* 0x00000009e600780c */ /* 0x000fe20003f26270 */
[----:B------:R-:W-:Y:S01]  /*2680*/  FFMA.FTZ R6, R6, UR43, -R223 ;  /* 0x0000002b06067c23 */ /* 0x000fe200080108df */
[----:B------:R-:W-:Y:S01]  /*2690*/  FSEL R7, R188, -INF , !P0 ;  /* 0xff800000bc077808 */ /* 0x000fe20004000000 */
[----:B------:R-:W-:Y:S01]  /*26a0*/  MUFU.EX2 R5, R5 ;  /* 0x0000000500057308 */ /* 0x000fe20000000800 */
[----:B------:R-:W-:Y:S02]  /*26b0*/  ISETP.GT.OR P0, PT, R225, 0x9, !P1 ;  /* 0x00000009e100780c */ /* 0x000fe40004f04670 */
[C---:B------:R-:W-:Y:S01]  /*26c0*/  ISETP.GE.AND P1, PT, R230.reuse, 0x10, PT ;  /* 0x00000010e600780c */ /* 0x040fe20003f26270 */
[----:B------:R-:W-:Y:S01]  /*26d0*/  FFMA.FTZ R7, R7, UR43, -R220 ;  /* 0x0000002b07077c23 */ /* 0x000fe200080108dc */
[----:B------:R-:W-:Y:S02]  /*26e0*/  FSEL R8, R189, -INF , !P0 ;  /* 0xff800000bd087808 */ /* 0x000fe40004000000 */
[----:B------:R-:W-:Y:S01]  /*26f0*/  ISETP.GT.OR P0, PT, R225, 0x10, !P1 ;  /* 0x00000010e100780c */ /* 0x000fe20004f04670 */
[----:B------:R-:W-:Y:S01]  /*2700*/  MUFU.EX2 R6, R6 ;  /* 0x0000000600067308 */ /* 0x000fe20000000800 */
[----:B------:R-:W-:Y:S01]  /*2710*/  ISETP.GE.AND P1, PT, R230, 0x11, PT ;  /* 0x00000011e600780c */ /* 0x000fe20003f26270 */
[----:B------:R-:W-:Y:S01]  /*2720*/  FFMA.FTZ R8, R8, UR43, -R221 ;  /* 0x0000002b08087c23 */ /* 0x000fe200080108dd */
[----:B------:R-:W-:-:S02]  /*2730*/  FSEL R9, R192, -INF , !P0 ;  /* 0xff800000c0097808 */ /* 0x000fc40004000000 */
[----:B------:R-:W-:Y:S02]  /*2740*/  ISETP.GT.OR P0, PT, R225, 0x11, !P1 ;  /* 0x00000011e100780c */ /* 0x000fe40004f04670 */
[C---:B------:R-:W-:Y:S01]  /*2750*/  ISETP.GE.AND P1, PT, R230.reuse, 0x18, PT ;  /* 0x00000018e600780c */ /* 0x040fe20003f26270 */
        /* <DEDUP_REMOVED lines=9> */
[C---:B------:R-:W-:Y:S01]  /*27f0*/  ISETP.GE.AND P2, PT, R230.reuse, 0x20, PT ;  /* 0x00000020e600780c */ /* 0x040fe20003f46270 */
[----:B------:R-:W-:Y:S01]  /*2800*/  FFMA.FTZ R11, R11, UR43, -R20 ;  /* 0x0000002b0b0b7c23 */ /* 0x000fe20008010814 */
[----:B------:R-:W-:Y:S02]  /*2810*/  FSEL R12, R197, -INF , !P0 ;  /* 0xff800000c50c7808 */ /* 0x000fe40004000000 */
[----:B------:R-:W-:Y:S02]  /*2820*/  ISETP.GT.OR P0, PT, R225, 0x20, !P2 ;  /* 0x00000020e100780c */ /* 0x000fe40005704670 */
[----:B------:R-:W-:Y:S01]  /*2830*/  ISETP.GE.AND P1, PT, R230, 0x21, PT ;  /* 0x00000021e600780c */ /* 0x000fe20003f26270 */
[----:B------:R-:W-:Y:S01]  /*2840*/  FFMA.FTZ R12, R12, UR43, -R21 ;  /* 0x0000002b0c0c7c23 */ /* 0x000fe20008010815 */
[----:B------:R-:W-:Y:S01]  /*2850*/  ISETP.GT.AND P2, PT, R228, 0x8, PT ;  /* 0x00000008e400780c */ /* 0x000fe20003f44270 */
[----:B------:R-:W-:Y:S01]  /*2860*/  MUFU.EX2 R9, R9 ;  /* 0x0000000900097308 */ /* 0x000fe20000000800 */
[----:B------:R-:W-:Y:S01]  /*2870*/  FSEL R15, R200, -INF , !P0 ;  /* 0xff800000c80f7808 */ /* 0x000fe20004000000 */
[----:B------:R-:W-:-:S02]  /*2880*/  WARPGROUP.DEPBAR.LE gsb0, 0x0 ;  /* 0x00008000000079c5 */ /* 0x000fc40000010000 */
[----:B------:R-:W-:Y:S01]  /*2890*/  WARPGROUP.ARRIVE ;  /* 0x00000000000079c5 */ /* 0x000fe20000000000 */
[----:B------:R-:W-:Y:S01]  /*28a0*/  ISETP.GT.OR P0, PT, R225, 0x21, !P1 ;  /* 0x00000021e100780c */ /* 0x000fe20004f04670 */
[----:B------:R-:W-:Y:S01]  /*28b0*/  FFMA.FTZ R189, R15, UR43, -R216 ;  /* 0x0000002b0fbd7c23 */ /* 0x000fe200080108d8 */
[----:B------:R-:W-:Y:S01]  /*28c0*/  SEL R184, R13, 0x40, !P2 ;  /* 0x000000400db87807 */ /* 0x000fe20005000000 */
[----:B------:R-:W-:Y:S01]  /*28d0*/  MUFU.EX2 R10, R10 ;  /* 0x0000000a000a7308 */ /* 0x000fe20000000800 */
[----:B------:R-:W-:Y:S01]  /*28e0*/  ISETP.GE.AND P1, PT, R230, 0x28, PT ;  /* 0x00000028e600780c */ /* 0x000fe20003f26270 */
[----:B------:R-:W-:Y:S01]  /*28f0*/  HGMMA.64x64x16.F32 R152, gdesc[UR8], R152, gsb0 ;  /* 0x00e00000089879f0 */ /* 0x000fe20008000898 */
[----:B------:R-:W-:Y:S01]  /*2900*/  UIADD3 UR10, UR5, 0x4, URZ ;  /* 0x00000004050a7890 */ /* 0x000fe2000fffe03f */
[----:B------:R-:W-:Y:S01]  /*2910*/  FSEL R188, R201, -INF , !P0 ;  /* 0xff800000c9bc7808 */ /* 0x000fe20004000000 */
[----:B------:R-:W-:Y:S01]  /*2920*/  UIADD3 UR8, UR6, 0x4, URZ ;  /* 0x0000000406087890 */ /* 0x000fe2000fffe03f */
[----:B------:R-:W-:Y:S01]  /*2930*/  SEL R192, R14, 0x40, P3 ;  /* 0x000000400ec07807 */ /* 0x000fe20001800000 */
[----:B------:R-:W-:Y:S01]  /*2940*/  UMOV UR11, 0x40000040 ;  /* 0x40000040000b7882 */ /* 0x000fe20000000000 */
[----:B------:R-:W-:Y:S01]  /*2950*/  UMOV UR9, 0x40000040 ;  /* 0x4000004000097882 */ /* 0x000fe20000000000 */
[----:B------:R-:W-:Y:S01]  /*2960*/  ISETP.GE.AND P3, PT, R184, RZ, PT ;  /* 0x000000ffb800720c */ /* 0x000fe20003f66270 */
[----:B------:R-:W-:Y:S01]  /*2970*/  FFMA.FTZ R14, R188, UR43, -R217 ;  /* 0x0000002bbc0e7c23 */ /* 0x000fe200080108d9 */
[----:B------:R-:W-:Y:S01]  /*2980*/  ISETP.GT.OR P0, PT, R225, 0x28, !P1 ;  /* 0x00000028e100780c */ /* 0x000fe20004f04670 */
[----:B------:R-:W-:Y:S01]  /*2990*/  MUFU.EX2 R13, R189 ;  /* 0x000000bd000d7308 */ /* 0x000fe20000000800 */
[----:B------:R-:W-:-:S02]  /*29a0*/  ISETP.GE.AND P2, PT, R230, 0x29, PT ;  /* 0x00000029e600780c */ /* 0x000fc40003f46270 */
[----:B------:R-:W-:Y:S02]  /*29b0*/  ISETP.GT.OR P1, PT, R192, RZ, !P3 ;  /* 0x000000ffc000720c */ /* 0x000fe40005f24670 */
[----:B------:R-:W-:Y:S02]  /*29c0*/  FSEL R15, R204, -INF , !P0 ;  /* 0xff800000cc0f7808 */ /* 0x000fe40004000000 */
[----:B------:R-:W-:Y:S01]  /*29d0*/  ISETP.GT.OR P0, PT, R225, 0x29, !P2 ;  /* 0x00000029e100780c */ /* 0x000fe20005704670 */
[----:B------:R-:W-:Y:S01]  /*29e0*/  MUFU.EX2 R11, R11 ;  /* 0x0000000b000b7308 */ /* 0x000fe20000000800 */
[----:B------:R-:W-:Y:S01]  /*29f0*/  FSEL R185, R186, -INF , !P1 ;  /* 0xff800000bab97808 */ /* 0x000fe20004800000 */
[----:B------:R-:W-:Y:S01]  /*2a00*/  FFMA.FTZ R15, R15, UR43, -R22 ;  /* 0x0000002b0f0f7c23 */ /* 0x000fe20008010816 */
[----:B------:R-:W-:Y:S02]  /*2a10*/  FSEL R186, R205, -INF , !P0 ;  /* 0xff800000cdba7808 */ /* 0x000fe40004000000 */
[C---:B------:R-:W-:Y:S01]  /*2a20*/  ISETP.GE.AND P0, PT, R184.reuse, 0x1, PT ;  /* 0x00000001b800780c */ /* 0x040fe20003f06270 */
[----:B------:R-:W-:Y:S01]  /*2a30*/  FFMA.FTZ R201, R185, UR43, -R222 ;  /* 0x0000002bb9c97c23 */ /* 0x000fe200080108de */
[----:B------:R-:W-:Y:S01]  /*2a40*/  ISETP.GE.AND P1, PT, R184, 0x8, PT ;  /* 0x00000008b800780c */ /* 0x000fe20003f26270 */
[----:B------:R-:W-:Y:S01]  /*2a50*/  FFMA.FTZ R200, R186, UR43, -R23 ;  /* 0x0000002bbac87c23 */ /* 0x000fe20008010817 */
[----:B------:R-:W-:Y:S01]  /*2a60*/  ISETP.GT.OR P0, PT, R192, 0x1, !P0 ;  /* 0x00000001c000780c */ /* 0x000fe20004704670 */
[----:B------:R-:W-:Y:S01]  /*2a70*/  MUFU.EX2 R12, R12 ;  /* 0x0000000c000c7308 */ /* 0x000fe20000000800 */
[----:B------:R-:W-:-:S02]  /*2a80*/  LOP3.LUT R185, R234, 0x2000000, RZ, 0xfc, !PT ;  /* 0x02000000eab97812 */ /* 0x000fc400078efcff */
[----:B------:R-:W-:Y:S02]  /*2a90*/  ISETP.GT.OR P1, PT, R192, 0x8, !P1 ;  /* 0x00000008c000780c */ /* 0x000fe40004f24670 */
[----:B------:R-:W-:Y:S01]  /*2aa0*/  FSEL R186, R187, -INF , !P0 ;  /* 0xff800000bbba7808 */ /* 0x000fe20004000000 */
[----:B------:R-:W-:Y:S01]  /*2ab0*/  IMAD R188, R4, 0x400, R185 ;  /* 0x0000040004bc7824 */ /* 0x000fe200078e02b9 */
[----:B------:R-:W-:Y:S01]  /*2ac0*/  ISETP.GE.AND P0, PT, R184, 0x9, PT ;  /* 0x00000009b800780c */ /* 0x000fe20003f06270 */
[----:B------:R-:W2:Y:S01]  /*2ad0*/  MUFU.EX2 R201, R201 ;  /* 0x000000c900c97308 */ /* 0x000ea20000000800 */
[----:B------:R-:W-:Y:S01]  /*2ae0*/  FSEL R185, R190, -INF , !P1 ;  /* 0xff800000beb97808 */ /* 0x000fe20004800000 */
[----:B------:R-:W-:Y:S01]  /*2af0*/  FFMA.FTZ R205, R186, UR43, -R223 ;  /* 0x0000002bbacd7c23 */ /* 0x000fe200080108df */
[----:B------:R-:W-:Y:S02]  /*2b00*/  ISETP.GE.AND P1, PT, R184, 0x10, PT ;  /* 0x00000010b800780c */ /* 0x000fe40003f26270 */
[C---:B------:R-:W-:Y:S01]  /*2b10*/  ISETP.GT.OR P0, PT, R192.reuse, 0x9, !P0 ;  /* 0x00000009c000780c */ /* 0x040fe20004704670 */
[----:B------:R-:W-:Y:S01]  /*2b20*/  FFMA.FTZ R204, R185, UR43, -R220 ;  /* 0x0000002bb9cc7c23 */ /* 0x000fe200080108dc */
[----:B------:R-:W-:Y:S01]  /*2b30*/  ISETP.GT.OR P1, PT, R192, 0x10, !P1 ;  /* 0x00000010c000780c */ /* 0x000fe20004f24670 */
[----:B------:R-:W3:Y:S01]  /*2b40*/  MUFU.EX2 R205, R205 ;  /* 0x000000cd00cd7308 */ /* 0x000ee20000000800 */
[----:B------:R-:W-:-:S02]  /*2b50*/  FSEL R186, R191, -INF , !P0 ;  /* 0xff800000bfba7808 */ /* 0x000fc40004000000 */
[----:B------:R-:W-:Y:S02]  /*2b60*/  ISETP.GE.AND P0, PT, R184, 0x18, PT ;  /* 0x00000018b800780c */ /* 0x000fe40003f06270 */
[----:B------:R-:W-:Y:S01]  /*2b70*/  FSEL R185, R194, -INF , !P1 ;  /* 0xff800000c2b97808 */ /* 0x000fe20004800000 */
[----:B------:R-:W-:Y:S01]  /*2b80*/  FFMA.FTZ R186, R186, UR43, -R221 ;  /* 0x0000002bbaba7c23 */ /* 0x000fe200080108dd */
[----:B------:R-:W-:Y:S01]  /*2b90*/  ISETP.GE.AND P3, PT, R184, 0x19, PT ;  /* 0x00000019b800780c */ /* 0x000fe20003f66270 */
[----:B------:R-:W-:Y:S01]  /*2ba0*/  MUFU.EX2 R204, R204 ;  /* 0x000000cc00cc7308 */ /* 0x000fe20000000800 */
[----:B------:R-:W-:Y:S01]  /*2bb0*/  ISETP.GT.OR P0, PT, R192, 0x18, !P0 ;  /* 0x00000018c000780c */ /* 0x000fe20004704670 */
[----:B------:R-:W-:Y:S01]  /*2bc0*/  FFMA.FTZ R218, R185, UR43, -R218 ;  /* 0x0000002bb9da7c23 */ /* 0x000fe200080108da */
[----:B------:R-:W-:Y:S02]  /*2bd0*/  ISETP.GE.AND P1, PT, R184, 0x20, PT ;  /* 0x00000020b800780c */ /* 0x000fe40003f26270 */
[----:B------:R-:W-:-:S02]  /*2be0*/  ISETP.GT.OR P3, PT, R192, 0x19, !P3 ;  /* 0x00000019c000780c */ /* 0x000fc40005f64670 */
[----:B------:R-:W-:Y:S01]  /*2bf0*/  FSEL R185, R198, -INF , !P0 ;  /* 0xff800000c6b97808 */ /* 0x000fe20004000000 */
[----:B------:R5:W-:Y:S01]  /*2c00*/  MUFU.EX2 R220, R186 ;  /* 0x000000ba00dc7308 */ /* 0x000be20000000800 */
[----:B------:R-:W-:Y:S02]  /*2c10*/  ISETP.GE.AND P5, PT, R184, 0x21, PT ;  /* 0x00000021b800780c */ /* 0x000fe40003fa6270 */
[C---:B------:R-:W-:Y:S01]  /*2c20*/  ISETP.GT.OR P1, PT, R192.reuse, 0x20, !P1 ;  /* 0x00000020c000780c */ /* 0x040fe20004f24670 */
[----:B------:R-:W-:Y:S01]  /*2c30*/  FFMA.FTZ R20, R185, UR43, -R20 ;  /* 0x0000002bb9147c23 */ /* 0x000fe20008010814 */
[----:B------:R-:W-:Y:S02]  /*2c40*/  ISETP.GT.OR P5, PT, R192, 0x21, !P5 ;  /* 0x00000021c000780c */ /* 0x000fe40006fa4670 */
[----:B------:R-:W-:Y:S01]  /*2c50*/  ISETP.GE.AND P4, PT, R230, 0x30, PT ;  /* 0x00000030e600780c */ /* 0x000fe20003f86270 */
[----:B------:R-:W3:Y:S01]  /*2c60*/  MUFU.EX2 R218, R218 ;  /* 0x000000da00da7308 */ /* 0x000ee20000000800 */
[----:B-----5:R-:W-:-:S02]  /*2c70*/  FSEL R186, R199, -INF , !P3 ;  /* 0xff800000c7ba7808 */ /* 0x020fc40005800000 */
[----:B------:R-:W-:Y:S02]  /*2c80*/  FSEL R185, R202, -INF , !P1 ;  /* 0xff800000cab97808 */ /* 0x000fe40004800000 */
[----:B------:R-:W-:Y:S01]  /*2c90*/  ISETP.GE.AND P2, PT, R184, 0x11, PT ;  /* 0x00000011b800780c */ /* 0x000fe20003f46270 */
[----:B------:R-:W-:Y:S01]  /*2ca0*/  FFMA.FTZ R21, R186, UR43, -R21 ;  /* 0x0000002bba157c23 */ /* 0x000fe20008010815 */
[C---:B------:R-:W-:Y:S01]  /*2cb0*/  ISETP.GE.AND P1, PT, R184.reuse, 0x28, PT ;  /* 0x00000028b800780c */ /* 0x040fe20003f26270 */
[----:B------:R-:W-:Y:S02]  /*2cc0*/  WARPGROUP.DEPBAR.LE gsb0, 0x0 ;  /* 0x00008000000079c5 */ /* 0x000fe40000010000 */
[----:B------:R-:W-:Y:S01]  /*2cd0*/  WARPGROUP.ARRIVE ;  /* 0x00000000000079c5 */ /* 0x000fe20000000000 */
[----:B------:R-:W-:Y:S01]  /*2ce0*/  FSEL R186, R203, -INF , !P5 ;  /* 0xff800000cbba7808 */ /* 0x000fe20006800000 */
[----:B------:R-:W-:Y:S01]  /*2cf0*/  FFMA.FTZ R202, R185, UR43, -R216 ;  /* 0x0000002bb9ca7c23 */ /* 0x000fe200080108d8 */
[----:B------:R-:W-:Y:S01]  /*2d00*/  ISETP.GT.OR P4, PT, R225, 0x30, !P4 ;  /* 0x00000030e100780c */ /* 0x000fe20006784670 */
[----:B------:R-:W-:Y:S01]  /*2d10*/  MUFU.EX2 R20, R20 ;  /* 0x0000001400147308 */ /* 0x000fe20000000800 */
[----:B------:R-:W-:Y:S01]  /*2d20*/  ISETP.GE.AND P5, PT, R184, 0x30, PT ;  /* 0x00000030b800780c */ /* 0x000fe20003fa6270 */
[----:B------:R-:W-:Y:S01]  /*2d30*/  HGMMA.64x64x16.F32 R152, gdesc[UR8], R152, gsb0 ;  /* 0x00e00000089879f0 */ /* 0x000fe20008000898 */
[----:B------:R-:W-:Y:S01]  /*2d40*/  UIADD3 UR10, UR5, 0x6, URZ ;  /* 0x00000006050a7890 */ /* 0x000fe2000fffe03f */
[C---:B------:R-:W-:Y:S01]  /*2d50*/  ISETP.GT.OR P2, PT, R192.reuse, 0x11, !P2 ;  /* 0x00000011c000780c */ /* 0x040fe20005744670 */
[----:B------:R-:W-:Y:S01]  /*2d60*/  UIADD3 UR8, UR6, 0x6, URZ ;  /* 0x0000000606087890 */ /* 0x000fe2000fffe03f */
[----:B------:R-:W-:Y:S01]  /*2d70*/  ISETP.GT.OR P1, PT, R192, 0x28, !P1 ;  /* 0x00000028c000780c */ /* 0x000fe20004f24670 */
[----:B------:R-:W-:Y:S01]  /*2d80*/  UMOV UR11, 0x40000040 ;  /* 0x40000040000b7882 */ /* 0x000fe20000000000 */
[----:B------:R-:W-:Y:S01]  /*2d90*/  UMOV UR9, 0x40000040 ;  /* 0x4000004000097882 */ /* 0x000fe20000000000 */
[----:B------:R-:W-:Y:S01]  /*2da0*/  R2UR UR12, R188 ;  /* 0x00000000bc0c72ca */ /* 0x000fe200000e0000 */
[----:B------:R-:W-:Y:S01]  /*2db0*/  FFMA.FTZ R203, R186, UR43, -R217 ;  /* 0x0000002bbacb7c23 */ /* 0x000fe200080108d9 */
[----:B------:R-:W-:Y:S01]  /*2dc0*/  FSEL R191, R208, -INF , !P4 ;  /* 0xff800000d0bf7808 */ /* 0x000fe20006000000 */
[----:B------:R-:W-:Y:S01]  /*2dd0*/  MUFU.EX2 R21, R21 ;  /* 0x0000001500157308 */ /* 0x000fe20000000800 */
[----:B------:R-:W-:-:S02]  /*2de0*/  ISETP.GT.OR P5, PT, R192, 0x30, !P5 ;  /* 0x00000030c000780c */ /* 0x000fc40006fa4670 */
[----:B------:R-:W-:Y:S01]  /*2df0*/  FSEL R188, R195, -INF , !P2 ;  /* 0xff800000c3bc7808 */ /* 0x000fe20005000000 */
[----:B------:R-:W-:Y:S01]  /*2e00*/  FFMA.FTZ R216, R191, UR43, -R18 ;  /* 0x0000002bbfd87c23 */ /* 0x000fe20008010812 */
[----:B------:R-:W-:Y:S02]  /*2e10*/  ISETP.GE.AND P4, PT, R184, 0x29, PT ;  /* 0x00000029b800780c */ /* 0x000fe40003f86270 */
[----:B------:R-:W-:Y:S01]  /*2e20*/  FSEL R187, R206, -INF , !P1 ;  /* 0xff800000cebb7808 */ /* 0x000fe20004800000 */
[----:B------:R-:W-:Y:S01]  /*2e30*/  FFMA.FTZ R219, R188, UR43, -R219 ;  /* 0x0000002bbcdb7c23 */ /* 0x000fe200080108db */
[----:B------:R-:W-:Y:S01]  /*2e40*/  ISETP.GE.AND P2, PT, R230, 0x31, PT ;  /* 0x00000031e600780c */ /* 0x000fe20003f46270 */
[----:B------:R-:W-:Y:S01]  /*2e50*/  MUFU.EX2 R14, R14 ;  /* 0x0000000e000e7308 */ /* 0x000fe20000000800 */
[----:B------:R-:W-:Y:S01]  /*2e60*/  ISETP.GE.AND P1, PT, R184, 0x31, PT ;  /* 0x00000031b800780c */ /* 0x000fe20003f26270 */
[----:B------:R-:W-:Y:S01]  /*2e70*/  FFMA.FTZ R206, R187, UR43, -R22 ;  /* 0x0000002bbbce7c23 */ /* 0x000fe20008010816 */
[----:B------:R-:W-:-:S02]  /*2e80*/  FSEL R193, R210, -INF , !P5 ;  /* 0xff800000d2c17808 */ /* 0x000fc40006800000 */
[C---:B------:R-:W-:Y:S02]  /*2e90*/  ISETP.GT.OR P4, PT, R192.reuse, 0x29, !P4 ;  /* 0x00000029c000780c */ /* 0x040fe40006784670 */
[----:B------:R-:W-:Y:S01]  /*2ea0*/  ISETP.GT.OR P2, PT, R225, 0x31, !P2 ;  /* 0x00000031e100780c */ /* 0x000fe20005744670 */
[----:B------:R-:W-:Y:S01]  /*2eb0*/  FFMA.FTZ R208, R193, UR43, -R18 ;  /* 0x0000002bc1d07c23 */ /* 0x000fe20008010812 */
[----:B------:R-:W-:Y:S01]  /*2ec0*/  ISETP.GT.OR P1, PT, R192, 0x31, !P1 ;  /* 0x00000031c000780c */ /* 0x000fe20004f24670 */
[----:B------:R-:W5:Y:S01]  /*2ed0*/  MUFU.EX2 R219, R219 ;  /* 0x000000db00db7308 */ /* 0x000f620000000800 */
[----:B------:R-:W-:Y:S02]  /*2ee0*/  FSEL R190, R207, -INF , !P4 ;  /* 0xff800000cfbe7808 */ /* 0x000fe40006000000 */
[C---:B------:R-:W-:Y:S02]  /*2ef0*/  ISETP.GE.AND P4, PT, R184.reuse, 0x38, PT ;  /* 0x00000038b800780c */ /* 0x040fe40003f86270 */
[----:B------:R-:W-:Y:S01]  /*2f00*/  ISETP.GE.AND P5, PT, R184, 0x39, PT ;  /* 0x00000039b800780c */ /* 0x000fe20003fa6270 */
[----:B------:R-:W-:Y:S01]  /*2f10*/  FFMA.FTZ R207, R190, UR43, -R23 ;  /* 0x0000002bbecf7c23 */ /* 0x000fe20008010817 */
[----:B------:R-:W-:Y:S01]  /*2f20*/  FSEL R18, R209, -INF , !P2 ;  /* 0xff800000d1127808 */ /* 0x000fe20005000000 */
[----:B------:R-:W-:Y:S01]  /*2f30*/  MUFU.EX2 R15, R15 ;  /* 0x0000000f000f7308 */ /* 0x000fe20000000800 */
[----:B------:R-:W-:-:S02]  /*2f40*/  FSEL R196, R211, -INF , !P1 ;  /* 0xff800000d3c47808 */ /* 0x000fc40004800000 */
[----:B------:R-:W-:Y:S01]  /*2f50*/  ISETP.GE.AND P0, PT, R230, 0x38, PT ;  /* 0x00000038e600780c */ /* 0x000fe20003f06270 */
[--C-:B------:R-:W-:Y:S01]  /*2f60*/  FFMA.FTZ R197, R18, UR43, -R19.reuse ;  /* 0x0000002b12c57c23 */ /* 0x100fe20008010813 */
[----:B------:R-:W-:Y:S01]  /*2f70*/  ISETP.GE.AND P3, PT, R230, 0x39, PT ;  /* 0x00000039e600780c */ /* 0x000fe20003f66270 */
[----:B------:R-:W-:Y:S01]  /*2f80*/  FFMA.FTZ R196, R196, UR43, -R19 ;  /* 0x0000002bc4c47c23 */ /* 0x000fe20008010813 */
[----:B------:R-:W-:Y:S01]  /*2f90*/  ISETP.GT.OR P0, PT, R225, 0x38, !P0 ;  /* 0x00000038e100780c */ /* 0x000fe20004704670 */
[----:B------:R-:W-:Y:S01]  /*2fa0*/  MUFU.EX2 R200, R200 ;  /* 0x000000c800c87308 */ /* 0x000fe20000000800 */
[----:B------:R-:W-:Y:S02]  /*2fb0*/  ISETP.GT.OR P4, PT, R192, 0x38, !P4 ;  /* 0x00000038c000780c */ /* 0x000fe40006784670 */
[----:B------:R-:W-:Y:S02]  /*2fc0*/  FSEL R193, R212, -INF , !P0 ;  /* 0xff800000d4c17808 */ /* 0x000fe40004000000 */
[----:B------:R-:W-:-:S02]  /*2fd0*/  ISETP.GT.OR P5, PT, R192, 0x39, !P5 ;  /* 0x00000039c000780c */ /* 0x000fc40006fa4670 */
[----:B------:R-:W-:Y:S01]  /*2fe0*/  ISETP.GT.OR P3, PT, R225, 0x39, !P3 ;  /* 0x00000039e100780c */ /* 0x000fe20005f64670 */
[--C-:B------:R-:W-:Y:S01]  /*2ff0*/  FFMA.FTZ R194, R193, UR43, -R16.reuse ;  /* 0x0000002bc1c27c23 */ /* 0x100fe20008010810 */
[----:B------:R-:W-:Y:S01]  /*3000*/  FSEL R195, R214, -INF , !P4 ;  /* 0xff800000d6c37808 */ /* 0x000fe20006000000 */
[----:B------:R-:W5:Y:S01]  /*3010*/  MUFU.EX2 R202, R202 ;  /* 0x000000ca00ca7308 */ /* 0x000f620000000800 */
[----:B------:R-:W-:Y:S02]  /*3020*/  FSEL R210, R213, -INF , !P3 ;  /* 0xff800000d5d27808 */ /* 0x000fe40005800000 */
[----:B------:R-:W-:Y:S01]  /*3030*/  FSEL R212, R215, -INF , !P5 ;  /* 0xff800000d7d47808 */ /* 0x000fe20006800000 */
[----:B------:R-:W-:Y:S02]  /*3040*/  FFMA.FTZ R198, R195, UR43, -R16 ;  /* 0x0000002bc3c67c23 */ /* 0x000fe40008010810 */
[--C-:B------:R-:W-:Y:S02]  /*3050*/  FFMA.FTZ R199, R210, UR43, -R17.reuse ;  /* 0x0000002bd2c77c23 */ /* 0x100fe40008010811 */
        /* <DEDUP_REMOVED lines=8> */
[----:B------:R-:W-:Y:S01]  /*30e0*/  UIADD3 UR8, UR6, 0x400, URZ ;  /* 0x0000040006087890 */ /* 0x000fe2000fffe03f */
[----:B------:R-:W-:Y:S01]  /*30f0*/  UMOV UR11, 0x40000040 ;  /* 0x40000040000b7882 */ /* 0x000fe20000000000 */
[----:B------:R-:W-:Y:S02]  /*3100*/  UMOV UR9, 0x40000040 ;  /* 0x4000004000097882 */ /* 0x000fe40000000000 */
        /* <DEDUP_REMOVED lines=24> */
[----:B------:R-:W-:Y:S01]  /*3290*/  UMOV UR6, UR12 ;  /* 0x0000000c00067c82 */ /* 0x000fe20008000000 */
[----:B------:R-:W-:Y:S02]  /*32a0*/  WARPGROUP.DEPBAR.LE gsb0, 0x0 ;  /* 0x00008000000079c5 */ /* 0x000fe40000010000 */
[----:B------:R-:W-:-:S06]  /*32b0*/  WARPGROUP.ARRIVE ;  /* 0x00000000000079c5 */ /* 0x000fcc0000000000 */
[----:B------:R-:W-:Y:S01]  /*32c0*/  HGMMA.64x64x16.F32 R152, gdesc[UR8], R152, gsb0 ;  /* 0x00e00000089879f0 */ /* 0x000fe20008000898 */
[----:B------:R-:W-:Y:S01]  /*32d0*/  UMOV UR11, 0x40000040 ;  /* 0x40000040000b7882 */ /* 0x000fe20000000000 */
[----:B------:R-:W-:Y:S01]  /*32e0*/  UMOV UR9, 0x40000040 ;  /* 0x4000004000097882 */ /* 0x000fe20000000000 */
[----:B------:R-:W-:Y:S02]  /*32f0*/  WARPGROUP.DEPBAR.LE gsb0, 0x0 ;  /* 0x00008000000079c5 */ /* 0x000fe40000010000 */
[----:B------:R-:W1:Y:S04]  /*3300*/  LDS.64 R184, [R224+0x28200] ;  /* 0x02820000e0b87984 */ /* 0x000e680000000a00 */
[----:B------:R-:W2:Y:S04]  /*3310*/  LDS.64 R188, [R224+0x28220] ;  /* 0x02822000e0bc7984 */ /* 0x000ea80000000a00 */
[----:B------:R-:W3:Y:S04]  /*3320*/  LDS.64 R186, [R224+0x28240] ;  /* 0x02824000e0ba7984 */ /* 0x000ee80000000a00 */
[----:B------:R-:W5:Y:S04]  /*3330*/  LDS.64 R22, [R224+0x28260] ;  /* 0x02826000e0167984 */ /* 0x000f680000000a00 */
[----:B------:R-:W5:Y:S04]  /*3340*/  LDS.64 R18, [R224+0x282a0] ;  /* 0x0282a000e0127984 */ /* 0x000f680000000a00 */
[----:B------:R-:W5:Y:S04]  /*3350*/  LDS.64 R190, [R224+0x28280] ;  /* 0x02828000e0be7984 */ /* 0x000f680000000a00 */
[----:B------:R-:W5:Y:S04]  /*3360*/  LDS.64 R192, [R224+0x282c0] ;  /* 0x0282c000e0c07984 */ /* 0x000f680000000a00 */
[----:B----4-:R-:W4:Y:S01]  /*3370*/  LDS.64 R224, [R224+0x282e0] ;  /* 0x0282e000e0e07984 */ /* 0x010f220000000a00 */
[--C-:B-1----:R-:W-:Y:S01]  /*3380*/  FADD.FTZ R152, R152, -R184.reuse ;  /* 0x800000b898987221 */ /* 0x102fe20000010000 */
[----:B------:R-:W-:Y:S01]  /*3390*/  FADD.FTZ R154, R154, -R184 ;  /* 0x800000b89a9a7221 */ /* 0x000fe20000010000 */
[--C-:B------:R-:W-:Y:S01]  /*33a0*/  FADD.FTZ R153, R153, -R185.reuse ;  /* 0x800000b999997221 */ /* 0x100fe20000010000 */
[----:B------:R-:W-:Y:S01]  /*33b0*/  FADD.FTZ R184, R155, -R185 ;  /* 0x800000b99bb87221 */ /* 0x000fe20000010000 */
[--C-:B--2---:R-:W-:Y:S01]  /*33c0*/  FADD.FTZ R185, R157, -R189.reuse ;  /* 0x800000bd9db97221 */ /* 0x104fe20000010000 */
[----:B------:R-:W-:Y:S01]  /*33d0*/  FADD.FTZ R159, R159, -R189 ;  /* 0x800000bd9f9f7221 */ /* 0x000fe20000010000 */
[----:B------:R-:W-:Y:S01]  /*33e0*/  FADD.FTZ R156, R156, -R188 ;  /* 0x800000bc9c9c7221 */ /* 0x000fe20000010000 */
[----:B------:R1:W2:Y:S01]  /*33f0*/  MUFU.EX2 R157, R196 ;  /* 0x000000c4009d7308 */ /* 0x0002a20000000800 */
[----:B---3--:R-:W-:Y:S01]  /*3400*/  FADD.FTZ R189, R162, -R186 ;  /* 0x800000baa2bd7221 */ /* 0x008fe20000010000 */
[----:B------:R-:W-:Y:S01]  /*3410*/  FMUL.FTZ R185, R8, R185 ;  /* 0x000000b908b97220 */ /* 0x000fe20000410000 */
[----:B------:R-:W-:Y:S01]  /*3420*/  FMUL.FTZ R156, R7, R156 ;  /* 0x0000009c079c7220 */ /* 0x000fe20000410000 */
[----:B------:R-:W-:Y:S01]  /*3430*/  FADD.FTZ R155, R158, -R188 ;  /* 0x800000bc9e9b7221 */ /* 0x000fe20000010000 */
[----:B-----5:R-:W-:Y:S01]  /*3440*/  FADD.FTZ R162, R167, -R23 ;  /* 0x80000017a7a27221 */ /* 0x020fe20000010000 */
[----:B------:R-:W-:Y:S01]  /*3450*/  FADD.FTZ R158, R163, -R187 ;  /* 0x800000bba39e7221 */ /* 0x000fe20000010000 */
[--C-:B------:R-:W-:Y:S01]  /*3460*/  FADD.FTZ R164, R164, -R22.reuse ;  /* 0x80000016a4a47221 */ /* 0x100fe20000010000 */
[----:B------:R-:W-:Y:S01]  /*3470*/  FADD.FTZ R163, R166, -R22 ;  /* 0x80000016a6a37221 */ /* 0x000fe20000010000 */
[--C-:B------:R-:W-:Y:S01]  /*3480*/  FADD.FTZ R167, R174, -R18.reuse ;  /* 0x80000012aea77221 */ /* 0x100fe20000010000 */
[----:B------:R-:W-:Y:S01]  /*3490*/  FADD.FTZ R174, R175, -R19 ;  /* 0x80000013afae7221 */ /* 0x000fe20000010000 */
[----:B-1----:R-:W-:Y:S01]  /*34a0*/  FMUL.FTZ R196, R5, R152 ;  /* 0x0000009805c47220 */ /* 0x002fe20000410000 */
[----:B------:R-:W-:Y:S01]  /*34b0*/  FMUL.FTZ R175, R6, R153 ;  /* 0x0000009906af7220 */ /* 0x000fe20000410000 */
[----:B------:R-:W-:Y:S01]  /*34c0*/  FADD.FTZ R172, R172, -R18 ;  /* 0x80000012acac7221 */ /* 0x000fe20000010000 */
[----:B------:R-:W1:Y:S01]  /*34d0*/  MUFU.EX2 R22, R194 ;  /* 0x000000c200167308 */ /* 0x000e620000000800 */
[----:B------:R-:W-:Y:S01]  /*34e0*/  FMUL.FTZ R154, R201, R154 ;  /* 0x0000009ac99a7220 */ /* 0x000fe20000410000 */
[----:B------:R-:W-:Y:S01]  /*34f0*/  FMUL.FTZ R197, R205, R184 ;  /* 0x000000b8cdc57220 */ /* 0x000fe20000410000 */
[----:B------:R-:W-:Y:S01]  /*3500*/  F2FP.F16.F32.PACK_AB R196, R175, R196 ;  /* 0x000000c4afc4723e */ /* 0x000fe200000000ff */
[----:B------:R-:W-:Y:S01]  /*3510*/  FMUL.FTZ R189, R218, R189 ;  /* 0x000000bddabd7220 */ /* 0x000fe20000410000 */
[----:B------:R-:W-:Y:S01]  /*3520*/  FMUL.FTZ R158, R219, R158 ;  /* 0x0000009edb9e7220 */ /* 0x000fe20000410000 */
[----:B------:R-:W-:Y:S01]  /*3530*/  FADD.FTZ R165, R165, -R23 ;  /* 0x80000017a5a57221 */ /* 0x000fe20000010000 */
[----:B------:R-:W-:Y:S01]  /*3540*/  F2FP.F16.F32.PACK_AB R197, R197, R154 ;  /* 0x0000009ac5c5723e */ /* 0x000fe200000000ff */
[----:B------:R3:W5:Y:S01]  /*3550*/  MUFU.EX2 R18, R198 ;  /* 0x000000c600127308 */ /* 0x0007620000000800 */
[----:B------:R-:W-:Y:S01]  /*3560*/  FADD.FTZ R160, R160, -R186 ;  /* 0x800000baa0a07221 */ /* 0x000fe20000010000 */
[----:B------:R-:W-:Y:S01]  /*3570*/  FADD.FTZ R161, R161, -R187 ;  /* 0x800000bba1a17221 */ /* 0x000fe20000010000 */
[--C-:B------:R-:W-:Y:S01]  /*3580*/  FADD.FTZ R23, R170, -R190.reuse ;  /* 0x800000beaa177221 */ /* 0x100fe20000010000 */
[----:B------:R-:W-:Y:S01]  /*3590*/  FADD.FTZ R173, R173, -R19 ;  /* 0x80000013adad7221 */ /* 0x000fe20000010000 */
[----:B------:R-:W-:Y:S01]  /*35a0*/  FMUL.FTZ R155, R204, R155 ;  /* 0x0000009bcc9b7220 */ /* 0x000fe20000410000 */
[----:B------:R-:W-:Y:S01]  /*35b0*/  FMUL.FTZ R154, R220, R159 ;  /* 0x0000009fdc9a7220 */ /* 0x000fe20000410000 */
[----:B------:R-:W-:Y:S01]  /*35c0*/  FADD.FTZ R168, R168, -R190 ;  /* 0x800000bea8a87221 */ /* 0x000fe20000010000 */
[----:B------:R2:W5:Y:S01]  /*35d0*/  MUFU.EX2 R175, R199 ;  /* 0x000000c700af7308 */ /* 0x0005620000000800 */
[----:B---3--:R-:W-:Y:S01]  /*35e0*/  F2FP.F16.F32.PACK_AB R198, R185, R156 ;  /* 0x0000009cb9c6723e */ /* 0x008fe200000000ff */
[--C-:B------:R-:W-:Y:S01]  /*35f0*/  FADD.FTZ R169, R169, -R191.reuse ;  /* 0x800000bfa9a97221 */ /* 0x100fe20000010000 */
[----:B------:R-:W-:Y:S01]  /*3600*/  FADD.FTZ R166, R171, -R191 ;  /* 0x800000bfaba67221 */ /* 0x000fe20000010000 */
[--C-:B------:R-:W-:Y:S01]  /*3610*/  FADD.FTZ R19, R176, -R192.reuse ;  /* 0x800000c0b0137221 */ /* 0x100fe20000010000 */
[--C-:B------:R-:W-:Y:S01]  /*3620*/  FADD.FTZ R170, R177, -R193.reuse ;  /* 0x800000c1b1aa7221 */ /* 0x100fe20000010000 */
[----:B------:R-:W-:Y:S01]  /*3630*/  FADD.FTZ R171, R178, -R192 ;  /* 0x800000c0b2ab7221 */ /* 0x000fe20000010000 */
[----:B------:R-:W-:Y:S01]  /*3640*/  FADD.FTZ R176, R179, -R193 ;  /* 0x800000c1b3b07221 */ /* 0x000fe20000010000 */
[----:B------:R-:W3:Y:S01]  /*3650*/  MUFU.EX2 R156, R195 ;  /* 0x000000c3009c7308 */ /* 0x000ee20000000800 */
[--C-:B----4-:R-:W-:Y:S01]  /*3660*/  FADD.FTZ R177, R180, -R224.reuse ;  /* 0x800000e0b4b17221 */ /* 0x110fe20000010000 */
[----:B------:R-:W-:Y:S01]  /*3670*/  FADD.FTZ R153, R182, -R224 ;  /* 0x800000e0b6997221 */ /* 0x000fe20000010000 */
[--C-:B------:R-:W-:Y:S01]  /*3680*/  FADD.FTZ R152, R181, -R225.reuse ;  /* 0x800000e1b5987221 */ /* 0x100fe20000010000 */
[----:B------:R-:W-:Y:S01]  /*3690*/  FADD.FTZ R183, R183, -R225 ;  /* 0x800000e1b7b77221 */ /* 0x000fe20000010000 */
[----:B------:R-:W-:Y:S01]  /*36a0*/  F2FP.F16.F32.PACK_AB R193, R158, R189 ;  /* 0x000000bd9ec1723e */ /* 0x000fe200000000ff */
[----:B------:R-:W-:Y:S01]  /*36b0*/  FMUL.FTZ R160, R9, R160 ;  /* 0x000000a009a07220 */ /* 0x000fe20000410000 */
[----:B------:R-:W-:Y:S01]  /*36c0*/  FMUL.FTZ R161, R10, R161 ;  /* 0x000000a10aa17220 */ /* 0x000fe20000410000 */
[----:B------:R-:W-:Y:S01]  /*36d0*/  FMUL.FTZ R164, R11, R164 ;  /* 0x000000a40ba47220 */ /* 0x000fe20000410000 */
[----:B------:R-:W-:Y:S01]  /*36e0*/  FMUL.FTZ R165, R12, R165 ;  /* 0x000000a50ca57220 */ /* 0x000fe20000410000 */
[----:B------:R-:W-:Y:S01]  /*36f0*/  FMUL.FTZ R163, R20, R163 ;  /* 0x000000a314a37220 */ /* 0x000fe20000410000 */
[----:B------:R-:W-:Y:S01]  /*3700*/  FMUL.FTZ R162, R21, R162 ;  /* 0x000000a215a27220 */ /* 0x000fe20000410000 */
[----:B------:R-:W-:Y:S01]  /*3710*/  IMAD R158, R4, 0x2000, R232 ;  /* 0x00002000049e7824 */ /* 0x000fe200078e02e8 */
[----:B--2---:R-:W-:Y:S01]  /*3720*/  F2FP.F16.F32.PACK_AB R199, R154, R155 ;  /* 0x0000009b9ac7723e */ /* 0x004fe200000000ff */
        /* <DEDUP_REMOVED lines=13> */
[----:B-----5:R-:W-:Y:S01]  /*3800*/  FMUL.FTZ R153, R18, R153 ;  /* 0x0000009912997220 */ /* 0x020fe20000410000 */
[----:B------:R-:W-:Y:S01]  /*3810*/  FMUL.FTZ R152, R175, R152 ;  /* 0x00000098af987220 */ /* 0x000fe20000410000 */
[----:B---3--:R-:W-:Y:S01]  /*3820*/  FMUL.FTZ R154, R156, R183 ;  /* 0x000000b79c9a7220 */ /* 0x008fe20000410000 */
[----:B------:R-:W-:Y:S01]  /*3830*/  IMAD R158, R158, 0x2, R231 ;  /* 0x000000029e9e7824 */ /* 0x000fe200078e02e7 */
        /* <DEDUP_REMOVED lines=20> */
[----:B------:R-:W-:Y:S02]  /*3980*/  SHF.R.U32.HI R5, RZ, 0x4, R233 ;  /* 0x00000004ff057819 */ /* 0x000fe400000116e9 */
[----:B------:R-:W-:Y:S01]  /*3990*/  WARPGROUP.ARRIVE ;  /* 0x00000000000079c5 */ /* 0x000fe20000000000 */
[----:B------:R-:W-:Y:S02]  /*39a0*/  R2UR UR5, R6 ;  /* 0x00000000060572ca */ /* 0x000fe400000e0000 */
[----:B------:R-:W-:-:S11]  /*39b0*/  LOP3.LUT R5, R5, 0x3fff, RZ, 0xc0, !PT ;  /* 0x00003fff05057812 */ /* 0x000fd600078ec0ff */
[----:B------:R-:W-:Y:S01]  /*39c0*/  HGMMA.64x128x16.F32 R88, R152, gdesc[UR4].tnspB, R88, gsb0 ;  /* 0x41e0000498587df0 */ /* 0x000fe20008000858 */
[----:B------:R-:W-:Y:S01]  /*39d0*/  UIADD3 UR6, UR12, 0x80, URZ ;  /* 0x000000800c067890 */ /* 0x000fe2000fffe03f */
[----:B------:R-:W-:Y:S01]  /*39e0*/  LOP3.LUT R5, R5, 0x10000, RZ, 0xfc, !PT ;  /* 0x0001000005057812 */ /* 0x000fe200078efcff */
[----:B------:R-:W-:-:S04]  /*39f0*/  UMOV UR7, 0x40000040 ;  /* 0x4000004000077882 */ /* 0x000fc80000000000 */
[----:B------:R-:W-:Y:S01]  /*3a00*/  IMAD R5, R4, 0x400, R5 ;  /* 0x0000040004057824 */ /* 0x000fe200078e0205 */
[----:B------:R-:W-:-:S04]  /*3a10*/  USHF.R.U32.HI UR5, URZ, 0x4, UR5 ;  /* 0x000000043f057899 */ /* 0x000fc80008011605 */
        /* <DEDUP_REMOVED lines=8> */
[----:B------:R-:W-:Y:S01]  /*3aa0*/  UIADD3 UR6, UR12, 0x100, URZ ;  /* 0x000001000c067890 */ /* 0x000fe2000fffe03f */
[----:B------:R-:W-:Y:S01]  /*3ab0*/  UMOV UR7, 0x40000040 ;  /* 0x4000004000077882 */ /* 0x000fe20000000000 */
[----:B------:R-:W-:-:S07]  /*3ac0*/  UIADD3 UR12, UR12, 0x180, URZ ;  /* 0x000001800c0c7890 */ /* 0x000fce000fffe03f */
[----:B------:R-:W-:Y:S01]  /*3ad0*/  UMOV UR10, UR12 ;  /* 0x0000000c000a7c82 */ /* 0x000fe20008000000 */
[----:B------:R-:W-:Y:S02]  /*3ae0*/  WARPGROUP.DEPBAR.LE gsb0, 0x0 ;  /* 0x00008000000079c5 */ /* 0x000fe40000010000 */
[----:B------:R-:W-:Y:S02]  /*3af0*/  F2FP.F16.F32.PACK_AB R152, R14, R13 ;  /* 0x0000000d0e98723e */ /* 0x000fe400000000ff */
[----:B------:R-:W-:Y:S02]  /*3b00*/  F2FP.F16.F32.PACK_AB R153, R203, R202 ;  /* 0x000000cacb99723e */ /* 0x000fe400000000ff */
[----:B------:R-:W-:Y:S02]  /*3b10*/  F2FP.F16.F32.PACK_AB R154, R200, R15 ;  /* 0x0000000fc89a723e */ /* 0x000fe400000000ff */
[----:B------:R-:W-:-:S04]  /*3b20*/  F2FP.F16.F32.PACK_AB R155, R207, R206 ;  /* 0x000000cecf9b723e */ /* 0x000fc800000000ff */
[----:B------:R-:W-:-:S06]  /*3b30*/  WARPGROUP.ARRIVE ;  /* 0x00000000000079c5 */ /* 0x000fcc0000000000 */
[----:B------:R-:W-:Y:S01]  /*3b40*/  HGMMA.64x128x16.F32 R88, R152, gdesc[UR4].tnspB, R88, gsb0 ;  /* 0x41e0000498587df0 */ /* 0x000fe20008000858 */
[----:B------:R-:W-:-:S13]  /*3b50*/  R2UR UR6, R5 ;  /* 0x00000000050672ca */ /* 0x000fda00000e0000 */
        /* <DEDUP_REMOVED lines=72> */
.L_x_1731:
        /* <DEDUP_REMOVED lines=49> */
.L_x_1732:
        /* <DEDUP_REMOVED lines=78> */
.L_x_1715:
[----:B------:R-:W-:Y:S05]  /*47d0*/  @P0 BRA `(.L_x_1734) ;  /* 0x0000001c00d80947 */ /* 0x000fea0003800000 */
[----:B------:R-:W1:Y:S01]  /*47e0*/  S2R R0, SR_TID.X ;  /* 0x0000000000007919 */ /* 0x000e620000002100 */
[----:B------:R-:W2:Y:S01]  /*47f0*/  S2UR UR5, SR_CgaCtaId ;  /* 0x00000000000579c3 */ /* 0x000ea20000008800 */
[----:B------:R-:W-:Y:S01]  /*4800*/  UMOV UR4, 0x400 ;  /* 0x0000040000047882 */ /* 0x000fe20000000000 */
[----:B------:R-:W-:-:S06]  /*4810*/  F2FP.F16.F32.PACK_AB R88, R89, R88 ;  /* 0x000000585958723e */ /* 0x000fcc00000000ff */
[----:B------:R-:W-:Y:S01]  /*4820*/  BAR.SYNC.DEFER_BLOCKING 0x1, 0x100 ;  /* 0x0044000000007b1d */ /* 0x000fe20000010000 */
        /* <DEDUP_REMOVED lines=10> */
[----:B--2---:R-:W-:Y:S01]  /*48d0*/  ULEA UR6, UR5, UR4, 0x18 ;  /* 0x0000000405067291 */ /* 0x004fe2000f8ec03f */
[----:B------:R-:W-:Y:S02]  /*48e0*/  F2FP.F16.F32.PACK_AB R106, R109, R108 ;  /* 0x0000006c6d6a723e */ /* 0x000fe400000000ff */
[----:B------:R-:W-:Y:S01]  /*48f0*/  F2FP.F16.F32.PACK_AB R107, R111, R110 ;  /* 0x0000006e6f6b723e */ /* 0x000fe200000000ff */
[----:B------:R-:W-:Y:S01]  /*4900*/  ULDC.64 UR4, c[0x0][0x870] ;  /* 0x00021c0000047ab9 */ /* 0x000fe20000000a00 */
[----:B------:R-:W-:Y:S01]  /*4910*/  F2FP.F16.F32.PACK_AB R113, R115, R114 ;  /* 0x000000727371723e */ /* 0x000fe200000000ff */
[----:B------:R-:W-:Y:S01]  /*4920*/  UISETP.NE.U32.AND UP0, UPT, UR4, URZ, UPT ;  /* 0x0000003f0400728c */ /* 0x000fe2000bf05070 */
[----:B-1----:R-:W-:Y:S01]  /*4930*/  VIADD R20, R0, 0xffffff80 ;  /* 0xffffff8000147836 */ /* 0x002fe20000000000 */
[----:B------:R-:W-:-:S02]  /*4940*/  F2FP.F16.F32.PACK_AB R120, R121, R120 ;  /* 0x000000787978723e */ /* 0x000fc400000000ff */
[----:B------:R-:W-:Y:S01]  /*4950*/  F2FP.F16.F32.PACK_AB R114, R117, R116 ;  /* 0x000000747572723e */ /* 0x000fe200000000ff */
[----:B------:R-:W-:Y:S01]  /*4960*/  UISETP.NE.AND.EX UP0, UPT, UR5, URZ, UPT, UP0 ;  /* 0x0000003f0500728c */ /* 0x000fe2000bf05300 */
[----:B------:R-:W-:Y:S02]  /*4970*/  SHF.R.S32.HI R19, RZ, 0x1f, R20 ;  /* 0x0000001fff137819 */ /* 0x000fe40000011414 */
[----:B------:R-:W-:Y:S01]  /*4980*/  F2FP.F16.F32.PACK_AB R115, R119, R118 ;  /* 0x000000767773723e */ /* 0x000fe200000000ff */
[----:B------:R-:W-:Y:S01]  /*4990*/  ULDC.64 UR4, c[0x0][0x870] ;  /* 0x00021c0000047ab9 */ /* 0x000fe20000000a00 */
[CC--:B------:R-:W-:Y:S01]  /*49a0*/  LEA.HI R15, R19.reuse, R20.reuse, RZ, 0x4 ;  /* 0x00000014130f7211 */ /* 0x0c0fe200078f20ff */
[----:B------:R-:W-:Y:S01]  /*49b0*/  UIMAD.WIDE UR4, UR36, 0x4, UR4 ;  /* 0x00000004240478a5 */ /* 0x000fe2000f8e0204 */
[----:B------:R-:W-:Y:S02]  /*49c0*/  LEA.HI R17, R19, R20, RZ, 0x5 ;  /* 0x0000001413117211 */ /* 0x000fe400078f28ff */
[----:B------:R-:W-:-:S02]  /*49d0*/  LOP3.LUT R3, R15, 0xfffffff0, RZ, 0xc0, !PT ;  /* 0xfffffff00f037812 */ /* 0x000fc400078ec0ff */
[----:B------:R-:W-:Y:S01]  /*49e0*/  F2FP.F16.F32.PACK_AB R121, R123, R122 ;  /* 0x0000007a7b79723e */ /* 0x000fe200000000ff */
[----:B------:R-:W-:Y:S01]  /*49f0*/  IMAD.SHL.U32 R17, R17, 0x20, RZ ;  /* 0x0000002011117824 */ /* 0x000fe200078e00ff */
[----:B------:R-:W-:Y:S01]  /*4a00*/  F2FP.F16.F32.PACK_AB R128, R129, R128 ;  /* 0x000000808180723e */ /* 0x000fe200000000ff */
[----:B------:R-:W-:Y:S01]  /*4a10*/  IMAD.IADD R3, R20, 0x1, -R3 ;  /* 0x0000000114037824 */ /* 0x000fe200078e0a03 */
[----:B------:R-:W-:Y:S02]  /*4a20*/  F2FP.F16.F32.PACK_AB R122, R125, R124 ;  /* 0x0000007c7d7a723e */ /* 0x000fe400000000ff */
[----:B------:R-:W-:Y:S01]  /*4a30*/  LOP3.LUT R18, R17, 0x7ffffc00, RZ, 0xc0, !PT ;  /* 0x7ffffc0011127812 */ /* 0x000fe200078ec0ff */
[----:B------:R-:W-:Y:S01]  /*4a40*/  IMAD.MOV.U32 R17, RZ, RZ, 0x40 ;  /* 0x00000040ff117424 */ /* 0x000fe200078e00ff */
[----:B------:R-:W-:Y:S02]  /*4a50*/  SHF.R.S32.HI R0, RZ, 0x1f, R3 ;  /* 0x0000001fff007819 */ /* 0x000fe40000011403 */
[----:B------:R-:W-:-:S02]  /*4a60*/  F2FP.F16.F32.PACK_AB R123, R127, R126 ;  /* 0x0000007e7f7b723e */ /* 0x000fc400000000ff */
[----:B------:R-:W-:Y:S02]  /*4a70*/  LEA.HI R13, R0, R3, RZ, 0x3 ;  /* 0x00000003000d7211 */ /* 0x000fe400078f18ff */
[----:B------:R-:W-:Y:S02]  /*4a80*/  F2FP.F16.F32.PACK_AB R129, R131, R130 ;  /* 0x000000828381723e */ /* 0x000fe400000000ff */
[----:B------:R-:W-:Y:S02]  /*4a90*/  LOP3.LUT R0, R13, 0xfffffff8, RZ, 0xc0, !PT ;  /* 0xfffffff80d007812 */ /* 0x000fe400078ec0ff */
[----:B------:R-:W-:Y:S02]  /*4aa0*/  SHF.R.S32.HI R13, RZ, 0x3, R13 ;  /* 0x00000003ff0d7819 */ /* 0x000fe4000001140d */
[----:B------:R-:W-:Y:S01]  /*4ab0*/  F2FP.F16.F32.PACK_AB R136, R137, R136 ;  /* 0x000000888988723e */ /* 0x000fe200000000ff */
[----:B------:R-:W-:Y:S01]  /*4ac0*/  IMAD.IADD R14, R3, 0x1, -R0 ;  /* 0x00000001030e7824 */ /* 0x000fe200078e0a00 */
[----:B------:R-:W-:Y:S01]  /*4ad0*/  SHF.R.S32.HI R0, RZ, 0x4, R15 ;  /* 0x00000004ff007819 */ /* 0x000fe2000001140f */
[----:B------:R-:W-:Y:S01]  /*4ae0*/  IMAD R18, R13, 0x200, R18 ;  /* 0x000002000d127824 */ /* 0x000fe200078e0212 */
[----:B------:R-:W-:Y:S01]  /*4af0*/  F2FP.F16.F32.PACK_AB R130, R133, R132 ;  /* 0x000000848582723e */ /* 0x000fe200000000ff */
[C---:B------:R-:W-:Y:S01]  /*4b00*/  IMAD.SHL.U32 R15, R14.reuse, 0x40, RZ ;  /* 0x000000400e0f7824 */ /* 0x040fe200078e00ff */
[----:B------:R-:W-:Y:S01]  /*4b10*/  R2P PR, R14, 0x6 ;  /* 0x000000060e007804 */ /* 0x000fe20000000000 */
[----:B------:R-:W-:Y:S01]  /*4b20*/  IMAD.SHL.U32 R16, R0, 0x8, RZ ;  /* 0x0000000800107824 */ /* 0x000fe200078e00ff */
[----:B------:R-:W-:-:S02]  /*4b30*/  F2FP.F16.F32.PACK_AB R131, R135, R134 ;  /* 0x000000868783723e */ /* 0x000fc400000000ff */
[----:B------:R-:W-:Y:S02]  /*4b40*/  LOP3.LUT R15, R15, 0x1c0, RZ, 0xc0, !PT ;  /* 0x000001c00f0f7812 */ /* 0x000fe400078ec0ff */
[----:B------:R-:W-:Y:S02]  /*4b50*/  SEL R17, R17, 0xffffffc0, !P2 ;  /* 0xffffffc011117807 */ /* 0x000fe40005000000 */
[----:B------:R-:W-:Y:S02]  /*4b60*/  LOP3.LUT R16, R15, 0x8, R16, 0xf8, !PT ;  /* 0x000000080f107812 */ /* 0x000fe400078ef810 */
[----:B------:R-:W-:Y:S02]  /*4b70*/  SHF.R.U32.HI R15, RZ, 0x3, R15 ;  /* 0x00000003ff0f7819 */ /* 0x000fe4000001160f */
[----:B------:R-:W-:Y:S02]  /*4b80*/  F2FP.F16.F32.PACK_AB R137, R139, R138 ;  /* 0x0000008a8b89723e */ /* 0x000fe400000000ff */
[----:B------:R-:W-:Y:S01]  /*4b90*/  LOP3.LUT R15, R16, R15, RZ, 0x3c, !PT ;  /* 0x0000000f100f7212 */ /* 0x000fe200078e3cff */
[----:B------:R-:W-:Y:S01]  /*4ba0*/  IMAD.MOV.U32 R16, RZ, RZ, 0x20 ;  /* 0x00000020ff107424 */ /* 0x000fe200078e00ff */
[----:B------:R-:W-:-:S02]  /*4bb0*/  F2FP.F16.F32.PACK_AB R144, R145, R144 ;  /* 0x000000909190723e */ /* 0x000fc400000000ff */
[----:B------:R-:W-:Y:S01]  /*4bc0*/  F2FP.F16.F32.PACK_AB R138, R141, R140 ;  /* 0x0000008c8d8a723e */ /* 0x000fe200000000ff */
[----:B------:R-:W-:Y:S01]  /*4bd0*/  IMAD.IADD R15, R15, 0x1, R18 ;  /* 0x000000010f0f7824 */ /* 0x000fe200078e0212 */
[----:B------:R-:W-:Y:S02]  /*4be0*/  SEL R16, R16, 0xffffffe0, !P1 ;  /* 0xffffffe010107807 */ /* 0x000fe40004800000 */
[----:B------:R-:W-:Y:S02]  /*4bf0*/  F2FP.F16.F32.PACK_AB R139, R143, R142 ;  /* 0x0000008e8f8b723e */ /* 0x000fe400000000ff */
[----:B------:R-:W-:Y:S02]  /*4c00*/  LEA R15, R15, UR6, 0x1 ;  /* 0x000000060f0f7c11 */ /* 0x000fe4000f8e08ff */
[----:B------:R-:W-:Y:S02]  /*4c10*/  F2FP.F16.F32.PACK_AB R145, R147, R146 ;  /* 0x000000929391723e */ /* 0x000fe400000000ff */
[--C-:B------:R-:W-:Y:S01]  /*4c20*/  IADD3 R16, R16, 0x8000, R15.reuse ;  /* 0x0000800010107810 */ /* 0x100fe20007ffe00f */
[----:B------:R-:W-:Y:S01]  /*4c30*/  STSM.16.M88.4 [R15+0x8000], R88 ;  /* 0x008000580f007844 */ /* 0x000fe20000000200 */
[----:B------:R-:W-:-:S02]  /*4c40*/  IADD3 R18, R17, 0x8000, R15 ;  /* 0x0000800011127810 */ /* 0x000fc40007ffe00f */
[----:B------:R-:W-:Y:S01]  /*4c50*/  F2FP.F16.F32.PACK_AB R146, R149, R148 ;  /* 0x000000949592723e */ /* 0x000fe200000000ff */
[----:B------:R-:W-:Y:S01]  /*4c60*/  IMAD.IADD R17, R16, 0x1, R17 ;  /* 0x0000000110117824 */ /* 0x000fe200078e0211 */
        /* <DEDUP_REMOVED lines=30> */
[----:B------:R-:W-:Y:S01]  /*4e50*/  ULDC UR7, c[0x0][0x808] ;  /* 0x0002020000077ab9 */ /* 0x000fe20000000800 */
[----:B------:R-:W-:Y:S01]  /*4e60*/  F2FP.F16.F32.PACK_AB R51, R55, R54 ;  /* 0x000000363733723e */ /* 0x000fe200000000ff */
[----:B------:R-:W4:Y:S01]  /*4e70*/  S2UR UR9, SR_CTAID.Y ;  /* 0x00000000000979c3 */ /* 0x000f220000002600 */
[----:B------:R-:W-:Y:S01]  /*4e80*/  F2FP.F16.F32.PACK_AB R57, R59, R58 ;  /* 0x0000003a3b39723e */ /* 0x000fe200000000ff */
[----:B-1----:R-:W-:Y:S01]  /*4e90*/  IMAD.U32 R4, RZ, RZ, UR4 ;  /* 0x00000004ff047e24 */ /* 0x002fe2000f8e00ff */
[----:B------:R-:W-:Y:S01]  /*4ea0*/  F2FP.F16.F32.PACK_AB R58, R61, R60 ;  /* 0x0000003c3d3a723e */ /* 0x000fe200000000ff */
[----:B------:R3:W-:Y:S01]  /*4eb0*/  STSM.16.M88.4 [R17+-0x8000], R48 ;  /* 0xff80003011007844 */ /* 0x0007e20000000200 */
[----:B------:R-:W-:Y:S01]  /*4ec0*/  F2FP.F16.F32.PACK_AB R59, R63, R62 ;  /* 0x0000003e3f3b723e */ /* 0x000fe200000000ff */
[----:B------:R-:W-:Y:S01]  /*4ed0*/  IMAD.U32 R5, RZ, RZ, UR5 ;  /* 0x00000005ff057e24 */ /* 0x000fe2000f8e00ff */
[----:B------:R-:W-:Y:S01]  /*4ee0*/  F2FP.F16.F32.PACK_AB R65, R67, R66 ;  /* 0x000000424341723e */ /* 0x000fe200000000ff */
[----:B------:R-:W-:Y:S01]  /*4ef0*/  ULDC.64 UR4, c[0x0][0x878] ;  /* 0x00021e0000047ab9 */ /* 0x000fe20000000a00 */
[----:B------:R-:W-:Y:S01]  /*4f00*/  F2FP.F16.F32.PACK_AB R66, R69, R68 ;  /* 0x000000444542723e */ /* 0x000fe200000000ff */
[----:B------:R3:W-:Y:S01]  /*4f10*/  STSM.16.M88.4 [R15+0x4000], R56 ;  /* 0x004000380f007844 */ /* 0x0007e20000000200 */
[----:B------:R-:W-:Y:S01]  /*4f20*/  F2FP.F16.F32.PACK_AB R67, R71, R70 ;  /* 0x000000464743723e */ /* 0x000fe200000000ff */
[----:B------:R-:W1:Y:S01]  /*4f30*/  LDC.64 R36, c[0x0][0x850] ;  /* 0x00021400ff247b82 */ /* 0x000e620000000a00 */
[----:B------:R-:W-:-:S02]  /*4f40*/  F2FP.F16.F32.PACK_AB R73, R75, R74 ;  /* 0x0000004a4b49723e */ /* 0x000fc400000000ff */
[----:B------:R-:W-:Y:S01]  /*4f50*/  F2FP.F16.F32.PACK_AB R74, R77, R76 ;  /* 0x0000004c4d4a723e */ /* 0x000fe200000000ff */
[----:B------:R3:W-:Y:S01]  /*4f60*/  STSM.16.M88.4 [R16+-0x4000], R64 ;  /* 0xffc0004010007844 */ /* 0x0007e20000000200 */
[----:B------:R-:W-:Y:S02]  /*4f70*/  F2FP.F16.F32.PACK_AB R75, R79, R78 ;  /* 0x0000004e4f4b723e */ /* 0x000fe400000000ff */
[----:B------:R-:W-:Y:S02]  /*4f80*/  F2FP.F16.F32.PACK_AB R81, R83, R82 ;  /* 0x000000525351723e */ /* 0x000fe400000000ff */
[----:B------:R-:W-:Y:S01]  /*4f90*/  F2FP.F16.F32.PACK_AB R82, R85, R84 ;  /* 0x000000545552723e */ /* 0x000fe200000000ff */
[----:B------:R3:W-:Y:S01]  /*4fa0*/  STSM.16.M88.4 [R18+-0x4000], R72 ;  /* 0xffc0004812007844 */ /* 0x0007e20000000200 */
[----:B------:R-:W-:Y:S02]  /*4fb0*/  F2FP.F16.F32.PACK_AB R83, R87, R86 ;  /* 0x000000565753723e */ /* 0x000fe400000000ff */
[----:B------:R-:W-:-:S03]  /*4fc0*/  PLOP3.LUT P0, PT, PT, PT, UP0, 0x80, 0x0 ;  /* 0x000000000000781c */ /* 0x000fc60003f0f008 */
[----:B------:R3:W-:Y:S01]  /*4fd0*/  STSM.16.M88.4 [R17+-0x4000], R80 ;  /* 0xffc0005011007844 */ /* 0x0007e20000000200 */
[----:B------:R-:W-:Y:S01]  /*4fe0*/  BAR.SYNC.DEFER_BLOCKING 0x1, 0x100 ;  /* 0x0044000000007b1d */ /* 0x000fe20000010000 */
[----:B------:R-:W-:-:S04]  /*4ff0*/  UISETP.NE.U32.AND UP1, UPT, UR4, URZ, UPT ;  /* 0x0000003f0400728c */ /* 0x000fc8000bf25070 */
[----:B------:R-:W-:-:S04]  /*5000*/  UISETP.NE.AND.EX UP1, UPT, UR5, URZ, UPT, UP1 ;  /* 0x0000003f0500728c */ /* 0x000fc8000bf25310 */
[----:B--2---:R-:W2:Y:S07]  /*5010*/  @P0 LDG.E R8, desc[UR46][R4.64] ;  /* 0x0000002e04080981 */ /* 0x004eae000c1e1900 */
[----:B------:R-:W-:Y:S01]  /*5020*/  @UP1 ULDC.64 UR4, c[0x0][0x878] ;  /* 0x00021e0000041ab9 */ /* 0x000fe20000000a00 */
[----:B------:R-:W-:Y:S01]  /*5030*/  PLOP3.LUT P1, PT, PT, PT, UP1, 0x80, 0x0 ;  /* 0x000000000000781c */ /* 0x000fe20003f2f018 */
[----:B------:R-:W-:Y:S01]  /*5040*/  @UP1 UIMAD.WIDE UR4, UR36, 0x4, UR4 ;  /* 0x00000004240418a5 */ /* 0x000fe2000f8e0204 */
[----:B------:R-:W-:-:S05]  /*5050*/  IMAD.U32 R2, RZ, RZ, UR7 ;  /* 0x00000007ff027e24 */ /* 0x000fca000f8e00ff */
[----:B------:R-:W-:Y:S02]  /*5060*/  IMAD.U32 R6, RZ, RZ, UR4 ;  /* 0x00000004ff067e24 */ /* 0x000fe4000f8e00ff */
[----:B------:R-:W-:-:S05]  /*5070*/  IMAD.U32 R7, RZ, RZ, UR5 ;  /* 0x00000005ff077e24 */ /* 0x000fca000f8e00ff */
[----:B------:R3:W5:Y:S01]  /*5080*/  @P1 LDG.E R2, desc[UR46][R6.64] ;  /* 0x0000002e06021981 */ /* 0x000762000c1e1900 */
[----:B------:R-:W-:Y:S01]  /*5090*/  LEA.HI R10, R19, R20, RZ, 0x7 ;  /* 0x00000014130a7211 */ /* 0x000fe200078f38ff */
[----:B------:R-:W-:Y:S01]  /*50a0*/  IMAD.SHL.U32 R14, R14, 0x8, RZ ;  /* 0x000000080e0e7824 */ /* 0x000fe200078e00ff */
[----:B------:R-:W-:Y:S01]  /*50b0*/  UMOV UR4, URZ ;  /* 0x0000003f00047c82 */ /* 0x000fe20008000000 */
[----:B------:R-:W1:Y:S01]  /*50c0*/  S2R R39, SR_CTAID.X ;  /* 0x0000000000277919 */ /* 0x000e620000002500 */
[----:B------:R-:W-:Y:S01]  /*50d0*/  UMOV UR5, URZ ;  /* 0x0000003f00057c82 */ /* 0x000fe20008000000 */
[----:B------:R-:W-:Y:S01]  /*50e0*/  IMAD.SHL.U32 R10, R10, 0x4, RZ ;  /* 0x000000040a0a7824 */ /* 0x000fe200078e00ff */
[----:B----4-:R-:W-:-:S04]  /*50f0*/  USHF.R.S32.HI UR10, URZ, 0x1f, UR9 ;  /* 0x0000001f3f0a7899 */ /* 0x010fc80008011409 */
[----:B------:R-:W-:-:S05]  /*5100*/  LOP3.LUT R10, R10, 0x7ffffe00, RZ, 0xc0, !PT ;  /* 0x7ffffe000a0a7812 */ /* 0x000fca00078ec0ff */
[----:B------:R-:W-:Y:S01]  /*5110*/  IMAD R10, R13, 0x2000, R10 ;  /* 0x000020000d0a7824 */ /* 0x000fe200078e020a */
[----:B--2---:R-:W-:Y:S01]  /*5120*/  @P0 R2UR UR7, R8 ;  /* 0x00000000080702ca */ /* 0x004fe200000e0000 */
[----:B------:R-:W-:-:S05]  /*5130*/  IMAD.SHL.U32 R8, R0, 0x40, RZ ;  /* 0x0000004000087824 */ /* 0x000fca00078e00ff */
[----:B------:R-:W-:-:S04]  /*5140*/  LOP3.LUT R9, R8, 0x1c0, RZ, 0xc0, !PT ;  /* 0x000001c008097812 */ /* 0x000fc800078ec0ff */
[----:B------:R-:W-:Y:S02]  /*5150*/  LOP3.LUT R14, R9, 0x38, R14, 0xf8, !PT ;  /* 0x00000038090e7812 */ /* 0x000fe400078ef80e */
[----:B------:R-:W-:Y:S01]  /*5160*/  SHF.R.U32.HI R9, RZ, 0x3, R9 ;  /* 0x00000003ff097819 */ /* 0x000fe20000011609 */
[----:B------:R-:W-:Y:S02]  /*5170*/  @UP0 USHF.R.S32.HI UR8, URZ, 0x1f, UR7 ;  /* 0x0000001f3f080899 */ /* 0x000fe40008011407 */
[----:B------:R-:W-:Y:S01]  /*5180*/  @UP0 UMOV UR4, UR7 ;  /* 0x0000000700040c82 */ /* 0x000fe20008000000 */
[----:B------:R-:W-:-:S04]  /*5190*/  LOP3.LUT R9, R14, R9, RZ, 0x3c, !PT ;  /* 0x000000090e097212 */ /* 0x000fc800078e3cff */
[----:B------:R-:W-:Y:S01]  /*51a0*/  @UP0 UMOV UR5, UR8 ;  /* 0x0000000800050c82 */ /* 0x000fe20008000000 */
[----:B------:R-:W-:Y:S01]  /*51b0*/  IMAD.IADD R9, R10, 0x1, R9 ;  /* 0x000000010a097824 */ /* 0x000fe200078e0209 */
[----:B-1-3--:R-:W-:Y:S06]  /*51c0*/  @P1 BRA `(.L_x_1735) ;  /* 0x0000000000101947 */ /* 0x00afec0003800000 */
[----:B------:R-:W-:Y:S05]  /*51d0*/  @!P0 BRA `(.L_x_1735) ;  /* 0x00000000000c8947 */ /* 0x000fea0003800000 */
[----:B------:R-:W2:Y:S04]  /*51e0*/  LDG.E R7, desc[UR46][R4.64] ;  /* 0x0000002e04077981 */ /* 0x000ea8000c1e1900 */
[----:B-----5:R-:W2:Y:S02]  /*51f0*/  LDG.E R2, desc[UR46][R4.64+0x4] ;  /* 0x0000042e04027981 */ /* 0x020ea4000c1e1900 */
[----:B--2---:R-:W-:-:S07]  /*5200*/  IMAD.IADD R2, R2, 0x1, -R7 ;  /* 0x0000000102027824 */ /* 0x004fce00078e0a07 */
.L_x_1735:
[----:B------:R-:W-:Y:S01]  /*5210*/  LEA R46, R9, UR6, 0x1 ;  /* 0x00000006092e7c11 */ /* 0x000fe2000f8e08ff */
[----:B------:R-:W-:Y:S01]  /*5220*/  IMAD R30, R36, UR10, RZ ;  /* 0x0000000a241e7c24 */ /* 0x000fe2000f8e02ff */
[----:B------:R-:W-:Y:S01]  /*5230*/  USHF.R.S32.HI UR6, URZ, 0x1f, UR36 ;  /* 0x0000001f3f067899 */ /* 0x000fe20008011424 */
[----:B-----5:R-:W-:Y:S01]  /*5240*/  IMAD R2, R39, -0x80, R2 ;  /* 0xffffff8027027824 */ /* 0x020fe200078e0202 */
[----:B------:R-:W1:Y:S01]  /*5250*/  LDC.64 R48, c[0x0][0x820] ;  /* 0x00020800ff307b82 */ /* 0x000e620000000a00 */
[----:B------:R2:W3:Y:S01]  /*5260*/  LDS.128 R32, [R46+0x8800] ;  /* 0x008800002e207984 */ /* 0x0004e20000000c00 */
[----:B------:R-:W-:Y:S01]  /*5270*/  IMAD.SHL.U32 R28, R3, 0x8, RZ ;  /* 0x00000008031c7824 */ /* 0x000fe200078e00ff */
[----:B------:R-:W-:Y:S01]  /*5280*/  ULDC UR11, c[0x0][0x83c] ;  /* 0x00020f00000b7ab9 */ /* 0x000fe20000000800 */
[----:B------:R-:W-:Y:S01]  /*5290*/  IMAD R37, R37, UR9, R30 ;  /* 0x0000000925257c24 */ /* 0x000fe2000f8e021e */
[----:B------:R2:W4:Y:S01]  /*52a0*/  LDS.128 R24, [R46+0x1000] ;  /* 0x001000002e187984 */ /* 0x0005220000000c00 */
[----:B------:R-:W-:Y:S01]  /*52b0*/  VIADD R30, R0, 0x10 ;  /* 0x00000010001e7836 */ /* 0x000fe20000000000 */
[----:B------:R-:W-:Y:S01]  /*52c0*/  VIMNMX R47, R2, 0x80, PT ;  /* 0x00000080022f7848 */ /* 0x000fe20003fe0100 */
[----:B------:R-:W-:Y:S01]  /*52d0*/  VIADD R31, R0, 0x20 ;  /* 0x00000020001f7836 */ /* 0x000fe20000000000 */
[----:B------:R2:W1:Y:S01]  /*52e0*/  LDS.128 R20, [R46+0x1800] ;  /* 0x001800002e147984 */ /* 0x0004620000000c00 */
[--C-:B------:R-:W-:Y:S01]  /*52f0*/  SHF.R.S32.HI R29, RZ, 0x1f, R28.reuse ;  /* 0x0000001fff1d7819 */ /* 0x100fe2000001141c */
[----:B------:R-:W-:Y:S01]  /*5300*/  USEL UR8, UR6, URZ, !UP0 ;  /* 0x0000003f06087287 */ /* 0x000fe2000c000000 */
[-C--:B------:R-:W-:Y:S01]  /*5310*/  ISETP.GE.AND P6, PT, R30, R47.reuse, PT ;  /* 0x0000002f1e00720c */ /* 0x080fe20003fc6270 */
[----:B------:R2:W1:Y:S01]  /*5320*/  LDS.128 R16, [R46+0x2000] ;  /* 0x002000002e107984 */ /* 0x0004620000000c00 */
[C---:B------:R-:W-:Y:S01]  /*5330*/  VIADD R30, R0.reuse, 0x40 ;  /* 0x00000040001e7836 */ /* 0x040fe20000000000 */
[-C--:B------:R-:W-:Y:S01]  /*5340*/  ISETP.GE.AND P2, PT, R0, R47.reuse, PT ;  /* 0x0000002f0000720c */ /* 0x080fe20003f46270 */
[----:B------:R-:W-:Y:S01]  /*5350*/  IMAD.WIDE.U32 R2, R36, UR9, R28 ;  /* 0x0000000924027c25 */ /* 0x000fe2000f8e001c */
[----:B------:R2:W1:Y:S01]  /*5360*/  LDS.128 R12, [R46+0x2800] ;  /* 0x002800002e0c7984 */ /* 0x0004620000000c00 */
[----:B------:R-:W-:Y:S01]  /*5370*/  ULDC.64 UR6, c[0x0][0x858] ;  /* 0x0002160000067ab9 */ /* 0x000fe20000000a00 */
[-C--:B------:R-:W-:Y:S01]  /*5380*/  ISETP.GE.AND P1, PT, R30, R47.reuse, PT ;  /* 0x0000002f1e00720c */ /* 0x080fe20003f26270 */
[----:B------:R-:W-:Y:S01]  /*5390*/  IMAD.MOV.U32 R30, RZ, RZ, R2 ;  /* 0x000000ffff1e7224 */ /* 0x000fe200078e0002 */
[----:B------:R2:W1:Y:S01]  /*53a0*/  LDS.128 R8, [R46+0x3000] ;  /* 0x003000002e087984 */ /* 0x0004620000000c00 */
[----:B------:R-:W-:Y:S01]  /*53b0*/  ISETP.GE.OR P4, PT, R28, UR11, P2 ;  /* 0x0000000b1c007c0c */ /* 0x000fe20009786670 */
[----:B------:R-:W-:Y:S01]  /*53c0*/  USEL UR36, UR36, URZ, !UP0 ;  /* 0x0000003f24247287 */ /* 0x000fe2000c000000 */
[C---:B------:R-:W-:Y:S01]  /*53d0*/  IADD3 R2, P3, R0.reuse, UR4, RZ ;  /* 0x0000000400027c10 */ /* 0x040fe2000ff7e0ff */
[----:B------:R2:W1:Y:S01]  /*53e0*/  LDS.128 R4, [R46+0x3800] ;  /* 0x003800002e047984 */ /* 0x0004620000000c00 */
[----:B------:R-:W-:Y:S01]  /*53f0*/  UIMAD UR4, UR8, UR6, URZ ;  /* 0x00000006080472a4 */ /* 0x000fe2000f8e023f */
[----:B------:R-:W-:Y:S01]  /*5400*/  ISETP.GE.AND P0, PT, R31, R47, PT ;  /* 0x0000002f1f00720c */ /* 0x000fe20003f06270 */
[----:B------:R-:W-:Y:S01]  /*5410*/  IMAD.IADD R31, R3, 0x1, R37 ;  /* 0x00000001031f7824 */ /* 0x000fe200078e0225 */
[C---:B------:R-:W-:Y:S01]  /*5420*/  LEA.HI.X.SX32 R3, R0.reuse, UR5, 0x1, P3 ;  /* 0x0000000500037c11 */ /* 0x040fe200098f0eff */
[----:B------:R-:W-:Y:S01]  /*5430*/  IMAD.U32 R45, RZ, RZ, UR6 ;  /* 0x00000006ff2d7e24 */ /* 0x000fe2000f8e00ff */
[----:B------:R-:W-:Y:S01]  /*5440*/  UIMAD UR4, UR36, UR7, UR4 ;  /* 0x00000007240472a4 */ /* 0x000fe2000f8e0204 */
[----:B------:R-:W-:Y:S01]  /*5450*/  VIADD R36, R0, 0x30 ;  /* 0x0000003000247836 */ /* 0x000fe20000000000 */
[----:B------:R-:W-:Y:S01]  /*5460*/  BSSY B0, `(.L_x_1736) ;  /* 0x0000014000007945 */ /* 0x000fe20003800000 */
[----:B------:R-:W-:Y:S01]  /*5470*/  IMAD.WIDE.U32 R44, R45, UR36, R30 ;  /* 0x000000242d2c7c25 */ /* 0x000fe2000f8e001e */
[----:B------:R-:W-:-:S02]  /*5480*/  P2R R50, PR, RZ, 0x40 ;  /* 0x00000040ff327803 */ /* 0x000fc40000000000 */
[----:B------:R-:W-:Y:S01]  /*5490*/  ISETP.GE.AND P5, PT, R36, R47, PT ;  /* 0x0000002f2400720c */ /* 0x000fe20003fa6270 */
[----:B------:R-:W-:Y:S01]  /*54a0*/  VIADD R41, R45, UR4 ;  /* 0x000000042d297c36 */ /* 0x000fe20008000000 */
[----:B------:R-:W-:Y:S01]  /*54b0*/  ISETP.GE.OR P3, PT, R28, UR11, P6 ;  /* 0x0000000b1c007c0c */ /* 0x000fe2000b766670 */
[----:B------:R-:W-:Y:S01]  /*54c0*/  IMAD.WIDE R2, R39, 0x80, R2 ;  /* 0x0000008027027825 */ /* 0x000fe200078e0202 */
[----:B------:R-:W-:Y:S01]  /*54d0*/  P2R R51, PR, RZ, 0x20 ;  /* 0x00000020ff337803 */ /* 0x000fe20000000000 */
[----:B--23--:R-:W-:Y:S10]  /*54e0*/  @P4 BRA `(.L_x_1737) ;  /* 0x00000000002c4947 */ /* 0x00cff40003800000 */
        /* <DEDUP_REMOVED lines=11> */
.L_x_1737:
[----:B------:R-:W-:Y:S05]  /*55a0*/  BSYNC B0 ;  /* 0x0000000000007941 */ /* 0x000fea0003800000 */
.L_x_1736:
        /* <DEDUP_REMOVED lines=15> */
.L_x_1739:
[----:B------:R-:W-:Y:S05]  /*56a0*/  BSYNC B0 ;  /* 0x0000000000007941 */ /* 0x000fea0003800000 */
.L_x_1738:
        /* <DEDUP_REMOVED lines=18> */
.L_x_1741:
[----:B------:R-:W-:Y:S05]  /*57d0*/  BSYNC B0 ;  /* 0x0000000000007941 */ /* 0x000fea0003800000 */
.L_x_1740:
        /* <DEDUP_REMOVED lines=17> */
.L_x_1743:
[----:B------:R-:W-:Y:S05]  /*58f0*/  BSYNC B0 ;  /* 0x0000000000007941 */ /* 0x000fea0003800000 */
.L_x_1742:
        /* <DEDUP_REMOVED lines=18> */
.L_x_1745:
[----:B------:R-:W-:Y:S05]  /*5a20*/  BSYNC B0 ;  /* 0x0000000000007941 */ /* 0x000fea0003800000 */
.L_x_1744:
        /* <DEDUP_REMOVED lines=18> */
.L_x_1747:
[----:B------:R-:W-:Y:S05]  /*5b50*/  BSYNC B0 ;  /* 0x0000000000007941 */ /* 0x000fea0003800000 */
.L_x_1746:
[----:B--23--:R2:W3:Y:S01]  /*5b60*/  LDS.128 R32, [R46+0xb000] ;  /* 0x00b000002e207984 */ /* 0x00c4e20000000c00 */
[----:B------:R-:W-:Y:S01]  /*5b70*/  ISETP.GE.AND P4, PT, R38, R47, PT ;  /* 0x0000002f2600720c */ /* 0x000fe20003f86270 */
[----:B------:R-:W-:Y:S01]  /*5b80*/  BSSY B0, `(.L_x_1748) ;  /* 0x0000011000007945 */ /* 0x000fe20003800000 */
[----:B------:R-:W-:Y:S02]  /*5b90*/  IMAD R38, R48, UR10, RZ ;  /* 0x0000000a30267c24 */ /* 0x000fe4000f8e02ff */
        /* <DEDUP_REMOVED lines=15> */
.L_x_1749:
[----:B------:R-:W-:Y:S05]  /*5c90*/  BSYNC B0 ;  /* 0x0000000000007941 */ /* 0x000fea0003800000 */
.L_x_1748:
        /* <DEDUP_REMOVED lines=21> */
.L_x_1751:
[----:B------:R-:W-:Y:S05]  /*5df0*/  BSYNC B0 ;  /* 0x0000000000007941 */ /* 0x000fea0003800000 */
.L_x_1750:
[----:B------:R-:W-:Y:S01]  /*5e00*/  P2R R0, PR, RZ, 0x20 ;  /* 0x00000020ff007803 */ /* 0x000fe20000000000 */
[----:B------:R-:W-:Y:S01]  /*5e10*/  ULDC UR5, c[0x0][0x80c] ;  /* 0x0002030000057ab9 */ /* 0x000fe20000000800 */
[----:B------:R-:W-:Y:S01]  /*5e20*/  ISETP.NE.AND P5, PT, R50, RZ, PT ;  /* 0x000000ff3200720c */ /* 0x000fe20003fa5270 */
[----:B------:R-:W-:Y:S01]  /*5e30*/  ULDC.64 UR6, c[0x0][0x828] ;  /* 0x00020a0000067ab9 */ /* 0x000fe20000000a00 */
[----:B------:R-:W-:Y:S01]  /*5e40*/  ISETP.NE.AND P6, PT, R51, RZ, PT ;  /* 0x000000ff3300720c */ /* 0x000fe20003fc5270 */
[----:B------:R-:W-:Y:S01]  /*5e50*/  IMAD.U32 R29, RZ, RZ, UR6 ;  /* 0x00000006ff1d7e24 */ /* 0x000fe2000f8e00ff */
[C---:B------:R-:W-:Y:S01]  /*5e60*/  ISETP.GE.OR P5, PT, R28.reuse, UR5, P5 ;  /* 0x000000051c007c0c */ /* 0x040fe2000afa6670 */
[----:B------:R-:W-:Y:S01]  /*5e70*/  IMAD.IADD R39, R39, 0x1, R43 ;  /* 0x0000000127277824 */ /* 0x000fe200078e022b */
[----:B------:R-:W-:Y:S01]  /*5e80*/  ISETP.GE.OR P2, PT, R28, UR5, P2 ;  /* 0x000000051c007c0c */ /* 0x000fe20009746670 */
[----:B------:R-:W-:Y:S01]  /*5e90*/  UIMAD UR4, UR8, UR6, URZ ;  /* 0x00000006080472a4 */ /* 0x000fe2000f8e023f */
[----:B------:R-:W-:Y:S01]  /*5ea0*/  P2R R40, PR, RZ, 0x20 ;  /* 0x00000020ff287803 */ /* 0x000fe20000000000 */
[----:B------:R-:W-:Y:S01]  /*5eb0*/  IMAD.WIDE.U32 R38, R29, UR36, R38 ;  /* 0x000000241d267c25 */ /* 0x000fe2000f8e0026 */
[----:B------:R-:W-:Y:S01]  /*5ec0*/  ISETP.NE.AND P5, PT, R0, RZ, PT ;  /* 0x000000ff0000720c */ /* 0x000fe20003fa5270 */
[----:B------:R-:W-:Y:S01]  /*5ed0*/  UIMAD UR4, UR36, UR7, UR4 ;  /* 0x00000007240472a4 */ /* 0x000fe2000f8e0204 */
[C---:B------:R-:W-:Y:S01]  /*5ee0*/  ISETP.GE.OR P0, PT, R28.reuse, UR5, P0 ;  /* 0x000000051c007c0c */ /* 0x040fe20008706670 */
[----:B------:R-:W-:Y:S01]  /*5ef0*/  BSSY B0, `(.L_x_1752) ;  /* 0x0000013000007945 */ /* 0x000fe20003800000 */
[----:B------:R-:W-:-:S02]  /*5f00*/  ISETP.GE.OR P6, PT, R28, UR5, P6 ;  /* 0x000000051c007c0c */ /* 0x000fc4000b7c6670 */
[C---:B------:R-:W-:Y:S01]  /*5f10*/  ISETP.GE.OR P1, PT, R28.reuse, UR5, P1 ;  /* 0x000000051c007c0c */ /* 0x040fe20008f26670 */
[----:B--23--:R-:W-:Y:S01]  /*5f20*/  VIADD R35, R39, UR4 ;  /* 0x0000000427237c36 */ /* 0x00cfe20008000000 */
[C---:B------:R-:W-:Y:S02]  /*5f30*/  ISETP.GE.OR P3, PT, R28.reuse, UR5, P3 ;  /* 0x000000051c007c0c */ /* 0x040fe40009f66670 */
[C---:B------:R-:W-:Y:S02]  /*5f40*/  ISETP.GE.OR P4, PT, R28.reuse, UR5, P4 ;  /* 0x000000051c007c0c */ /* 0x040fe4000a786670 */
        /* <DEDUP_REMOVED lines=13> */
.L_x_1753:
[----:B------:R-:W-:Y:S05]  /*6020*/  BSYNC B0 ;  /* 0x0000000000007941 */ /* 0x000fea0003800000 */
.L_x_1752:
[----:B---3--:R3:W1:Y:S01]  /*6030*/  LDS.128 R28, [R46+0x800] ;  /* 0x000800002e1c7984 */ /* 0x0086620000000c00 */
        /* <DEDUP_REMOVED lines=15> */
[----:B-1----:R1:W-:Y:S02]  /*6130*/  STG.E.128 desc[UR46][R36.64], R28 ;  /* 0x0000001c24007986 */ /* 0x0023e4000c101d2e */
.L_x_1755:
[----:B------:R-:W-:Y:S05]  /*6140*/  BSYNC B0 ;  /* 0x0000000000007941 */ /* 0x000fea0003800000 */
.L_x_1754:
        /* <DEDUP_REMOVED lines=15> */
.L_x_1757:
[----:B------:R-:W-:Y:S05]  /*6240*/  BSYNC B0 ;  /* 0x0000000000007941 */ /* 0x000fea0003800000 */
.L_x_1756:
[----:B------:R-:W-:Y:S04]  /*6250*/  BSSY B0, `(.L_x_1758) ;  /* 0x000000f000007945 */ /* 0x000fe80003800000 */
[----:B------:R-:W-:Y:S05]  /*6260*/  @P6 BRA `(.L_x_1759) ;  /* 0x0000000000346947 */ /* 0x000fea0003800000 */
        /* <DEDUP_REMOVED lines=13> */
.L_x_1759:
[----:B------:R-:W-:Y:S05]  /*6340*/  BSYNC B0 ;  /* 0x0000000000007941 */ /* 0x000fea0003800000 */
.L_x_1758:
        /* <DEDUP_REMOVED lines=15> */
.L_x_1761:
[----:B------:R-:W-:Y:S05]  /*6440*/  BSYNC B0 ;  /* 0x0000000000007941 */ /* 0x000fea0003800000 */
.L_x_1760:
        /* <DEDUP_REMOVED lines=15> */
.L_x_1763:
[----:B------:R-:W-:Y:S05]  /*6540*/  BSYNC B0 ;  /* 0x0000000000007941 */ /* 0x000fea0003800000 */
.L_x_1762:
        /* <DEDUP_REMOVED lines=15> */
.L_x_1765:
[----:B------:R-:W-:Y:S05]  /*6640*/  BSYNC B0 ;  /* 0x0000000000007941 */ /* 0x000fea0003800000 */
.L_x_1764:
[----:B------:R-:W-:Y:S05]  /*6650*/  @P5 BRA `(.L_x_1709) ;  /* 0x0000005000c05947 */ /* 0x000fea0003800000 */
[----:B-1----:R-:W-:Y:S01]  /*6660*/  IADD3 R9, P0, R2, 0x70, RZ ;  /* 0x0000007002097810 */ /* 0x002fe20007f1e0ff */
        /* <DEDUP_REMOVED lines=13> */
.L_x_1734:
[----:B------:R-:W-:Y:S01]  /*6740*/  ULDC.64 UR4, c[0x0][0x870] ;  /* 0x00021c0000047ab9 */ /* 0x000fe20000000a00 */
[----:B------:R-:W1:Y:S01]  /*6750*/  S2R R6, SR_TID.X ;  /* 0x0000000000067919 */ /* 0x000e620000002100 */
[----:B------:R-:W-:Y:S01]  /*6760*/  UISETP.NE.U32.AND UP0, UPT, UR4, URZ, UPT ;  /* 0x0000003f0400728c */ /* 0x000fe2000bf05070 */
[----:B------:R-:W2:Y:S03]  /*6770*/  S2UR UR10, SR_CTAID.Y ;  /* 0x00000000000a79c3 */ /* 0x000ea60000002600 */
[----:B------:R-:W-:-:S03]  /*6780*/  UISETP.NE.AND.EX UP0, UPT, UR5, URZ, UPT, UP0 ;  /* 0x0000003f0500728c */ /* 0x000fc6000bf05300 */
[----:B------:R-:W-:Y:S02]  /*6790*/  ULDC.64 UR4, c[0x0][0x870] ;  /* 0x00021c0000047ab9 */ /* 0x000fe40000000a00 */
[----:B------:R-:W-:Y:S01]  /*67a0*/  UIMAD.WIDE UR4, UR36, 0x4, UR4 ;  /* 0x00000004240478a5 */ /* 0x000fe2000f8e0204 */
[----:B------:R-:W-:Y:S01]  /*67b0*/  PLOP3.LUT P0, PT, PT, PT, UP0, 0x80, 0x0 ;  /* 0x000000000000781c */ /* 0x000fe20003f0f008 */
[----:B------:R-:W-:Y:S01]  /*67c0*/  ULDC UR6, c[0x0][0x808] ;  /* 0x0002020000067ab9 */ /* 0x000fe20000000800 */
[----:B------:R-:W3:Y:S03]  /*67d0*/  LDC.64 R10, c[0x0][0x820] ;  /* 0x00020800ff0a7b82 */ /* 0x000ee60000000a00 */
[----:B------:R-:W-:Y:S02]  /*67e0*/  IMAD.U32 R2, RZ, RZ, UR4 ;  /* 0x00000004ff027e24 */ /* 0x000fe4000f8e00ff */
[----:B------:R-:W-:Y:S01]  /*67f0*/  IMAD.U32 R3, RZ, RZ, UR5 ;  /* 0x00000005ff037e24 */ /* 0x000fe2000f8e00ff */
[----:B------:R-:W-:-:S05]  /*6800*/  ULDC.64 UR4, c[0x0][0x878] ;  /* 0x00021e0000047ab9 */ /* 0x000fca0000000a00 */
[----:B------:R-:W4:Y:S01]  /*6810*/  @P0 LDG.E R8, desc[UR46][R2.64] ;  /* 0x0000002e02080981 */ /* 0x000f22000c1e1900 */
[----:B------:R-:W-:Y:S01]  /*6820*/  UISETP.NE.U32.AND UP1, UPT, UR4, URZ, UPT ;  /* 0x0000003f0400728c */ /* 0x000fe2000bf25070 */
[----:B------:R-:W-:-:S03]  /*6830*/  IMAD.U32 R0, RZ, RZ, UR6 ;  /* 0x00000006ff007e24 */ /* 0x000fc6000f8e00ff */
[----:B------:R-:W-:Y:S01]  /*6840*/  UISETP.NE.AND.EX UP1, UPT, UR5, URZ, UPT, UP1 ;  /* 0x0000003f0500728c */ /* 0x000fe2000bf25310 */
[----:B-1----:R-:W-:Y:S01]  /*6850*/  VIADD R7, R6, 0xffffff80 ;  /* 0xffffff8006077836 */ /* 0x002fe20000000000 */
[----:B------:R-:W1:Y:S04]  /*6860*/  S2R R9, SR_CTAID.X ;  /* 0x0000000000097919 */ /* 0x000e680000002500 */
[----:B------:R-:W-:Y:S02]  /*6870*/  PLOP3.LUT P1, PT, PT, PT, UP1, 0x80, 0x0 ;  /* 0x000000000000781c */ /* 0x000fe40003f2f018 */
[----:B------:R-:W-:-:S03]  /*6880*/  SHF.R.S32.HI R6, RZ, 0x1f, R7 ;  /* 0x0000001fff067819 */ /* 0x000fc60000011407 */
[----:B------:R-:W-:Y:S02]  /*6890*/  @UP1 ULDC.64 UR4, c[0x0][0x878] ;  /* 0x00021e0000041ab9 */ /* 0x000fe40000000a00 */
[----:B------:R-:W-:-:S06]  /*68a0*/  @UP1 UIMAD.WIDE UR4, UR36, 0x4, UR4 ;  /* 0x00000004240418a5 */ /* 0x000fcc000f8e0204 */
[----:B------:R-:W-:Y:S02]  /*68b0*/  IMAD.U32 R4, RZ, RZ, UR4 ;  /* 0x00000004ff047e24 */ /* 0x000fe4000f8e00ff */
[----:B------:R-:W-:Y:S01]  /*68c0*/  IMAD.U32 R5, RZ, RZ, UR5 ;  /* 0x00000005ff057e24 */ /* 0x000fe2000f8e00ff */
[----:B--2---:R-:W-:Y:S01]  /*68d0*/  USHF.R.S32.HI UR11, URZ, 0x1f, UR10 ;  /* 0x0000001f3f0b7899 */ /* 0x004fe2000801140a */
[----:B------:R-:W-:-:S03]  /*68e0*/  UMOV UR4, URZ ;  /* 0x0000003f00047c82 */ /* 0x000fc60008000000 */
[----:B------:R2:W5:Y:S01]  /*68f0*/  @P1 LDG.E R0, desc[UR46][R4.64] ;  /* 0x0000002e04001981 */ /* 0x000562000c1e1900 */
[----:B------:R-:W-:Y:S01]  /*6900*/  UMOV UR5, URZ ;  /* 0x0000003f00057c82 */ /* 0x000fe20008000000 */
[----:B----4-:R-:W-:Y:S02]  /*6910*/  @P0 R2UR UR6, R8 ;  /* 0x00000000080602ca */ /* 0x010fe400000e0000 */
[----:B------:R-:W-:-:S04]  /*6920*/  LEA.HI R8, R6, R7, RZ, 0x4 ;  /* 0x0000000706087211 */ /* 0x000fc800078f20ff */
[----:B------:R-:W-:Y:S02]  /*6930*/  LOP3.LUT R6, R8, 0x1ffffff0, RZ, 0xc0, !PT ;  /* 0x1ffffff008067812 */ /* 0x000fe400078ec0ff */
[----:B------:R-:W-:-:S03]  /*6940*/  SHF.R.S32.HI R17, RZ, 0x4, R8 ;  /* 0x00000004ff117819 */ /* 0x000fc60000011408 */
[----:B------:R-:W-:Y:S02]  /*6950*/  IMAD.IADD R6, R7, 0x1, -R6 ;  /* 0x0000000107067824 */ /* 0x000fe400078e0a06 */
[----:B------:R-:W-:Y:S02]  /*6960*/  @UP0 USHF.R.S32.HI UR7, URZ, 0x1f, UR6 ;  /* 0x0000001f3f070899 */ /* 0x000fe40008011406 */
[----:B--2---:R-:W-:Y:S01]  /*6970*/  IMAD.SHL.U32 R4, R6, 0x8, RZ ;  /* 0x0000000806047824 */ /* 0x004fe200078e00ff */
[----:B------:R-:W-:Y:S01]  /*6980*/  @UP0 UMOV UR4, UR6 ;  /* 0x0000000600040c82 */ /* 0x000fe20008000000 */
[----:B---3--:R-:W-:-:S03]  /*6990*/  IMAD R6, R10, UR11, RZ ;  /* 0x0000000b0a067c24 */ /* 0x008fc6000f8e02ff */
[----:B------:R-:W-:Y:S01]  /*69a0*/  @UP0 UMOV UR5, UR7 ;  /* 0x0000000700050c82 */ /* 0x000fe20008000000 */
[----:B------:R-:W-:Y:S01]  /*69b0*/  SHF.R.S32.HI R5, RZ, 0x1f, R4 ;  /* 0x0000001fff057819 */ /* 0x000fe20000011404 */
[----:B-1----:R-:W-:Y:S06]  /*69c0*/  @P1 BRA `(.L_x_1766) ;  /* 0x0000000000101947 */ /* 0x002fec0003800000 */
[----:B------:R-:W-:Y:S05]  /*69d0*/  @!P0 BRA `(.L_x_1766) ;  /* 0x00000000000c8947 */ /* 0x000fea0003800000 */
[----:B------:R-:W2:Y:S04]  /*69e0*/  LDG.E R7, desc[UR46][R2.64] ;  /* 0x0000002e02077981 */ /* 0x000ea8000c1e1900 */
[----:B-----5:R-:W2:Y:S02]  /*69f0*/  LDG.E R0, desc[UR46][R2.64+0x4] ;  /* 0x0000042e02007981 */ /* 0x020ea4000c1e1900 */
[----:B--2---:R-:W-:-:S07]  /*6a00*/  IMAD.IADD R0, R0, 0x1, -R7 ;  /* 0x0000000100007824 */ /* 0x004fce00078e0a07 */
.L_x_1766:
[----:B-----5:R-:W-:Y:S01]  /*6a10*/  IMAD R12, R9, -0x80, R0 ;  /* 0xffffff80090c7824 */ /* 0x020fe200078e0200 */
[----:B------:R-:W-:Y:S01]  /*6a20*/  USHF.R.S32.HI UR6, URZ, 0x1f, UR36 ;  /* 0x0000001f3f067899 */ /* 0x000fe20008011424 */
[C---:B------:R-:W-:Y:S01]  /*6a30*/  VIADD R19, R17.reuse, 0x40 ;  /* 0x0000004011137836 */ /* 0x040fe20000000000 */
[----:B------:R-:W-:Y:S01]  /*6a40*/  ULDC UR7, c[0x0][0x80c] ;  /* 0x0002030000077ab9 */ /* 0x000fe20000000800 */
[----:B------:R-:W-:Y:S01]  /*6a50*/  IMAD.WIDE.U32 R2, R10, UR10, R4 ;  /* 0x0000000a0a027c25 */ /* 0x000fe2000f8e0004 */
[-C--:B------:R-:W-:Y:S01]  /*6a60*/  ISETP.GE.AND P5, PT, R17, R12.reuse, PT ;  /* 0x0000000c1100720c */ /* 0x080fe20003fa6270 */
[----:B------:R-:W-:Y:S01]  /*6a70*/  USEL UR6, UR6, URZ, !UP0 ;  /* 0x0000003f06067287 */ /* 0x000fe2000c000000 */
[-C--:B------:R-:W-:Y:S01]  /*6a80*/  ISETP.GE.AND P2, PT, R19, R12.reuse, PT ;  /* 0x0000000c1300720c */ /* 0x080fe20003f46270 */
[C---:B------:R-:W-:Y:S01]  /*6a90*/  VIADD R7, R17.reuse, 0x10 ;  /* 0x0000001011077836 */ /* 0x040fe20000000000 */
[----:B------:R-:W1:Y:S01]  /*6aa0*/  LDC.64 R18, c[0x0][0x850] ;  /* 0x00021400ff127b82 */ /* 0x000e620000000a00 */
[----:B------:R-:W-:Y:S01]  /*6ab0*/  VIADD R15, R17, 0x30 ;  /* 0x00000030110f7836 */ /* 0x000fe20000000000 */
[----:B------:R-:W-:Y:S01]  /*6ac0*/  ULDC.64 UR8, c[0x0][0x828] ;  /* 0x00020a0000087ab9 */ /* 0x000fe20000000a00 */
[----:B------:R-:W-:Y:S01]  /*6ad0*/  IMAD R11, R11, UR10, R6 ;  /* 0x0000000a0b0b7c24 */ /* 0x000fe2000f8e0206 */
[----:B------:R-:W-:Y:S01]  /*6ae0*/  ISETP.GE.OR P4, PT, R4, UR7, P5 ;  /* 0x0000000704007c0c */ /* 0x000fe2000af86670 */
[----:B------:R-:W-:Y:S01]  /*6af0*/  IMAD.MOV.U32 R6, RZ, RZ, R2 ;  /* 0x000000ffff067224 */ /* 0x000fe200078e0002 */
[----:B------:R-:W-:Y:S01]  /*6b00*/  IADD3 R2, P3, R17, UR4, RZ ;  /* 0x0000000411027c10 */ /* 0x000fe2000ff7e0ff */
[----:B------:R-:W-:Y:S01]  /*6b10*/  USEL UR36, UR36, URZ, !UP0 ;  /* 0x0000003f24247287 */ /* 0x000fe2000c000000 */
[-C--:B------:R-:W-:Y:S01]  /*6b20*/  ISETP.GE.AND P6, PT, R7, R12.reuse, PT ;  /* 0x0000000c0700720c */ /* 0x080fe20003fc6270 */
        /* <DEDUP_REMOVED lines=11> */
[----:B------:R-:W-:Y:S01]  /*6be0*/  IMAD.WIDE R2, R9, 0x80, R2 ;  /* 0x0000008009027825 */ /* 0x000fe200078e0202 */
[----:B------:R-:W-:-:S03]  /*6bf0*/  ISETP.GE.OR P3, PT, R4, UR7, P6 ;  /* 0x0000000704007c0c */ /* 0x000fc6000b766670 */
[----:B------:R-:W-:Y:S01]  /*6c00*/  VIADD R9, R15, UR4 ;  /* 0x000000040f097c36 */ /* 0x000fe20008000000 */
[----:B------:R-:W-:Y:S09]  /*6c10*/  @P4 BRA `(.L_x_1768) ;  /* 0x0000000000284947 */ /* 0x000ff20003800000 */
        /* <DEDUP_REMOVED lines=10> */
.L_x_1768:
[----:B------:R-:W-:Y:S05]  /*6cc0*/  BSYNC B0 ;  /* 0x0000000000007941 */ /* 0x000fea0003800000 */
.L_x_1767:
[----:B------:R-:W-:Y:S01]  /*6cd0*/  BSSY B0, `(.L_x_1769) ;  /* 0x0000010000007945 */ /* 0x000fe20003800000 */
[----:B------:R-:W-:-:S03]  /*6ce0*/  ISETP.GE.OR P4, PT, R4, UR7, P0 ;  /* 0x0000000704007c0c */ /* 0x000fc60008786670 */
[----:B------:R-:W-:Y:S10]  /*6cf0*/  @P3 BRA `(.L_x_1770) ;  /* 0x0000000000343947 */ /* 0x000ff40003800000 */
        /* <DEDUP_REMOVED lines=13> */
.L_x_1770:
[----:B------:R-:W-:Y:S05]  /*6dd0*/  BSYNC B0 ;  /* 0x0000000000007941 */ /* 0x000fea0003800000 */
.L_x_1769:
[----:B------:R-:W-:Y:S01]  /*6de0*/  BSSY B0, `(.L_x_1771) ;  /* 0x0000010000007945 */ /* 0x000fe20003800000 */
[----:B------:R-:W-:-:S03]  /*6df0*/  ISETP.GE.OR P3, PT, R4, UR7, P1 ;  /* 0x0000000704007c0c */ /* 0x000fc60008f66670 */
[----:B------:R-:W-:Y:S10]  /*6e00*/  @P4 BRA `(.L_x_1772) ;  /* 0x0000000000344947 */ /* 0x000ff40003800000 */
        /* <DEDUP_REMOVED lines=13> */
.L_x_1772:
[----:B------:R-:W-:Y:S05]  /*6ee0*/  BSYNC B0 ;  /* 0x0000000000007941 */ /* 0x000fea0003800000 */
.L_x_1771:
[----:B------:R-:W-:Y:S01]  /*6ef0*/  BSSY B0, `(.L_x_1773) ;  /* 0x0000011000007945 */ /* 0x000fe20003800000 */
[----:B------:R-:W-:Y:S01]  /*6f00*/  ISETP.GE.OR P4, PT, R4, UR7, P2 ;  /* 0x0000000704007c0c */ /* 0x000fe20009786670 */
[----:B------:R-:W-:Y:S02]  /*6f10*/  VIADD R13, R17, 0x50 ;  /* 0x00000050110d7836 */ /* 0x000fe40000000000 */
[----:B------:R-:W-:Y:S10]  /*6f20*/  @P3 BRA `(.L_x_1774) ;  /* 0x0000000000343947 */ /* 0x000ff40003800000 */
        /* <DEDUP_REMOVED lines=13> */
.L_x_1774:
[----:B------:R-:W-:Y:S05]  /*7000*/  BSYNC B0 ;  /* 0x0000000000007941 */ /* 0x000fea0003800000 */
.L_x_1773:
[----:B------:R-:W-:Y:S01]  /*7010*/  BSSY B0, `(.L_x_1775) ;  /* 0x0000010000007945 */ /* 0x000fe20003800000 */
[----:B------:R-:W-:-:S03]  /*7020*/  ISETP.GE.AND P3, PT, R13, R12, PT ;  /* 0x0000000c0d00720c */ /* 0x000fc60003f66270 */
        /* <DEDUP_REMOVED lines=14> */
.L_x_1776:
[----:B------:R-:W-:Y:S05]  /*7110*/  BSYNC B0 ;  /* 0x0000000000007941 */ /* 0x000fea0003800000 */
.L_x_1775:
[----:B------:R-:W-:Y:S01]  /*7120*/  ISETP.GE.OR P4, PT, R4, UR7, P3 ;  /* 0x0000000704007c0c */ /* 0x000fe20009f86670 */
[C---:B-1----:R-:W-:Y:S01]  /*7130*/  IMAD R0, R18.reuse, UR11, RZ ;  /* 0x0000000b12007c24 */ /* 0x042fe2000f8e02ff */
[----:B------:R-:W-:Y:S01]  /*7140*/  BSSY B0, `(.L_x_1777) ;  /* 0x0000012000007945 */ /* 0x000fe20003800000 */
[----:B--234-:R-:W-:-:S04]  /*7150*/  IMAD.WIDE.U32 R10, R18, UR10, R4 ;  /* 0x0000000a120a7c25 */ /* 0x01cfc8000f8e0004 */
[----:B------:R-:W-:Y:S02]  /*7160*/  IMAD R21, R19, UR10, R0 ;  /* 0x0000000a13157c24 */ /* 0x000fe4000f8e0200 */
[----:B------:R-:W-:-:S04]  /*7170*/  VIADD R19, R17, 0x60 ;  /* 0x0000006011137836 */ /* 0x000fc80000000000 */
        /* <DEDUP_REMOVED lines=14> */
.L_x_1778:
[----:B------:R-:W-:Y:S05]  /*7260*/  BSYNC B0 ;  /* 0x0000000000007941 */ /* 0x000fea0003800000 */
.L_x_1777:
[----:B------:R-:W-:Y:S01]  /*7270*/  ISETP.GE.AND P4, PT, R19, R12, PT ;  /* 0x0000000c1300720c */ /* 0x000fe20003f86270 */
[----:B------:R-:W-:Y:S01]  /*7280*/  ULDC UR12, c[0x0][0x83c] ;  /* 0x00020f00000c7ab9 */ /* 0x000fe20000000800 */
[----:B------:R-:W-:Y:S01]  /*7290*/  BSSY B0, `(.L_x_1779) ;  /* 0x0000014000007945 */ /* 0x000fe20003800000 */
[C---:B------:R-:W-:Y:S01]  /*72a0*/  ISETP.GE.OR P6, PT, R4.reuse, UR12, P5 ;  /* 0x0000000c04007c0c */ /* 0x040fe2000afc6670 */
[----:B------:R-:W-:Y:S01]  /*72b0*/  VIADD R19, R17, 0x70 ;  /* 0x0000007011137836 */ /* 0x000fe20000000000 */
[----:B------:R-:W-:Y:S01]  /*72c0*/  ISETP.GE.OR P5, PT, R4, UR7, P4 ;  /* 0x0000000704007c0c */ /* 0x000fe2000a7a6670 */
[----:B------:R-:W-:Y:S01]  /*72d0*/  IMAD.IADD R13, R21, 0x1, R11 ;  /* 0x00000001150d7824 */ /* 0x000fe200078e020b */
[----:B------:R-:W-:-:S11]  /*72e0*/  P2R R16, PR, RZ, 0x40 ;  /* 0x00000040ff107803 */ /* 0x000fd60000000000 */
        /* <DEDUP_REMOVED lines=10> */
[----:B-1----:R-:W-:Y:S01]  /*7390*/  LEA R22, P5, R6, UR4, 0x1 ;  /* 0x0000000406167c11 */ /* 0x002fe2000f8a08ff */
[----:B------:R-:W-:-:S05]  /*73a0*/  IMAD.IADD R7, R7, 0x1, R17 ;  /* 0x0000000107077824 */ /* 0x000fca00078e0211 */
[----:B------:R-:W-:-:S05]  /*73b0*/  LEA.HI.X R23, R6, UR5, R7, 0x1, P5 ;  /* 0x0000000506177c11 */ /* 0x000fca000a8f0c07 */
[----:B------:R2:W-:Y:S02]  /*73c0*/  STG.E.128 desc[UR46][R22.64], RZ ;  /* 0x000000ff16007986 */ /* 0x0005e4000c101d2e */
.L_x_1780:
[----:B------:R-:W-:Y:S05]  /*73d0*/  BSYNC B0 ;  /* 0x0000000000007941 */ /* 0x000fea0003800000 */
.L_x_1779:
        /* <DEDUP_REMOVED lines=17> */
.L_x_1782:
[----:B------:R-:W-:Y:S05]  /*74f0*/  BSYNC B0 ;  /* 0x0000000000007941 */ /* 0x000fea0003800000 */
.L_x_1781:
[----:B------:R-:W-:Y:S01]  /*7500*/  ISETP.NE.AND P6, PT, R16, RZ, PT ;  /* 0x000000ff1000720c */ /* 0x000fe20003fc5270 */
[----:B------:R-:W-:Y:S01]  /*7510*/  ULDC.64 UR8, c[0x0][0x858] ;  /* 0x0002160000087ab9 */ /* 0x000fe20000000a00 */
[----:B------:R-:W-:Y:S01]  /*7520*/  P2R R0, PR, RZ, 0x20 ;  /* 0x00000020ff007803 */ /* 0x000fe20000000000 */
[----:B------:R-:W-:Y:S01]  /*7530*/  UIMAD UR4, UR6, UR8, URZ ;  /* 0x00000008060472a4 */ /* 0x000fe2000f8e023f */
[----:B------:R-:W-:Y:S01]  /*7540*/  ISETP.NE.AND P5, PT, R20, RZ, PT ;  /* 0x000000ff1400720c */ /* 0x000fe20003fa5270 */
[----:B------:R-:W-:Y:S01]  /*7550*/  IMAD.U32 R5, RZ, RZ, UR8 ;  /* 0x00000008ff057e24 */ /* 0x000fe2000f8e00ff */
[----:B------:R-:W-:Y:S01]  /*7560*/  BSSY B0, `(.L_x_1783) ;  /* 0x0000019000007945 */ /* 0x000fe20003800000 */
[----:B------:R-:W-:Y:S01]  /*7570*/  IMAD.MOV.U32 R12, RZ, RZ, R10 ;  /* 0x000000ffff0c7224 */ /* 0x000fe200078e000a */
[C---:B------:R-:W-:Y:S01]  /*7580*/  ISETP.GE.OR P5, PT, R4.reuse, UR12, P5 ;  /* 0x0000000c04007c0c */ /* 0x040fe2000afa6670 */
[----:B------:R-:W-:Y:S01]  /*7590*/  UIMAD UR4, UR36, UR9, UR4 ;  /* 0x00000009240472a4 */ /* 0x000fe2000f8e0204 */
[----:B------:R-:W-:Y:S01]  /*75a0*/  ISETP.GE.OR P0, PT, R4, UR12, P0 ;  /* 0x0000000c04007c0c */ /* 0x000fe20008706670 */
[----:B------:R-:W-:Y:S01]  /*75b0*/  IMAD.WIDE.U32 R12, R5, UR36, R12 ;  /* 0x00000024050c7c25 */ /* 0x000fe2000f8e000c */
[----:B---3--:R-:W-:-:S02]  /*75c0*/  P2R R8, PR, RZ, 0x20 ;  /* 0x00000020ff087803 */ /* 0x008fc40000000000 */
[----:B------:R-:W-:Y:S01]  /*75d0*/  ISETP.NE.AND P5, PT, R0, RZ, PT ;  /* 0x000000ff0000720c */ /* 0x000fe20003fa5270 */
[----:B------:R-:W-:Y:S01]  /*75e0*/  VIADD R7, R13, UR4 ;  /* 0x000000040d077c36 */ /* 0x000fe20008000000 */
[C---:B------:R-:W-:Y:S02]  /*75f0*/  ISETP.GE.OR P1, PT, R4.reuse, UR12, P1 ;  /* 0x0000000c04007c0c */ /* 0x040fe40008f26670 */
[C---:B------:R-:W-:Y:S02]  /*7600*/  ISETP.GE.OR P2, PT, R4.reuse, UR12, P2 ;  /* 0x0000000c04007c0c */ /* 0x040fe40009746670 */
[C---:B------:R-:W-:Y:S02]  /*7610*/  ISETP.GE.OR P3, PT, R4.reuse, UR12, P3 ;  /* 0x0000000c04007c0c */ /* 0x040fe40009f66670 */
[C---:B------:R-:W-:Y:S02]  /*7620*/  ISETP.GE.OR P4, PT, R4.reuse, UR12, P4 ;  /* 0x0000000c04007c0c */ /* 0x040fe4000a786670 */
        /* <DEDUP_REMOVED lines=12> */
.L_x_1784:
[----:B------:R-:W-:Y:S05]  /*76f0*/  BSYNC B0 ;  /* 0x0000000000007941 */ /* 0x000fea0003800000 */
.L_x_1783:
        /* <DEDUP_REMOVED lines=16> */
.L_x_1786:
[----:B------:R-:W-:Y:S05]  /*7800*/  BSYNC B0 ;  /* 0x0000000000007941 */ /* 0x000fea0003800000 */
.L_x_1785:
        /* <DEDUP_REMOVED lines=15> */
.L_x_1788:
[----:B------:R-:W-:Y:S05]  /*7900*/  BSYNC B0 ;  /* 0x0000000000007941 */ /* 0x000fea0003800000 */
.L_x_1787:
        /* <DEDUP_REMOVED lines=15> */
.L_x_1790:
[----:B------:R-:W-:Y:S05]  /*7a00*/  BSYNC B0 ;  /* 0x0000000000007941 */ /* 0x000fea0003800000 */
.L_x_1789:
        /* <DEDUP_REMOVED lines=15> */
.L_x_1792:
[----:B------:R-:W-:Y:S05]  /*7b00*/  BSYNC B0 ;  /* 0x0000000000007941 */ /* 0x000fea0003800000 */
.L_x_1791:
        /* <DEDUP_REMOVED lines=15> */
.L_x_1794:
[----:B------:R-:W-:Y:S05]  /*7c00*/  BSYNC B0 ;  /* 0x0000000000007941 */ /* 0x000fea0003800000 */
.L_x_1793:
        /* <DEDUP_REMOVED lines=15> */
.L_x_1796:
[----:B------:R-:W-:Y:S05]  /*7d00*/  BSYNC B0 ;  /* 0x0000000000007941 */ /* 0x000fea0003800000 */
.L_x_1795:
        /* <DEDUP_REMOVED lines=15> */
.L_x_1704:
[----:B------:R-:W-:-:S08]  /*7e00*/  NOP ;  /* 0x0000000000007918 */ /* 0x000fd00000000000 */
[----:B------:R-:W1:-:S00]  /*7e10*/  USETMAXREG.DEALLOC.CTAPOOL 0x18 ;  /* 0x00000018000079c8 */ /* 0x000e4000080e0500 */
        /* <DEDUP_REMOVED lines=19> */
.L_x_1798:
        /* <DEDUP_REMOVED lines=13> */
.L_x_1800:
[----:B------:R-:W-:-:S05]  /*8020*/  ULDC UR4, c[0x0][0x8bc] ;  /* 0x00022f0000047ab9 */ /* 0x000fca0000000800 */
.L_x_1799:
[----:B-1----:R-:W-:-:S04]  /*8030*/  USHF.L.U32 UR11, UR14, 0x7, URZ ;  /* 0x000000070e0b7899 */ /* 0x002fc8000800063f */
[----:B------:R-:W-:-:S04]  /*8040*/  UISETP.GE.AND UP0, UPT, UR11, UR4, UPT ;  /* 0x000000040b00728c */ /* 0x000fc8000bf06270 */
[----:B--2---:R-:W-:-:S06]  /*8050*/  USEL UR12, UR12, 0xffffffff, !UP0 ;  /* 0xffffffff0c0c7887 */ /* 0x004fcc000c000000 */
[----:B------:R-:W-:-:S13]  /*8060*/  ISETP.LE.AND P0, PT, RZ, UR12, PT ;  /* 0x0000000cff007c0c */ /* 0x000fda000bf03270 */
[----:B------:R-:W-:Y:S05]  /*8070*/  @!P0 BRA `(.L_x_1709) ;  /* 0x0000003800388947 */ /* 0x000fea0003800000 */
[----:B------:R-:W-:Y:S01]  /*8080*/  ULDC.64 UR4, c[0x0][0x770] ;  /* 0x0001dc0000047ab9 */ /* 0x000fe20000000a00 */
[----:B------:R-:W1:Y:S01]  /*8090*/  S2UR UR13, SR_CTAID.Y ;  /* 0x00000000000d79c3 */ /* 0x000e620000002600 */
[----:B------:R-:W-:Y:S01]  /*80a0*/  UISETP.NE.U32.AND UP0, UPT, UR4, URZ, UPT ;  /* 0x0000003f0400728c */ /* 0x000fe2000bf05070 */
[----:B------:R-:W-:-:S03]  /*80b0*/  ULDC.64 UR8, c[0x0][0x788] ;  /* 0x0001e20000087ab9 */ /* 0x000fc60000000a00 */
        /* <DEDUP_REMOVED lines=8> */
[----:B------:R-:W-:-:S04]  /*8140*/  UISETP.NE.U32.AND UP1, UPT, UR4, URZ, UPT ;  /* 0x0000003f0400728c */ /* 0x000fc8000bf25070 */
[----:B------:R-:W-:-:S06]  /*8150*/  UISETP.NE.AND.EX UP1, UPT, UR5, URZ, UPT, UP1 ;  /* 0x0000003f0500728c */ /* 0x000fcc000bf25310 */
[----:B------:R-:W-:-:S05]  /*8160*/  PLOP3.LUT P2, PT, PT, PT, UP1, 0x80, 0x0 ;  /* 0x000000000000781c */ /* 0x000fca0003f4f018 */
[----:B------:R-:W-:Y:S02]  /*8170*/  @UP1 ULDC.64 UR4, c[0x0][0x780] ;  /* 0x0001e00000041ab9 */ /* 0x000fe40000000a00 */
[----:B------:R-:W-:-:S06]  /*8180*/  @UP1 UIMAD.WIDE UR4, UR12, 0x4, UR4 ;  /* 0x000000040c0418a5 */ /* 0x000fcc000f8e0204 */
[----:B------:R-:W-:Y:S02]  /*8190*/  IMAD.U32 R4, RZ, RZ, UR4 ;  /* 0x00000004ff047e24 */ /* 0x000fe4000f8e00ff */
[----:B------:R-:W-:-:S05]  /*81a0*/  IMAD.U32 R5, RZ, RZ, UR5 ;  /* 0x00000005ff057e24 */ /* 0x000fca000f8e00ff */
[----:B------:R-:W3:Y:S01]  /*81b0*/  @P2 LDG.E R4, desc[UR46][R4.64] ;  /* 0x0000002e04042981 */ /* 0x000ee2000c1e1900 */
[----:B------:R-:W-:Y:S01]  /*81c0*/  PLOP3.LUT P0, PT, PT, PT, UP0, 0x80, 0x0 ;  /* 0x000000000000781c */ /* 0x000fe20003f0f008 */
[----:B-1----:R-:W-:-:S12]  /*81d0*/  USHF.R.S32.HI UR16, URZ, 0x1f, UR13 ;  /* 0x0000001f3f107899 */ /* 0x002fd8000801140d */
[----:B--2---:R-:W-:Y:S02]  /*81e0*/  @P0 R2UR UR4, R0 ;  /* 0x00000000000402ca */ /* 0x004fe400000e0000 */
[----:B------:R-:W-:Y:S01]  /*81f0*/  ISETP.NE.U32.AND P0, PT, RZ, UR8, PT ;  /* 0x00000008ff007c0c */ /* 0x000fe2000bf05070 */
[----:B------:R-:W-:-:S03]  /*8200*/  ULDC UR8, c[0x0][0x280] ;  /* 0x0000a00000087ab9 */ /* 0x000fc60000000800 */
[----:B------:R-:W-:-:S07]  /*8210*/  ISETP.NE.AND.EX P0, PT, RZ, UR9, PT, P0 ;  /* 0x00000009ff007c0c */ /* 0x000fce000bf05300 */
[----:B------:R-:W-:-:S04]  /*8220*/  @UP0 ULEA UR4, UR12, UR4, 0x6 ;  /* 0x000000040c040291 */ /* 0x000fc8000f8e303f */
[----:B------:R-:W-:-:S04]  /*8230*/  @UP0 USHF.R.S32.HI UR5, URZ, 0x1f, UR4 ;  /* 0x0000001f3f050899 */ /* 0x000fc80008011404 */
[----:B------:R-:W-:-:S04]  /*8240*/  @UP0 ULEA.HI UR5, UR5, UR4, URZ, 0x6 ;  /* 0x0000000405050291 */ /* 0x000fc8000f8f303f */
[----:B------:R-:W-:-:S04]  /*8250*/  @UP0 USHF.L.U32 UR5, UR5, 0x7, URZ ;  /* 0x0000000705050899 */ /* 0x000fc8000800063f */
[----:B------:R-:W-:Y:S01]  /*8260*/  @UP0 ULOP3.LUT UR7, UR5, 0xffffe000, URZ, 0xc0, !UPT ;  /* 0xffffe00005070892 */ /* 0x000fe2000f8ec03f */
[----:B---3--:R-:W-:-:S03]  /*8270*/  @P2 R2UR UR8, R4 ;  /* 0x00000000040822ca */ /* 0x008fc600000e0000 */
[----:B------:R-:W-:Y:S01]  /*8280*/  @UP0 USHF.R.S32.HI UR9, URZ, 0x1f, UR7 ;  /* 0x0000001f3f090899 */ /* 0x000fe20008011407 */
[----:B------:R-:W-:Y:S11]  /*8290*/  @P2 BRA `(.L_x_1801) ;  /* 0x0000000000142947 */ /* 0x000ff60003800000 */
[----:B------:R-:W-:Y:S05]  /*82a0*/  @!P1 BRA `(.L_x_1801) ;  /* 0x0000000000109947 */ /* 0x000fea0003800000 */
[----:B------:R-:W2:Y:S04]  /*82b0*/  LDG.E R5, desc[UR46][R2.64] ;  /* 0x0000002e02057981 */ /* 0x000ea8000c1e1900 */
[----:B------:R-:W2:Y:S02]  /*82c0*/  LDG.E R0, desc[UR46][R2.64+0x4] ;  /* 0x0000042e02007981 */ /* 0x000ea4000c1e1900 */
[----:B--2---:R-:W-:-:S05]  /*82d0*/  IMAD.IADD R0, R0, 0x1, -R5 ;  /* 0x0000000100007824 */ /* 0x004fca00078e0a05 */
[----:B------:R-:W-:-:S15]  /*82e0*/  R2UR UR8, R0 ;  /* 0x00000000000872ca */ /* 0x000fde00000e0000 */
.L_x_1801:
[----:B------:R-:W-:Y:S01]  /*82f0*/  UMOV UR4, URZ ;  /* 0x0000003f00047c82 */ /* 0x000fe20008000000 */
[----:B------:R-:W-:Y:S01]  /*8300*/  UMOV UR5, URZ ;  /* 0x0000003f00057c82 */ /* 0x000fe20008000000 */
[----:B------:R-:W-:Y:S01]  /*8310*/  ULDC UR6, c[0x0][0x290] ;  /* 0x0000a40000067ab9 */ /* 0x000fe20000000800 */
[----:B------:R-:W-:Y:S01]  /*8320*/  @UP0 UMOV UR4, UR7 ;  /* 0x0000000700040c82 */ /* 0x000fe20008000000 */
[----:B------:R-:W-:Y:S01]  /*8330*/  @UP0 UMOV UR5, UR9 ;  /* 0x0000000900050c82 */ /* 0x000fe20008000000 */
        /* <DEDUP_REMOVED lines=8> */
.L_x_1802:
        /* <DEDUP_REMOVED lines=9> */
[----:B------:R-:W2:Y:S02]  /*8450*/  LDG.E R5, desc[UR46][R2.64+0x4] ;  /* 0x0000042e02057981 */ /* 0x000ea4000c1e1900 */
[----:B--2---:R-:W-:-:S05]  /*8460*/  IMAD.IADD R0, R5, 0x1, -R0 ;  /* 0x0000000105007824 */ /* 0x004fca00078e0a00 */
[----:B------:R-:W-:-:S15]  /*8470*/  R2UR UR6, R0 ;  /* 0x00000000000672ca */ /* 0x000fde00000e0000 */
.L_x_1803:
[----:B------:R-:W-:Y:S01]  /*8480*/  UIADD3 UR7, -UR6, UR8, UR11 ;  /* 0x0000000806077290 */ /* 0x000fe2000fffe10b */
[----:B------:R-:W-:Y:S01]  /*8490*/  ISETP.LE.AND P0, PT, RZ, UR14, PT ;  /* 0x0000000eff007c0c */ /* 0x000fe2000bf03270 */
[----:B------:R-:W-:Y:S02]  /*84a0*/  ULDC UR9, c[0x0][0x74c] ;  /* 0x0001d30000097ab9 */ /* 0x000fe40000000800 */
[----:B------:R-:W-:Y:S02]  /*84b0*/  UIADD3 UR9, UR7, -UR9, URZ ;  /* 0x8000000907097290 */ /* 0x000fe4000fffe03f */
[----:B------:R-:W-:Y:S02]  /*84c0*/  UIADD3 UR7, UR8, 0x3f, URZ ;  /* 0x0000003f08077890 */ /* 0x000fe4000fffe03f */
[----:B------:R-:W-:-:S04]  /*84d0*/  USHF.R.S32.HI UR10, URZ, 0x1f, UR9 ;  /* 0x0000001f3f0a7899 */ /* 0x000fc80008011409 */
[----:B------:R-:W-:Y:S02]  /*84e0*/  ULEA.HI UR10, UR10, UR9, URZ, 0x6 ;  /* 0x000000090a0a7291 */ /* 0x000fe4000f8f303f */
[----:B------:R-:W-:Y:S02]  /*84f0*/  USHF.R.S32.HI UR9, URZ, 0x1f, UR7 ;  /* 0x0000001f3f097899 */ /* 0x000fe40008011407 */
[----:B------:R-:W-:Y:S02]  /*8500*/  USHF.R.S32.HI UR10, URZ, 0x6, UR10 ;  /* 0x000000063f0a7899 */ /* 0x000fe4000801140a */
[----:B------:R-:W-:Y:S02]  /*8510*/  ULEA.HI UR9, UR9, UR7, URZ, 0x6 ;  /* 0x0000000709097291 */ /* 0x000fe4000f8f303f */
[----:B------:R-:W-:Y:S02]  /*8520*/  UISETP.LT.AND UP1, UPT, URZ, UR10, UPT ;  /* 0x0000000a3f00728c */ /* 0x000fe4000bf21270 */
[----:B------:R-:W-:-:S02]  /*8530*/  USHF.R.S32.HI UR9, URZ, 0x6, UR9 ;  /* 0x000000063f097899 */ /* 0x000fc40008011409 */
[----:B------:R-:W-:-:S04]  /*8540*/  USEL UR7, URZ, UR10, !UP1 ;  /* 0x0000000a3f077287 */ /* 0x000fc8000c800000 */
[----:B------:R-:W-:Y:S01]  /*8550*/  IMAD.U32 R2, RZ, RZ, UR9 ;  /* 0x00000009ff027e24 */ /* 0x000fe2000f8e00ff */
[----:B------:R-:W-:Y:S07]  /*8560*/  @!P0 BRA `(.L_x_1804) ;  /* 0x00000000001c8947 */ /* 0x000fee0003800000 */
[----:B------:R-:W-:Y:S01]  /*8570*/  UIADD3 UR8, UR11, 0xbf, UR8 ;  /* 0x000000bf0b087890 */ /* 0x000fe2000fffe008 */
[----:B------:R-:W-:-:S03]  /*8580*/  ULDC UR9, c[0x0][0x748] ;  /* 0x0001d20000097ab9 */ /* 0x000fc60000000800 */
[----:B------:R-:W-:-:S04]  /*8590*/  UIADD3 UR8, UR8, UR9, -UR6 ;  /* 0x0000000908087290 */ /* 0x000fc8000fffe806 */
[----:B------:R-:W-:-:S04]  /*85a0*/  USHF.R.S32.HI UR6, URZ, 0x1f, UR8 ;  /* 0x0000001f3f067899 */ /* 0x000fc80008011408 */
[----:B------:R-:W-:-:S04]  /*85b0*/  ULEA.HI UR6, UR6, UR8, URZ, 0x6 ;  /* 0x0000000806067291 */ /* 0x000fc8000f8f303f */
[----:B------:R-:W-:-:S06]  /*85c0*/  USHF.R.S32.HI UR6, URZ, 0x6, UR6 ;  /* 0x000000063f067899 */ /* 0x000fcc0008011406 */
[----:B------:R-:W-:-:S07]  /*85d0*/  VIMNMX R2, R2, UR6, PT ;  /* 0x0000000602027c48 */ /* 0x000fce000bfe0100 */
.L_x_1804:
[----:B------:R-:W-:-:S13]  /*85e0*/  ISETP.GT.AND P0, PT, R2, UR7, PT ;  /* 0x0000000702007c0c */ /* 0x000fda000bf04270 */
[----:B------:R-:W-:Y:S05]  /*85f0*/  @!P0 BRA `(.L_x_1709) ;  /* 0x0000003000d88947 */ /* 0x000fea0003800000 */
[----:B------:R-:W-:Y:S01]  /*8600*/  ULDC.64 UR14, c[0x0][0x2d8] ;  /* 0x0000b600000e7ab9 */ /* 0x000fe20000000a00 */
[----:B------:R-:W-:Y:S01]  /*8610*/  VIADD R0, R2, -UR7 ;  /* 0x8000000702007c36 */ /* 0x000fe20008000000 */
[----:B------:R-:W-:Y:S02]  /*8620*/  UIMAD UR10, UR16, UR14, URZ ;  /* 0x0000000e100a72a4 */ /* 0x000fe4000f8e023f */
[----:B------:R-:W-:Y:S02]  /*8630*/  UIMAD.WIDE.U32 UR8, UR13, UR14, URZ ;  /* 0x0000000e0d0872a5 */ /* 0x000fe4000f8e003f */
[----:B------:R-:W-:Y:S01]  /*8640*/  USHF.R.S32.HI UR6, URZ, 0x1f, UR12 ;  /* 0x0000001f3f067899 */ /* 0x000fe2000801140c */
[----:B------:R-:W-:Y:S01]  /*8650*/  LOP3.LUT R0, R0, 0x1, RZ, 0xc0, !PT ;  /* 0x0000000100007812 */ /* 0x000fe200078ec0ff */
[----:B------:R-:W-:Y:S02]  /*8660*/  UIMAD UR13, UR13, UR15, UR10 ;  /* 0x0000000f0d0d72a4 */ /* 0x000fe4000f8e020a */
[----:B------:R-:W-:Y:S01]  /*8670*/  UIADD3 UR10, UP1, UR4, UR8, URZ ;  /* 0x00000008040a7290 */ /* 0x000fe2000ff3e03f */
[----:B------:R-:W-:Y:S01]  /*8680*/  ISETP.NE.U32.AND P1, PT, R0, 0x1, PT ;  /* 0x000000010000780c */ /* 0x000fe20003f25070 */
[----:B------:R-:W-:-:S02]  /*8690*/  UIADD3 UR13, UR9, UR13, URZ ;  /* 0x0000000d090d7290 */ /* 0x000fc4000fffe03f */
[----:B------:R-:W-:Y:S01]  /*86a0*/  USEL UR6, UR6, URZ, !UP0 ;  /* 0x0000003f06067287 */ /* 0x000fe2000c000000 */
[----:B------:R-:W-:Y:S01]  /*86b0*/  ULDC.64 UR26, c[0x0][0x2e0] ;  /* 0x0000b800001a7ab9 */ /* 0x000fe20000000a00 */
[----:B------:R-:W-:Y:S02]  /*86c0*/  USEL UR12, UR12, URZ, !UP0 ;  /* 0x0000003f0c0c7287 */ /* 0x000fe4000c000000 */
[----:B------:R-:W-:Y:S02]  /*86d0*/  UIADD3.X UR11, UR5, UR13, URZ, UP1, !UPT ;  /* 0x0000000d050b7290 */ /* 0x000fe40008ffe43f */
[----:B------:R-:W-:Y:S02]  /*86e0*/  UIMAD UR14, UR6, UR26, URZ ;  /* 0x0000001a060e72a4 */ /* 0x000fe4000f8e023f */
[----:B------:R-:W-:Y:S02]  /*86f0*/  UIMAD.WIDE.U32 UR10, UR12, UR26, UR10 ;  /* 0x0000001a0c0a72a5 */ /* 0x000fe4000f8e000a */
[----:B------:R-:W-:Y:S01]  /*8700*/  UIMAD UR14, UR12, UR27, UR14 ;  /* 0x0000001b0c0e72a4 */ /* 0x000fe2000f8e020e */
[----:B------:R-:W-:-:S03]  /*8710*/  ELECT P0, URZ, PT ;  /* 0x00000000003f782f */ /* 0x000fc60003800000 */
        /* <DEDUP_REMOVED lines=20> */
.L_x_1807:
[----:B------:R-:W-:Y:S05]  /*8860*/  BSYNC B0 ;  /* 0x0000000000007941 */ /* 0x000fea0003800000 */
.L_x_1806:
        /* <DEDUP_REMOVED lines=19> */
.L_x_1809:
[----:B------:R-:W-:Y:S05]  /*89a0*/  BSYNC B0 ;  /* 0x0000000000007941 */ /* 0x000fea0003800000 */
.L_x_1808:
[----:B------:R-:W-:Y:S06]  /*89b0*/  BAR.ARV 0xa, 0xa0 ;  /* 0x0282800000007b1d */ /* 0x000fec0000002000 */
[----:B------:R-:W-:Y:S04]  /*89c0*/  BSSY B0, `(.L_x_1810) ;  /* 0x0000003000007945 */ /* 0x000fe80003800000 */
[----:B------:R-:W-:Y:S05]  /*89d0*/  @!P0 BRA `(.L_x_1811) ;  /* 0x0000000000048947 */ /* 0x000fea0003800000 */
[----:B------:R-:W-:-:S04]  /*89e0*/  DEPBAR.LE SB0, 0x0 ;  /* 0x000080000000791a */ /* 0x000fc80000000000 */
.L_x_1811:
[----:B------:R-:W-:Y:S05]  /*89f0*/  BSYNC B0 ;  /* 0x0000000000007941 */ /* 0x000fea0003800000 */
.L_x_1810:
[----:B------:R-:W-:Y:S06]  /*8a00*/  BAR.ARV 0xb, 0xa0 ;  /* 0x02c2800000007b1d */ /* 0x000fec0000002000 */
[----:B------:R-:W-:Y:S01]  /*8a10*/  UIADD3 UR15, UR7, 0x1, URZ ;  /* 0x00000001070f7890 */ /* 0x000fe2000fffe03f */
[----:B------:R-:W-:Y:S11]  /*8a20*/  BRA `(.L_x_1812) ;  /* 0x0000000000047947 */ /* 0x000ff60003800000 */
.L_x_1805:
[----:B------:R-:W-:-:S05]  /*8a30*/  UMOV UR15, UR7 ;  /* 0x00000007000f7c82 */ /* 0x000fca0008000000 */
.L_x_1812:
[----:B------:R-:W-:-:S06]  /*8a40*/  UIADD3 UR6, UR7, 0x1, URZ ;  /* 0x0000000107067890 */ /* 0x000fcc000fffe03f */
[----:B------:R-:W-:-:S13]  /*8a50*/  ISETP.NE.AND P1, PT, R2, UR6, PT ;  /* 0x0000000602007c0c */ /* 0x000fda000bf25270 */
[----:B------:R-:W-:Y:S05]  /*8a60*/  @!P1 BRA `(.L_x_1709) ;  /* 0x0000002c00bc9947 */ /* 0x000fea0003800000 */
[----:B------:R-:W-:Y:S01]  /*8a70*/  UMOV UR16, UR8 ;  /* 0x0000000800107c82 */ /* 0x000fe20008000000 */
[----:B------:R-:W-:Y:S01]  /*8a80*/  UMOV UR17, UR13 ;  /* 0x0000000d00117c82 */ /* 0x000fe20008000000 */
[----:B------:R-:W-:Y:S01]  /*8a90*/  ULDC.64 UR18, c[0x0][0x2c0] ;  /* 0x0000b00000127ab9 */ /* 0x000fe20000000a00 */
[----:B------:R-:W-:Y:S01]  /*8aa0*/  UIMAD.WIDE.U32 UR16, UR12, UR26, UR16 ;  /* 0x0000001a0c1072a5 */ /* 0x000fe2000f8e0010 */
[----:B------:R-:W-:Y:S01]  /*8ab0*/  UMOV UR6, URZ ;  /* 0x0000003f00067c82 */ /* 0x000fe20008000000 */
[----:B------:R-:W-:Y:S02]  /*8ac0*/  ULDC.64 UR30, c[0x0][0x2c0] ;  /* 0x0000b000001e7ab9 */ /* 0x000fe40000000a00 */
[----:B------:R-:W-:-:S04]  /*8ad0*/  UIADD3 UR25, UP0, UR4, UR16, URZ ;  /* 0x0000001004197290 */ /* 0x000fc8000ff1e03f */
[----:B------:R-:W-:Y:S02]  /*8ae0*/  UIADD3.X UR16, UR5, UR14, UR17, UP0, !UPT ;  /* 0x0000000e05107290 */ /* 0x000fe400087fe411 */
[----:B------:R-:W-:Y:S02]  /*8af0*/  ULEA UR24, UP0, UR25, UR18, 0x2 ;  /* 0x0000001219187291 */ /* 0x000fe4000f80103f */
[----:B------:R-:W-:Y:S02]  /*8b00*/  USHF.L.U32 UR18, UR15, 0xd, URZ ;  /* 0x0000000d0f127899 */ /* 0x000fe4000800063f */
        /* <DEDUP_REMOVED lines=8> */
.L_x_1825:
        /* <DEDUP_REMOVED lines=11> */
[----:B------:R-:W-:Y:S02]  /*8c40*/  ULEA.HI.X.SX32 UR39, UR19, UR27, 0x1, UP0 ;  /* 0x0000001b13277291 */ /* 0x000fe400080f0e3f */
[----:B------:R-:W-:Y:S01]  /*8c50*/  ULEA UR36, UP0, UR37, UR30, 0x2 ;  /* 0x0000001e25247291 */ /* 0x000fe2000f80103f */
[----:B------:R-:W-:-:S03]  /*8c60*/  UMOV UR41, 0x14f00000 ;  /* 0x14f0000000297882 */ /* 0x000fc60000000000 */
[----:B------:R-:W-:Y:S02]  /*8c70*/  ULEA.HI.X UR37, UR37, UR31, UR39, 0x2, UP0 ;  /* 0x0000001f25257291 */ /* 0x000fe400080f1427 */
[----:B-1----:R-:W-:-:S03]  /*8c80*/  ULEA UR28, UR29, UR28, 0x18 ;  /* 0x0000001c1d1c7291 */ /* 0x002fc6000f8ec03f */
[----:B------:R-:W-:Y:S01]  /*8c90*/  UMOV UR29, 0x400 ;  /* 0x00000400001d7882 */ /* 0x000fe20000000000 */
[----:B------:R-:W-:-:S09]  /*8ca0*/  UIADD3 UR28, UR28, 0x10000, URZ ;  /* 0x000100001c1c7890 */ /* 0x000fd2000fffe03f */
[----:B------:R1:W-:Y:S02]  /*8cb0*/  UBLKRED.G.S.ADD.F32.RN [UR36], [UR28], UR29, desc[UR40] ;  /* 0x000028241c0073bb */ /* 0x0003e400080a141d */
[----:B-1----:R0:W-:Y:S02]  /*8cc0*/  UTMACMDFLUSH ;  /* 0x00000000000079b7 */ /* 0x0021e40000000000 */
.L_x_1814:
[----:B------:R-:W-:Y:S05]  /*8cd0*/  BSYNC B0 ;  /* 0x0000000000007941 */ /* 0x000fea0003800000 */
.L_x_1813:
        /* <DEDUP_REMOVED lines=13> */
.L_x_1816:
[----:B------:R-:W-:Y:S05]  /*8db0*/  BSYNC B0 ;  /* 0x0000000000007941 */ /* 0x000fea0003800000 */
.L_x_1815:
[----:B------:R-:W-:Y:S06]  /*8dc0*/  BAR.ARV 0xa, 0xa0 ;  /* 0x0282800000007b1d */ /* 0x000fec0000002000 */
[----:B------:R-:W-:Y:S04]  /*8dd0*/  BSSY B0, `(.L_x_1817) ;  /* 0x0000003000007945 */ /* 0x000fe80003800000 */
[----:B------:R-:W-:Y:S05]  /*8de0*/  @!P0 BRA `(.L_x_1818) ;  /* 0x0000000000048947 */ /* 0x000fea0003800000 */
[----:B------:R-:W-:-:S04]  /*8df0*/  DEPBAR.LE SB0, 0x0 ;  /* 0x000080000000791a */ /* 0x000fc80000000000 */
.L_x_1818:
[----:B------:R-:W-:Y:S05]  /*8e00*/  BSYNC B0 ;  /* 0x0000000000007941 */ /* 0x000fea0003800000 */
.L_x_1817:
        /* <DEDUP_REMOVED lines=13> */
.L_x_1820:
[----:B------:R-:W-:Y:S05]  /*8ee0*/  BSYNC B0 ;  /* 0x0000000000007941 */ /* 0x000fea0003800000 */
.L_x_1819:
        /* <DEDUP_REMOVED lines=13> */
.L_x_1822:
[----:B------:R-:W-:Y:S05]  /*8fc0*/  BSYNC B0 ;  /* 0x0000000000007941 */ /* 0x000fea0003800000 */
.L_x_1821:
[----:B------:R-:W-:Y:S01]  /*8fd0*/  UIADD3 UR15, UR15, 0x2, URZ ;  /* 0x000000020f0f7890 */ /* 0x000fe2000fffe03f */
[----:B------:R-:W-:Y:S06]  /*8fe0*/  BAR.ARV 0xa, 0xa0 ;  /* 0x0282800000007b1d */ /* 0x000fec0000002000 */
[----:B------:R-:W-:Y:S01]  /*8ff0*/  BSSY B0, `(.L_x_1823) ;  /* 0x0000004000007945 */ /* 0x000fe20003800000 */
[----:B------:R-:W-:-:S03]  /*9000*/  ISETP.LE.AND P1, PT, R2, UR15, PT ;  /* 0x0000000f02007c0c */ /* 0x000fc6000bf23270 */
[----:B------:R-:W-:Y:S10]  /*9010*/  @!P0 BRA `(.L_x_1824) ;  /* 0x0000000000048947 */ /* 0x000ff40003800000 */
[----:B------:R-:W-:-:S04]  /*9020*/  DEPBAR.LE SB0, 0x0 ;  /* 0x000080000000791a */ /* 0x000fc80000000000 */
.L_x_1824:
[----:B------:R-:W-:Y:S05]  /*9030*/  BSYNC B0 ;  /* 0x0000000000007941 */ /* 0x000fea0003800000 */
.L_x_1823:
[----:B------:R-:W-:Y:S06]  /*9040*/  BAR.ARV 0xb, 0xa0 ;  /* 0x02c2800000007b1d */ /* 0x000fec0000002000 */
[----:B------:R-:W-:Y:S02]  /*9050*/  UIADD3 UR19, UR19, 0x4000, URZ ;  /* 0x0000400013137890 */ /* 0x000fe4000fffe03f */
[----:B------:R-:W-:Y:S01]  /*9060*/  UIADD3 UR6, UR6, 0x4000, URZ ;  /* 0x0000400006067890 */ /* 0x000fe2000fffe03f */
[----:B------:R-:W-:Y:S11]  /*9070*/  @!P1 BRA `(.L_x_1825) ;  /* 0xfffffff800c49947 */ /* 0x000ff6000383ffff */
[----:B------:R-:W-:Y:S05]  /*9080*/  BRA `(.L_x_1709) ;  /* 0x0000002800347947 */ /* 0x000fea0003800000 */
.L_x_1797:
[----:B------:R-:W-:Y:S01]  /*9090*/  ULDC.64 UR4, c[0x0][0x8d8] ;  /* 0x0002360000047ab9 */ /* 0x000fe20000000a00 */
[----:B------:R-:W1:Y:S01]  /*90a0*/  S2UR UR21, SR_CTAID.X ;  /* 0x00000000001579c3 */ /* 0x000e620000002500 */
[----:B------:R-:W-:-:S04]  /*90b0*/  ISETP.NE.U32.AND P0, PT, RZ, UR4, PT ;  /* 0x00000004ff007c0c */ /* 0x000fc8000bf05070 */
[----:B------:R-:W-:-:S03]  /*90c0*/  ISETP.NE.AND.EX P0, PT, RZ, UR5, PT, P0 ;  /* 0x00000005ff007c0c */ /* 0x000fc6000bf05300 */
[----:B------:R-:W2:Y:S08]  /*90d0*/  S2UR UR13, SR_CTAID.Z ;  /* 0x00000000000d79c3 */ /* 0x000eb00000002700 */
[----:B------:R-:W3:Y:S02]  /*90e0*/  S2UR UR20, SR_CTAID.Y ;  /* 0x00000000001479c3 */ /* 0x000ee40000002600 */
        /* <DEDUP_REMOVED lines=8> */
.L_x_1826:
        /* <DEDUP_REMOVED lines=9> */
[----:B------:R-:W4:Y:S01]  /*9200*/  LDG.E R4, desc[UR46][R2.64+0x4] ;  /* 0x0000042e02047981 */ /* 0x000f22000c1e1900 */
[----:B--2---:R-:W-:Y:S02]  /*9210*/  R2UR UR4, R0 ;  /* 0x00000000000472ca */ /* 0x004fe400000e0000 */
[----:B----4-:R-:W-:-:S13]  /*9220*/  R2UR UR5, R4 ;  /* 0x00000000040572ca */ /* 0x010fda00000e0000 */
[----:B------:R-:W-:Y:S01]  /*9230*/  UIADD3 UR4, -UR4, UR5, URZ ;  /* 0x0000000504047290 */ /* 0x000fe2000fffe13f */
[----:B------:R-:W-:Y:S11]  /*9240*/  BRA `(.L_x_1827) ;  /* 0x0000000000047947 */ /* 0x000ff60003800000 */
.L_x_1828:
[----:B------:R-:W-:-:S05]  /*9250*/  ULDC UR4, c[0x0][0x8bc] ;  /* 0x00022f0000047ab9 */ /* 0x000fca0000000800 */
.L_x_1827:
[----:B-1----:R-:W-:Y:S01]  /*9260*/  USHF.L.U32 UR8, UR21, 0x7, URZ ;  /* 0x0000000715087899 */ /* 0x002fe2000800063f */
[----:B------:R-:W-:Y:S02]  /*9270*/  IMAD.MOV.U32 R10, RZ, RZ, 0x1 ;  /* 0x00000001ff0a7424 */ /* 0x000fe400078e00ff */
[----:B------:R-:W-:Y:S01]  /*9280*/  IMAD.MOV.U32 R0, RZ, RZ, RZ ;  /* 0x000000ffff007224 */ /* 0x000fe200078e00ff */
[----:B------:R-:W-:-:S04]  /*9290*/  UISETP.GE.AND UP0, UPT, UR8, UR4, UPT ;  /* 0x000000040800728c */ /* 0x000fc8000bf06270 */
[----:B--2---:R-:W-:-:S06]  /*92a0*/  USEL UR13, UR13, 0xffffffff, !UP0 ;  /* 0xffffffff0d0d7887 */ /* 0x004fcc000c000000 */
[----:B------:R-:W-:-:S13]  /*92b0*/  ISETP.LE.AND P0, PT, RZ, UR13, PT ;  /* 0x0000000dff007c0c */ /* 0x000fda000bf03270 */
[----:B------:R-:W-:Y:S05]  /*92c0*/  @!P0 BRA `(.L_x_1829) ;  /* 0x0000002400108947 */ /* 0x000fea0003800000 */
[----:B------:R-:W-:Y:S01]  /*92d0*/  ULDC.64 UR18, c[0x0][0x770] ;  /* 0x0001dc0000127ab9 */ /* 0x000fe20000000a00 */
[----:B------:R-:W-:Y:S01]  /*92e0*/  ULDC.64 UR14, c[0x0][0x770] ;  /* 0x0001dc00000e7ab9 */ /* 0x000fe20000000a00 */
[----:B------:R-:W-:Y:S02]  /*92f0*/  UISETP.NE.U32.AND UP1, UPT, UR18, URZ, UPT ;  /* 0x0000003f1200728c */ /* 0x000fe4000bf25070 */
[----:B------:R-:W-:Y:S02]  /*9300*/  UIMAD.WIDE UR14, UR13, 0x4, UR14 ;  /* 0x000000040d0e78a5 */ /* 0x000fe4000f8e020e */
[----:B------:R-:W-:Y:S01]  /*9310*/  UISETP.NE.AND.EX UP1, UPT, UR19, URZ, UPT, UP1 ;  /* 0x0000003f1300728c */ /* 0x000fe2000bf25310 */
[----:B------:R-:W-:Y:S01]  /*9320*/  ULDC.64 UR4, c[0x0][0x778] ;  /* 0x0001de0000047ab9 */ /* 0x000fe20000000a00 */
[----:B------:R-:W-:Y:S02]  /*9330*/  ULDC.64 UR6, c[0x0][0x780] ;  /* 0x0001e00000067ab9 */ /* 0x000fe40000000a00 */
[----:B------:R-:W-:Y:S01]  /*9340*/  IMAD.U32 R2, RZ, RZ, UR14 ;  /* 0x0000000eff027e24 */ /* 0x000fe2000f8e00ff */
[----:B------:R-:W-:Y:S01]  /*9350*/  ULDC.64 UR16, c[0x0][0x778] ;  /* 0x0001de0000107ab9 */ /* 0x000fe20000000a00 */
[----:B------:R-:W-:Y:S01]  /*9360*/  PLOP3.LUT P1, PT, PT, PT, UP1, 0x80, 0x0 ;  /* 0x000000000000781c */ /* 0x000fe20003f2f018 */
[----:B------:R-:W-:Y:S01]  /*9370*/  IMAD.U32 R3, RZ, RZ, UR15 ;  /* 0x0000000fff037e24 */ /* 0x000fe2000f8e00ff */
[----:B------:R-:W-:-:S02]  /*9380*/  UISETP.NE.U32.AND UP0, UPT, UR4, URZ, UPT ;  /* 0x0000003f0400728c */ /* 0x000fc4000bf05070 */
[----:B------:R-:W-:Y:S02]  /*9390*/  UISETP.NE.U32.AND UP2, UPT, UR6, URZ, UPT ;  /* 0x0000003f0600728c */ /* 0x000fe4000bf45070 */
[----:B------:R-:W-:Y:S02]  /*93a0*/  UISETP.NE.AND.EX UP0, UPT, UR5, URZ, UPT, UP0 ;  /* 0x0000003f0500728c */ /* 0x000fe4000bf05300 */
[----:B------:R-:W-:Y:S01]  /*93b0*/  UISETP.NE.AND.EX UP2, UPT, UR7, URZ, UPT, UP2 ;  /* 0x0000003f0700728c */ /* 0x000fe2000bf45320 */
[----:B------:R-:W-:-:S04]  /*93c0*/  ULDC.64 UR22, c[0x0][0x788] ;  /* 0x0001e20000167ab9 */ /* 0x000fc80000000a00 */
[----:B------:R-:W2:Y:S01]  /*93d0*/  @P1 LDG.E R6, desc[UR46][R2.64] ;  /* 0x0000002e02061981 */ /* 0x000ea2000c1e1900 */
[----:B------:R-:W-:Y:S01]  /*93e0*/  PLOP3.LUT P2, PT, PT, PT, UP0, 0x80, 0x0 ;  /* 0x000000000000781c */ /* 0x000fe20003f4f008 */
[----:B------:R-:W-:Y:S01]  /*93f0*/  UIMAD.WIDE UR16, UR13, 0x4, UR16 ;  /* 0x000000040d1078a5 */ /* 0x000fe2000f8e0210 */
[----:B------:R-:W-:Y:S01]  /*9400*/  PLOP3.LUT P3, PT, PT, PT, UP2, 0x80, 0x0 ;  /* 0x000000000000781c */ /* 0x000fe20003f6f028 */
[----:B------:R1:W4:Y:S02]  /*9410*/  @P1 LDG.E R0, desc[UR46][R2.64] ;  /* 0x0000002e02001981 */ /* 0x000324000c1e1900 */
[----:B------:R-:W-:Y:S02]  /*9420*/  @UP2 ULDC.64 UR4, c[0x0][0x780] ;  /* 0x0001e00000042ab9 */ /* 0x000fe40000000a00 */
[----:B------:R-:W-:Y:S01]  /*9430*/  @UP2 UIMAD.WIDE UR4, UR13, 0x4, UR4 ;  /* 0x000000040d0428a5 */ /* 0x000fe2000f8e0204 */
[----:B-1----:R-:W-:Y:S02]  /*9440*/  IMAD.U32 R2, RZ, RZ, UR16 ;  /* 0x00000010ff027e24 */ /* 0x002fe4000f8e00ff */
[----:B------:R-:W-:-:S05]  /*9450*/  IMAD.U32 R3, RZ, RZ, UR17 ;  /* 0x00000011ff037e24 */ /* 0x000fca000f8e00ff */
[----:B------:R1:W5:Y:S02]  /*9460*/  @P2 LDG.E R4, desc[UR46][R2.64] ;  /* 0x0000002e02042981 */ /* 0x000364000c1e1900 */
[----:B-1----:R-:W-:Y:S02]  /*9470*/  IMAD.U32 R2, RZ, RZ, UR4 ;  /* 0x00000004ff027e24 */ /* 0x002fe4000f8e00ff */
[----:B------:R-:W-:-:S05]  /*9480*/  IMAD.U32 R3, RZ, RZ, UR5 ;  /* 0x00000005ff037e24 */ /* 0x000fca000f8e00ff */
[----:B------:R-:W3:Y:S01]  /*9490*/  @P3 LDG.E R5, desc[UR46][R2.64] ;  /* 0x0000002e02053981 */ /* 0x000ee2000c1e1900 */
[----:B------:R-:W-:Y:S01]  /*94a0*/  ISETP.NE.U32.AND P0, PT, RZ, UR22, PT ;  /* 0x00000016ff007c0c */ /* 0x000fe2000bf05070 */
[----:B------:R-:W-:Y:S01]  /*94b0*/  UMOV UR7, URZ ;  /* 0x0000003f00077c82 */ /* 0x000fe20008000000 */
[----:B------:R-:W-:Y:S01]  /*94c0*/  UMOV UR11, URZ ;  /* 0x0000003f000b7c82 */ /* 0x000fe20008000000 */
[----:B------:R-:W-:Y:S01]  /*94d0*/  ULDC UR9, c[0x0][0x280] ;  /* 0x0000a00000097ab9 */ /* 0x000fe20000000800 */
[----:B------:R-:W-:Y:S02]  /*94e0*/  ISETP.NE.AND.EX P0, PT, RZ, UR23, PT, P0 ;  /* 0x00000017ff007c0c */ /* 0x000fe4000bf05300 */
[----:B--2---:R-:W-:Y:S02]  /*94f0*/  @P1 R2UR UR4, R6 ;  /* 0x00000000060412ca */ /* 0x004fe400000e0000 */
[----:B----4-:R-:W-:-:S11]  /*9500*/  @P1 R2UR UR7, R0 ;  /* 0x00000000000712ca */ /* 0x010fd600000e0000 */
[----:B------:R-:W-:-:S04]  /*9510*/  @UP1 ULEA UR4, UR13, UR4, 0x6 ;  /* 0x000000040d041291 */ /* 0x000fc8000f8e303f */
[----:B------:R-:W-:-:S04]  /*9520*/  @UP1 USHF.R.S32.HI UR5, URZ, 0x1f, UR4 ;  /* 0x0000001f3f051899 */ /* 0x000fc80008011404 */
[----:B------:R-:W-:Y:S01]  /*9530*/  @UP1 ULEA.HI UR5, UR5, UR4, URZ, 0x6 ;  /* 0x0000000405051291 */ /* 0x000fe2000f8f303f */
[----:B-----5:R-:W-:-:S03]  /*9540*/  @P2 R2UR UR11, R4 ;  /* 0x00000000040b22ca */ /* 0x020fc600000e0000 */
[----:B------:R-:W-:-:S04]  /*9550*/  @UP1 ULOP3.LUT UR6, UR5, 0xffffffc0, URZ, 0xc0, !UPT ;  /* 0xffffffc005061892 */ /* 0x000fc8000f8ec03f */
[----:B------:R-:W-:Y:S01]  /*9560*/  @UP1 USHF.R.S32.HI UR12, URZ, 0x1f, UR6 ;  /* 0x0000001f3f0c1899 */ /* 0x000fe20008011406 */
[----:B---3--:R-:W-:Y:S01]  /*9570*/  @P3 R2UR UR9, R5 ;  /* 0x00000000050932ca */ /* 0x008fe200000e0000 */
[----:B------:R-:W-:-:S14]  /*9580*/  @P3 BRA `(.L_x_1830) ;  /* 0x0000000000203947 */ /* 0x000fdc0003800000 */
[----:B------:R-:W-:Y:S05]  /*9590*/  @!P1 BRA `(.L_x_1830) ;  /* 0x00000000001c9947 */ /* 0x000fea0003800000 */
[----:B------:R-:W-:Y:S02]  /*95a0*/  IMAD.U32 R2, RZ, RZ, UR14 ;  /* 0x0000000eff027e24 */ /* 0x000fe4000f8e00ff */
[----:B------:R-:W-:-:S05]  /*95b0*/  IMAD.U32 R3, RZ, RZ, UR15 ;  /* 0x0000000fff037e24 */ /* 0x000fca000f8e00ff */
[----:B------:R-:W2:Y:S04]  /*95c0*/  LDG.E R0, desc[UR46][R2.64] ;  /* 0x0000002e02007981 */ /* 0x000ea8000c1e1900 */
[----:B------:R-:W3:Y:S01]  /*95d0*/  LDG.E R4, desc[UR46][R2.64+0x4] ;  /* 0x0000042e02047981 */ /* 0x000ee2000c1e1900 */
[----:B--2---:R-:W-:Y:S02]  /*95e0*/  R2UR UR4, R0 ;  /* 0x00000000000472ca */ /* 0x004fe400000e0000 */
[----:B---3--:R-:W-:-:S13]  /*95f0*/  R2UR UR9, R4 ;  /* 0x00000000040972ca */ /* 0x008fda00000e0000 */
[----:B------:R-:W-:-:S12]  /*9600*/  UIADD3 UR9, -UR4, UR9, URZ ;  /* 0x0000000904097290 */ /* 0x000fd8000fffe13f */
.L_x_1830:
        /* <DEDUP_REMOVED lines=13> */
.L_x_1831:
        /* <DEDUP_REMOVED lines=8> */
.L_x_1832:
        /* <DEDUP_REMOVED lines=9> */
[----:B------:R-:W-:-:S04]  /*97f0*/  ULEA.HI UR6, UR12, UR6, URZ, 0x6 ;  /* 0x000000060c067291 */ /* 0x000fc8000f8f303f */
[----:B------:R-:W-:Y:S01]  /*9800*/  VIMNMX R4, RZ, UR14, !PT ;  /* 0x0000000eff047c48 */ /* 0x000fe2000ffe0100 */
[----:B------:R-:W-:Y:S01]  /*9810*/  USHF.R.S32.HI UR6, URZ, 0x6, UR6 ;  /* 0x000000063f067899 */ /* 0x000fe20008011406 */
[----:B------:R-:W-:Y:S11]  /*9820*/  @!P0 BRA `(.L_x_1833) ;  /* 0x0000000000208947 */ /* 0x000ff60003800000 */
[----:B------:R-:W-:Y:S01]  /*9830*/  UIADD3 UR9, UR8, 0xbf, UR9 ;  /* 0x000000bf08097890 */ /* 0x000fe2000fffe009 */
[----:B------:R-:W-:-:S03]  /*9840*/  ULDC UR12, c[0x0][0x748] ;  /* 0x0001d200000c7ab9 */ /* 0x000fc60000000800 */
[----:B------:R-:W-:-:S04]  /*9850*/  UIADD3 UR9, UR9, UR12, -UR10 ;  /* 0x0000000c09097290 */ /* 0x000fc8000fffe80a */
[----:B------:R-:W-:-:S04]  /*9860*/  USHF.R.S32.HI UR10, URZ, 0x1f, UR9 ;  /* 0x0000001f3f0a7899 */ /* 0x000fc80008011409 */
[----:B------:R-:W-:-:S04]  /*9870*/  ULEA.HI UR10, UR10, UR9, URZ, 0x6 ;  /* 0x000000090a0a7291 */ /* 0x000fc8000f8f303f */
[----:B------:R-:W-:-:S04]  /*9880*/  USHF.R.S32.HI UR10, URZ, 0x6, UR10 ;  /* 0x000000063f0a7899 */ /* 0x000fc8000801140a */
[----:B------:R-:W-:-:S04]  /*9890*/  UISETP.LT.AND UP1, UPT, UR6, UR10, UPT ;  /* 0x0000000a0600728c */ /* 0x000fc8000bf21270 */
[----:B------:R-:W-:-:S12]  /*98a0*/  USEL UR6, UR6, UR10, UP1 ;  /* 0x0000000a06067287 */ /* 0x000fd80008800000 */
.L_x_1833:
[----:B------:R-:W-:Y:S01]  /*98b0*/  ISETP.LT.AND P0, PT, R4, UR6, PT ;  /* 0x0000000604007c0c */ /* 0x000fe2000bf01270 */
[----:B------:R-:W-:-:S12]  /*98c0*/  IMAD.MOV.U32 R0, RZ, RZ, RZ ;  /* 0x000000ffff007224 */ /* 0x000fd800078e00ff */
[----:B------:R-:W-:Y:S05]  /*98d0*/  @!P0 BRA `(.L_x_1829) ;  /* 0x0000001c008c8947 */ /* 0x000fea0003800000 */
[----:B------:R-:W-:Y:S01]  /*98e0*/  USHF.R.S32.HI UR10, URZ, 0x1f, UR20 ;  /* 0x0000001f3f0a7899 */ /* 0x000fe20008011414 */
[----:B------:R-:W-:Y:S01]  /*98f0*/  BSSY B0, `(.L_x_1829) ;  /* 0x00001e1000007945 */ /* 0x000fe20003800000 */
[----:B------:R-:W-:Y:S01]  /*9900*/  ULDC.64 UR16, c[0x0][0x718] ;  /* 0x0001c60000107ab9 */ /* 0x000fe20000000a00 */
[----:B------:R-:W-:Y:S01]  /*9910*/  UISETP.NE.U32.AND UP1, UPT, UR18, URZ, UPT ;  /* 0x0000003f1200728c */ /* 0x000fe2000bf25070 */
[----:B------:R-:W-:Y:S01]  /*9920*/  IMAD.MOV.U32 R0, RZ, RZ, RZ ;  /* 0x000000ffff007224 */ /* 0x000fe200078e00ff */
[----:B------:R-:W-:Y:S01]  /*9930*/  UIMAD UR9, UR10, UR16, URZ ;  /* 0x000000100a0972a4 */ /* 0x000fe2000f8e023f */
[----:B------:R-:W-:Y:S01]  /*9940*/  ULDC UR12, c[0x0][0x2e8] ;  /* 0x0000ba00000c7ab9 */ /* 0x000fe20000000800 */
[----:B------:R-:W-:Y:S01]  /*9950*/  UMOV UR14, UR4 ;  /* 0x00000004000e7c82 */ /* 0x000fe20008000000 */
[----:B------:R-:W-:Y:S01]  /*9960*/  UMOV UR15, UR5 ;  /* 0x00000005000f7c82 */ /* 0x000fe20008000000 */
[----:B------:R-:W-:Y:S02]  /*9970*/  UIMAD UR22, UR20, UR17, UR9 ;  /* 0x00000011141672a4 */ /* 0x000fe4000f8e0209 */
[----:B------:R-:W-:-:S02]  /*9980*/  UISETP.NE.AND.EX UP1, UPT, UR19, URZ, UPT, UP1 ;  /* 0x0000003f1300728c */ /* 0x000fc4000bf25310 */
[----:B------:R-:W-:Y:S02]  /*9990*/  USHF.R.S32.HI UR9, URZ, 0x1f, UR13 ;  /* 0x0000001f3f097899 */ /* 0x000fe4000801140d */
[----:B------:R-:W-:Y:S02]  /*99a0*/  UISETP.NE.AND UP2, UPT, UR12, 0x1, UPT ;  /* 0x000000010c00788c */ /* 0x000fe4000bf45270 */
[----:B------:R-:W-:Y:S01]  /*99b0*/  UIMAD.WIDE.U32 UR4, UR20, UR16, UR14 ;  /* 0x00000010140472a5 */ /* 0x000fe2000f8e000e */
[----:B------:R-:W-:Y:S01]  /*99c0*/  ULDC.64 UR18, c[0x0][0x730] ;  /* 0x0001cc0000127ab9 */ /* 0x000fe20000000a00 */
[----:B------:R-:W-:Y:S02]  /*99d0*/  USEL UR9, UR9, URZ, !UP1 ;  /* 0x0000003f09097287 */ /* 0x000fe4000c800000 */
[----:B------:R-:W-:Y:S01]  /*99e0*/  UIMAD UR10, UR10, UR18, URZ ;  /* 0x000000120a0a72a4 */ /* 0x000fe2000f8e023f */
[----:B------:R-:W-:Y:S01]  /*99f0*/  ELECT P0, URZ, PT ;  /* 0x00000000003f782f */ /* 0x000fe20003800000 */
[----:B------:R-:W-:Y:S01]  /*9a00*/  ULDC.64 UR16, c[0x0][0x720] ;  /* 0x0001c80000107ab9 */ /* 0x000fe20000000a00 */
[----:B------:R-:W-:-:S02]  /*9a10*/  USEL UR21, UR13, URZ, !UP1 ;  /* 0x0000003f0d157287 */ /* 0x000fc4000c800000 */
[----:B------:R-:W-:Y:S02]  /*9a20*/  UIADD3 UR23, UR5, UR22, URZ ;  /* 0x0000001605177290 */ /* 0x000fe4000fffe03f */
[----:B------:R-:W-:Y:S01]  /*9a30*/  UIMAD UR5, UR9, UR16, URZ ;  /* 0x00000010090572a4 */ /* 0x000fe2000f8e023f */
[----:B------:R-:W-:Y:S01]  /*9a40*/  UMOV UR22, UR4 ;  /* 0x0000000400167c82 */ /* 0x000fe20008000000 */
[----:B------:R-:W-:Y:S02]  /*9a50*/  UIMAD.WIDE.U32 UR14, UR20, UR18, UR14 ;  /* 0x00000012140e72a5 */ /* 0x000fe4000f8e000e */
[----:B------:R-:W-:Y:S02]  /*9a60*/  UIMAD UR10, UR20, UR19, UR10 ;  /* 0x00000013140a72a4 */ /* 0x000fe4000f8e020a */
[----:B------:R-:W-:Y:S01]  /*9a70*/  UIMAD.WIDE.U32 UR22, UR16, UR21, UR22 ;  /* 0x00000015101672a5 */ /* 0x000fe2000f8e0016 */
[----:B------:R-:W-:Y:S02]  /*9a80*/  ULDC.64 UR18, c[0x0][0x738] ;  /* 0x0001ce0000127ab9 */ /* 0x000fe40000000a00 */
[----:B------:R-:W-:Y:S01]  /*9a90*/  @UP2 ULDC UR16, c[0x0][0x2ec] ;  /* 0x0000bb0000102ab9 */ /* 0x000fe20000000800 */
[----:B------:R-:W-:-:S02]  /*9aa0*/  UIMAD UR5, UR17, UR21, UR5 ;  /* 0x00000015110572a4 */ /* 0x000fc4000f8e0205 */
[----:B------:R-:W-:Y:S02]  /*9ab0*/  UIADD3 UR15, UR15, UR10, URZ ;  /* 0x0000000a0f0f7290 */ /* 0x000fe4000fffe03f */
[----:B------:R-:W-:Y:S02]  /*9ac0*/  UIMAD UR9, UR9, UR18, URZ ;  /* 0x00000012090972a4 */ /* 0x000fe4000f8e023f */
[----:B------:R-:W-:Y:S02]  /*9ad0*/  UIMAD.WIDE.U32 UR16, UR20, UR16, URZ ;  /* 0x00000010141072a5 */ /* 0x000fe4000f8e003f */
[----:B------:R-:W-:Y:S01]  /*9ae0*/  UIADD3 UR11, UR8, UR11, URZ ;  /* 0x0000000b080b7290 */ /* 0x000fe2000fffe03f */
[----:B------:R-:W-:Y:S02]  /*9af0*/  UMOV UR12, UR20 ;  /* 0x00000014000c7c82 */ /* 0x000fe40008000000 */
[----:B------:R-:W-:Y:S01]  /*9b00*/  @UP2 ULDC UR8, c[0x0][0x2f0] ;  /* 0x0000bc0000082ab9 */ /* 0x000fe20000000800 */
[----:B------:R-:W-:-:S02]  /*9b10*/  UIMAD UR4, UR19, UR21, UR9 ;  /* 0x00000015130472a4 */ /* 0x000fc4000f8e0209 */
[----:B------:R-:W-:Y:S02]  /*9b20*/  UIMAD.WIDE.U32 UR14, UR18, UR21, UR14 ;  /* 0x00000015120e72a5 */ /* 0x000fe4000f8e000e */
[----:B------:R-:W-:Y:S02]  /*9b30*/  USEL UR13, UR13, URZ, !UP0 ;  /* 0x0000003f0d0d7287 */ /* 0x000fe4000c000000 */
        /* <DEDUP_REMOVED lines=9> */
.L_x_1863:
        /* <DEDUP_REMOVED lines=15> */
.L_x_1836:
[----:B------:R-:W-:Y:S01]  /*9cc0*/  R2UR UR19, R4 ;  /* 0x00000000041372ca */ /* 0x000fe200000e0000 */
[----:B------:R-:W2:Y:S01]  /*9cd0*/  LDC.64 R12, c[0x0][0x198] ;  /* 0x00006600ff0c7b82 */ /* 0x000ea20000000a00 */
        /* <DEDUP_REMOVED lines=9> */
[----:B------:R-:W-:Y:S01]  /*9d70*/  UMOV UR10, 0x10 ;  /* 0x00000010000a7882 */ /* 0x000fe20000000000 */
[----:B------:R-:W-:Y:S01]  /*9d80*/  UMOV UR50, 0x0 ;  /* 0x0000000000327882 */ /* 0x000fe20000000000 */
[----:B------:R-:W-:Y:S01]  /*9d90*/  USHF.L.U32 UR19, UR19, 0x6, URZ ;  /* 0x0000000613137899 */ /* 0x000fe2000800063f */
[----:B------:R-:W-:Y:S01]  /*9da0*/  IMAD.MOV.U32 R16, RZ, RZ, RZ ;  /* 0x000000ffff107224 */ /* 0x000fe200078e00ff */
[----:B------:R-:W-:Y:S01]  /*9db0*/  UMOV UR51, 0x10000000 ;  /* 0x1000000000337882 */ /* 0x000fe20000000000 */
[----:B------:R-:W-:Y:S01]  /*9dc0*/  UMOV UR42, 0x40 ;  /* 0x00000040002a7882 */ /* 0x000fe20000000000 */
[----:B------:R-:W-:-:S02]  /*9dd0*/  UIADD3 UR8, UP0, UR19, UR22, URZ ;  /* 0x0000001613087290 */ /* 0x000fc4000ff1e03f */
[----:B------:R-:W-:Y:S01]  /*9de0*/  IMAD.U32 R3, RZ, RZ, UR19 ;  /* 0x00000013ff037e24 */ /* 0x000fe2000f8e00ff */
[----:B------:R-:W-:Y:S01]  /*9df0*/  UIADD3 UR19, UR19, UR7, URZ ;  /* 0x0000000713137290 */ /* 0x000fe2000fffe03f */
[----:B------:R-:W-:Y:S02]  /*9e00*/  UMOV UR43, UR11 ;  /* 0x0000000b002b7c82 */ /* 0x000fe40008000000 */
[----:B------:R-:W-:Y:S01]  /*9e10*/  PLOP3.LUT P1, PT, PT, PT, UP0, 0x80, 0x0 ;  /* 0x000000000000781c */ /* 0x000fe20003f2f008 */
[----:B-1----:R-:W-:Y:S01]  /*9e20*/  IMAD.U32 R0, RZ, RZ, UR8 ;  /* 0x00000008ff007e24 */ /* 0x002fe2000f8e00ff */
[----:B------:R-:W-:Y:S01]  /*9e30*/  R2UR UR8, R15 ;  /* 0x000000000f0872ca */ /* 0x000fe200000e0000 */
[----:B--2---:R-:W-:Y:S01]  /*9e40*/  IMAD.MOV.U32 R7, RZ, RZ, R12 ;  /* 0x000000ffff077224 */ /* 0x004fe200078e000c */
[----:B------:R-:W-:Y:S01]  /*9e50*/  LEA.HI.X.SX32 R3, R3, R14, 0x1, P1 ;  /* 0x0000000e03037211 */ /* 0x000fe200008f0eff */
[----:B------:R-:W-:Y:S01]  /*9e60*/  IMAD.MOV.U32 R6, RZ, RZ, R13 ;  /* 0x000000ffff067224 */ /* 0x000fe200078e000d */
[C---:B------:R-:W-:Y:S01]  /*9e70*/  LEA R2, P1, R0.reuse, R9, 0x2 ;  /* 0x0000000900027211 */ /* 0x040fe200078210ff */
[----:B------:R-:W-:Y:S01]  /*9e80*/  UMOV UR27, UR19 ;  /* 0x00000013001b7c82 */ /* 0x000fe20008000000 */
[----:B------:R-:W-:Y:S01]  /*9e90*/  UMOV UR44, UR12 ;  /* 0x0000000c002c7c82 */ /* 0x000fe20008000000 */
[----:B------:R-:W-:Y:S01]  /*9ea0*/  UMOV UR45, UR13 ;  /* 0x0000000d002d7c82 */ /* 0x000fe20008000000 */
[----:B------:R-:W-:-:S02]  /*9eb0*/  LEA.HI.X R0, R0, R8, R3, 0x2, P1 ;  /* 0x0000000800007211 */ /* 0x000fc400008f1403 */
[----:B------:R-:W-:Y:S02]  /*9ec0*/  R2UR UR32, R2 ;  /* 0x00000000022072ca */ /* 0x000fe400000e0000 */
[----:B------:R-:W-:Y:S01]  /*9ed0*/  R2UR UR33, R0 ;  /* 0x00000000002172ca */ /* 0x000fe200000e0000 */
[----:B------:R-:W-:Y:S01]  /*9ee0*/  UIADD3 UR16, UR8, 0x18000, URZ ;  /* 0x0001800008107890 */ /* 0x000fe2000fffe03f */
[C---:B------:R-:W-:Y:S01]  /*9ef0*/  IADD3 R0, P1, R7.reuse, 0x2f0, RZ ;  /* 0x000002f007007810 */ /* 0x040fe20007f3e0ff */
[----:B------:R-:W-:Y:S02]  /*9f00*/  UIADD3 UR17, UR8, 0x30810, URZ ;  /* 0x0003081008117890 */ /* 0x000fe4000fffe03f */
[----:B------:R-:W-:Y:S01]  /*9f10*/  UIADD3 UR24, UR8, 0x1a000, URZ ;  /* 0x0001a00008187890 */ /* 0x000fe2000fffe03f */
[----:B------:R-:W-:Y:S01]  /*9f20*/  R2UR UR30, R0 ;  /* 0x00000000001e72ca */ /* 0x000fe200000e0000 */
[----:B------:R-:W-:Y:S01]  /*9f30*/  UIADD3 UR52, UR8, 0x28000, URZ ;  /* 0x0002800008347890 */ /* 0x000fe2000fffe03f */
[----:B------:R-:W-:Y:S01]  /*9f40*/  IADD3 R0, P2, R7, 0x3f0, RZ ;  /* 0x000003f007007810 */ /* 0x000fe20007f5e0ff */
[----:B------:R-:W-:Y:S01]  /*9f50*/  UIADD3 UR9, UR8, 0x30800, URZ ;  /* 0x0003080008097890 */ /* 0x000fe2000fffe03f */
[----:B------:R-:W-:-:S02]  /*9f60*/  UMOV UR25, UR17 ;  /* 0x0000001100197c82 */ /* 0x000fc40008000000 */
[----:B------:R-:W-:Y:S01]  /*9f70*/  R2UR UR48, R0 ;  /* 0x00000000003072ca */ /* 0x000fe200000e0000 */
[--C-:B------:R-:W-:Y:S01]  /*9f80*/  IMAD.X R0, RZ, RZ, R6.reuse, P1 ;  /* 0x000000ffff007224 */ /* 0x100fe200008e0606 */
[----:B------:R-:W-:Y:S01]  /*9f90*/  IADD3 R2, P1, R7, 0xf0, RZ ;  /* 0x000000f007027810 */ /* 0x000fe20007f3e0ff */
[----:B------:R-:W-:Y:S01]  /*9fa0*/  UMOV UR53, UR17 ;  /* 0x0000001100357c82 */ /* 0x000fe20008000000 */
[----:B------:R-:W-:Y:S02]  /*9fb0*/  UIADD3 UR40, UR8, 0x4000, URZ ;  /* 0x0000400008287890 */ /* 0x000fe4000fffe03f */
[----:B------:R-:W-:Y:S01]  /*9fc0*/  R2UR UR34, R2 ;  /* 0x00000000022272ca */ /* 0x000fe200000e0000 */
[--C-:B------:R-:W-:Y:S01]  /*9fd0*/  IMAD.X R3, RZ, RZ, R6.reuse, P1 ;  /* 0x000000ffff037224 */ /* 0x100fe200008e0606 */
[----:B------:R-:W-:Y:S01]  /*9fe0*/  R2UR UR31, R0 ;  /* 0x00000000001f72ca */ /* 0x000fe200000e0000 */
[----:B------:R-:W-:Y:S01]  /*9ff0*/  IMAD.X R0, RZ, RZ, R6, P2 ;  /* 0x000000ffff007224 */ /* 0x000fe200010e0606 */
[----:B------:R-:W-:-:S02]  /*a000*/  UMOV UR41, UR9 ;  /* 0x0000000900297c82 */ /* 0x000fc40008000000 */
[----:B------:R-:W-:Y:S02]  /*a010*/  R2UR UR35, R3 ;  /* 0x00000000032372ca */ /* 0x000fe400000e0000 */
[----:B------:R-:W-:Y:S01]  /*a020*/  R2UR UR49, R0 ;  /* 0x00000000003172ca */ /* 0x000fe200000e0000 */
[----:B------:R-:W-:-:S10]  /*a030*/  IMAD.MOV.U32 R0, RZ, RZ, 0x10000 ;  /* 0x00010000ff007424 */ /* 0x000fd400078e00ff */
[----:B------:R-:W-:Y:S01]  /*a040*/  UTMALDG.4D [UR16], [UR34], desc[UR36] ;  /* 0x00002410220075b4 */ /* 0x000fe20008019000 */
[----:B------:R-:W-:Y:S01]  /*a050*/  UTMALDG.4D [UR24], [UR34], desc[UR36] ;  /* 0x00002418220075b4 */ /* 0x000fe20008019000 */
[----:B------:R1:W-:Y:S01]  /*a060*/  UBLKCP.S.G [UR52], [UR32], UR10 ;  /* 0x00000034200073ba */ /* 0x0003e2000800020a */
[----:B------:R2:W-:Y:S02]  /*a070*/  SYNCS.ARRIVE.TRANS64 RZ, [R15+URZ+0x30800], R0 ;  /* 0x030800000fff79a7 */ /* 0x0005e4000800003f */
[----:B--2---:R-:W-:-:S04]  /*a080*/  IMAD.U32 R0, RZ, RZ, UR6 ;  /* 0x00000006ff007e24 */ /* 0x004fc8000f8e00ff */
[----:B------:R-:W-:Y:S01]  /*a090*/  VIADD R5, R0, 0xffffffff ;  /* 0xffffffff00057836 */ /* 0x000fe20000000000 */
[----:B-1----:R-:W-:Y:S02]  /*a0a0*/  UIADD3 UR32, UR8, 0x8000, URZ ;  /* 0x0000800008207890 */ /* 0x002fe4000fffe03f */
[----:B------:R-:W-:Y:S02]  /*a0b0*/  UIADD3 UR24, UR8, 0xc000, URZ ;  /* 0x0000c00008187890 */ /* 0x000fe4000fffe03f */
[----:B------:R1:W-:Y:S01]  /*a0c0*/  STL [R1], R5 ;  /* 0x0000000501007387 */ /* 0x0003e20000100800 */
[----:B------:R-:W-:Y:S01]  /*a0d0*/  ISETP.GE.AND P1, PT, R4, R5, PT ;  /* 0x000000050400720c */ /* 0x000fe20003f26270 */
[----:B------:R-:W-:Y:S01]  /*a0e0*/  UMOV UR10, UR18 ;  /* 0x00000012000a7c82 */ /* 0x000fe20008000000 */
[----:B------:R-:W-:Y:S01]  /*a0f0*/  UMOV UR35, UR11 ;  /* 0x0000000b00237c82 */ /* 0x000fe20008000000 */
[----:B------:R-:W-:Y:S01]  /*a100*/  UMOV UR36, UR12 ;  /* 0x0000000c00247c82 */ /* 0x000fe20008000000 */
[----:B------:R-:W-:Y:S01]  /*a110*/  UMOV UR37, UR13 ;  /* 0x0000000d00257c82 */ /* 0x000fe20008000000 */
[----:B------:R1:W-:Y:S01]  /*a120*/  UTMALDG.4D [UR8], [UR30], desc[UR50] ;  /* 0x000032081e0075b4 */ /* 0x0003e20008019000 */
[----:B------:R-:W-:Y:S01]  /*a130*/  UMOV UR34, UR18 ;  /* 0x0000001200227c82 */ /* 0x000fe20008000000 */
[----:B------:R-:W-:Y:S01]  /*a140*/  UMOV UR33, UR9 ;  /* 0x0000000900217c82 */ /* 0x000fe20008000000 */
[----:B------:R-:W-:Y:S01]  /*a150*/  UMOV UR27, UR11 ;  /* 0x0000000b001b7c82 */ /* 0x000fe20008000000 */
[----:B------:R-:W-:Y:S01]  /*a160*/  UMOV UR28, UR12 ;  /* 0x0000000c001c7c82 */ /* 0x000fe20008000000 */
[----:B------:R-:W-:Y:S01]  /*a170*/  UMOV UR29, UR13 ;  /* 0x0000000d001d7c82 */ /* 0x000fe20008000000 */
[----:B------:R-:W-:Y:S01]  /*a180*/  UMOV UR25, UR9 ;  /* 0x0000000900197c82 */ /* 0x000fe20008000000 */
[----:B------:R1:W-:Y:S01]  /*a190*/  UTMALDG.4D [UR40], [UR30], desc[UR50] ;  /* 0x000032281e0075b4 */ /* 0x0003e20008019000 */
[----:B------:R1:W-:Y:S01]  /*a1a0*/  UTMALDG.4D [UR32], [UR48], desc[UR50] ;  /* 0x00003220300075b4 */ /* 0x0003e20008019000 */
[----:B------:R1:W-:Y:S02]  /*a1b0*/  UTMALDG.4D [UR24], [UR48], desc[UR50] ;  /* 0x00003218300075b4 */ /* 0x0003e40008019000 */
[----:B-1----:R-:W-:Y:S05]  /*a1c0*/  @P1 BRA `(.L_x_1837) ;  /* 0x0000001000701947 */ /* 0x002fea0003800000 */
[----:B------:R-:W-:Y:S01]  /*a1d0*/  R2UR UR8, R4 ;  /* 0x00000000040872ca */ /* 0x000fe200000e0000 */
[----:B------:R-:W-:Y:S01]  /*a1e0*/  UIADD3 UR9, UR6, -0x2, URZ ;  /* 0xfffffffe06097890 */ /* 0x000fe2000fffe03f */
[----:B------:R-:W-:-:S05]  /*a1f0*/  IMAD.MOV.U32 R10, RZ, RZ, 0x1 ;  /* 0x00000001ff0a7424 */ /* 0x000fca00078e00ff */
[----:B------:R-:W-:-:S06]  /*a200*/  ISETP.NE.AND P1, PT, R4, UR9, PT ;  /* 0x0000000904007c0c */ /* 0x000fcc000bf25270 */
[----:B------:R-:W-:-:S04]  /*a210*/  ULOP3.LUT UR8, URZ, UR8, URZ, 0x33, !UPT ;  /* 0x000000083f087292 */ /* 0x000fc8000f8e333f */
[----:B------:R-:W-:-:S06]  /*a220*/  UIADD3 UR8, UR8, UR6, URZ ;  /* 0x0000000608087290 */ /* 0x000fcc000fffe03f */
[----:B------:R-:W-:-:S05]  /*a230*/  IMAD.U32 R0, RZ, RZ, UR8 ;  /* 0x00000008ff007e24 */ /* 0x000fca000f8e00ff */
[----:B------:R-:W-:Y:S01]  /*a240*/  LOP3.LUT R5, R0, 0x1, RZ, 0xc0, !PT ;  /* 0x0000000100057812 */ /* 0x000fe200078ec0ff */
[----:B------:R-:W-:-:S04]  /*a250*/  IMAD.MOV.U32 R0, RZ, RZ, R4 ;  /* 0x000000ffff007224 */ /* 0x000fc800078e0004 */
[----:B------:R1:W-:Y:S01]  /*a260*/  STL [R1+0x4], R5 ;  /* 0x0000040501007387 */ /* 0x0003e20000100800 */
[----:B------:R-:W-:Y:S05]  /*a270*/  @!P1 BRA `(.L_x_1838) ;  /* 0x0000000800d89947 */ /* 0x000fea0003800000 */
[----:B------:R-:W-:Y:S01]  /*a280*/  R2UR UR9, R5 ;  /* 0x00000000050972ca */ /* 0x000fe200000e0000 */
[----:B------:R-:W-:Y:S02]  /*a290*/  IMAD.MOV.U32 R0, RZ, RZ, R4 ;  /* 0x000000ffff007224 */ /* 0x000fe400078e0004 */
[----:B------:R-:W-:-:S10]  /*a2a0*/  IMAD.MOV.U32 R10, RZ, RZ, 0x1 ;  /* 0x00000001ff0a7424 */ /* 0x000fd400078e00ff */
[----:B------:R-:W-:-:S06]  /*a2b0*/  UIADD3 UR8, UR8, -UR9, URZ ;  /* 0x8000000908087290 */ /* 0x000fcc000fffe03f */
[----:B------:R-:W-:-:S07]  /*a2c0*/  IMAD.U32 R17, RZ, RZ, UR8 ;  /* 0x00000008ff117e24 */ /* 0x000fce000f8e00ff */
.L_x_1847:
[----:B-123--:R-:W-:-:S04]  /*a2d0*/  SHF.L.U32 R18, R10, 0x1f, RZ ;  /* 0x0000001f0a127819 */ /* 0x00efc800000006ff */
[----:B------:R-:W2:Y:S02]  /*a2e0*/  SYNCS.PHASECHK.TRANS64.TRYWAIT P1, [R15+URZ+0x30840], R18 ;  /* 0x030840120f0075a7 */ /* 0x000ea4000802017f */
[----:B--2---:R-:W-:Y:S05]  /*a2f0*/  @!P1 BRA `(.L_x_1839) ;  /* 0x00000018000c9947 */ /* 0x004fea0003800000 */
.L_x_1864:
[----:B------:R-:W-:Y:S05]  /*a300*/  @P0 BRA `(.L_x_1840) ;  /* 0x00000000001c0947 */ /* 0x000fea0003800000 */
[----:B------:R-:W3:Y:S02]  /*a310*/  S2R R2, SR_TID.X ;  /* 0x0000000000027919 */ /* 0x000ee40000002100 */
[----:B---3--:R-:W-:Y:S01]  /*a320*/  LOP3.LUT R3, R2, 0x1f, RZ, 0xc0, !PT ;  /* 0x0000001f02037812 */ /* 0x008fe200078ec0ff */
[----:B------:R-:W-:-:S03]  /*a330*/  IMAD.MOV.U32 R2, RZ, RZ, 0x4100 ;  /* 0x00004100ff027424 */ /* 0x000fc600078e00ff */
[----:B------:R-:W-:Y:S01]  /*a340*/  ISETP.NE.AND P1, PT, R3, RZ, PT ;  /* 0x000000ff0300720c */ /* 0x000fe20003f25270 */
[----:B------:R3:W-:-:S12]  /*a350*/  SYNCS.ARRIVE.TRANS64 RZ, [R15+URZ+0x30830], R2 ;  /* 0x030830020fff79a7 */ /* 0x0007d8000800003f */
[----:B---3--:R-:W-:Y:S05]  /*a360*/  @!P1 BRA `(.L_x_1840) ;  /* 0x0000000000049947 */ /* 0x008fea0003800000 */
[----:B------:R-:W-:Y:S01]  /*a370*/  BPT.TRAP 0x1 ;  /* 0x000000040000795c */ /* 0x000fe20000300000 */
.L_x_1840:
        /* <DEDUP_REMOVED lines=8> */
[----:B-1----:R-:W1:Y:S01]  /*a400*/  LDC.64 R4, c[0x0][0x198] ;  /* 0x00006600ff047b82 */ /* 0x002e620000000a00 */
        /* <DEDUP_REMOVED lines=15> */
[----:B-1----:R-:W-:Y:S02]  /*a500*/  IMAD.MOV.U32 R7, RZ, RZ, R4 ;  /* 0x000000ffff077224 */ /* 0x002fe400078e0004 */
        /* <DEDUP_REMOVED lines=11> */
[----:B-1-3--:R-:W-:Y:S05]  /*a5c0*/  @!P1 BRA `(.L_x_1841) ;  /* 0x00000014006c9947 */ /* 0x00afea0003800000 */
.L_x_1865:
        /* <DEDUP_REMOVED lines=8> */
.L_x_1842:
[----:B------:R-:W-:Y:S01]  /*a650*/  VIADD R19, R19, 0x40 ;  /* 0x0000004013137836 */ /* 0x000fe20000000000 */
[----:B------:R-:W-:Y:S01]  /*a660*/  ULDC.64 UR8, c[0x0][0x700] ;  /* 0x0001c00000087ab9 */ /* 0x000fe20000000a00 */
[----:B------:R-:W-:Y:S01]  /*a670*/  R2UR UR32, R15 ;  /* 0x000000000f2072ca */ /* 0x000fe200000e0000 */
[----:B------:R-:W-:Y:S01]  /*a680*/  IMAD.U32 R9, RZ, RZ, UR8 ;  /* 0x00000008ff097e24 */ /* 0x000fe2000f8e00ff */
[----:B------:R-:W-:Y:S01]  /*a690*/  UMOV UR30, 0x0 ;  /* 0x00000000001e7882 */ /* 0x000fe20000000000 */
[C---:B------:R-:W-:Y:S01]  /*a6a0*/  IADD3 R2, P1, R19.reuse, UR22, RZ ;  /* 0x0000001613027c10 */ /* 0x040fe2000ff3e0ff */
[----:B------:R-:W-:Y:S01]  /*a6b0*/  IMAD.U32 R8, RZ, RZ, UR9 ;  /* 0x00000009ff087e24 */ /* 0x000fe2000f8e00ff */
[----:B------:R-:W-:Y:S01]  /*a6c0*/  SHF.R.S32.HI R20, RZ, 0x1f, R19 ;  /* 0x0000001fff147819 */ /* 0x000fe20000011413 */
[----:B------:R-:W-:Y:S01]  /*a6d0*/  VIADD R21, R19, UR7 ;  /* 0x0000000713157c36 */ /* 0x000fe20008000000 */
[----:B------:R-:W-:Y:S01]  /*a6e0*/  LEA R3, P2, R2, R9, 0x2 ;  /* 0x0000000902037211 */ /* 0x000fe200078410ff */
[----:B------:R-:W-:Y:S01]  /*a6f0*/  UMOV UR31, 0x14f00000 ;  /* 0x14f00000001f7882 */ /* 0x000fe20000000000 */
[----:B------:R-:W-:Y:S01]  /*a700*/  UMOV UR26, URZ ;  /* 0x0000003f001a7c82 */ /* 0x000fe20008000000 */
[----:B------:R-:W-:Y:S01]  /*a710*/  UMOV UR28, UR20 ;  /* 0x00000014001c7c82 */ /* 0x000fe20008000000 */
[----:B------:R-:W-:Y:S01]  /*a720*/  R2UR UR34, R3 ;  /* 0x00000000032272ca */ /* 0x000fe200000e0000 */
[----:B------:R-:W-:Y:S01]  /*a730*/  IMAD.X R3, R20, 0x1, R14, P1 ;  /* 0x0000000114037824 */ /* 0x000fe200008e060e */
[----:B------:R-:W-:Y:S01]  /*a740*/  R2UR UR27, R21 ;  /* 0x00000000151b72ca */ /* 0x000fe200000e0000 */
[----:B------:R-:W-:-:S02]  /*a750*/  UIADD3 UR24, UR32, 0x1c000, URZ ;  /* 0x0001c00020187890 */ /* 0x000fc4000fffe03f */
[----:B------:R-:W-:Y:S01]  /*a760*/  UIADD3 UR25, UR32, 0x30818, URZ ;  /* 0x0003081820197890 */ /* 0x000fe2000fffe03f */
        /* <DEDUP_REMOVED lines=19> */
.L_x_1866:
[----:B------:R-:W-:Y:S05]  /*a8a0*/  @P0 BRA `(.L_x_1844) ;  /* 0x00000000001c0947 */ /* 0x000fea0003800000 */
[----:B-123--:R-:W-:-:S04]  /*a8b0*/  IMAD.MOV.U32 R18, RZ, RZ, 0x4100 ;  /* 0x00004100ff127424 */ /* 0x00efc800078e00ff */
[----:B------:R1:W-:Y:S02]  /*a8c0*/  SYNCS.ARRIVE.TRANS64 RZ, [R15+URZ+0x30838], R18 ;  /* 0x030838120fff79a7 */ /* 0x0003e4000800003f */
[----:B-1----:R-:W1:Y:S02]  /*a8d0*/  S2R R18, SR_TID.X ;  /* 0x0000000000127919 */ /* 0x002e640000002100 */
[----:B-1----:R-:W-:-:S04]  /*a8e0*/  LOP3.LUT R18, R18, 0x1f, RZ, 0xc0, !PT ;  /* 0x0000001f12127812 */ /* 0x002fc800078ec0ff */
[----:B------:R-:W-:-:S13]  /*a8f0*/  ISETP.NE.AND P1, PT, R18, RZ, PT ;  /* 0x000000ff1200720c */ /* 0x000fda0003f25270 */
[----:B------:R-:W-:Y:S05]  /*a900*/  @!P1 BRA `(.L_x_1844) ;  /* 0x0000000000049947 */ /* 0x000fea0003800000 */
[----:B------:R-:W-:Y:S01]  /*a910*/  BPT.TRAP 0x1 ;  /* 0x000000040000795c */ /* 0x000fe20000300000 */
.L_x_1844:
[----:B------:R-:W-:Y:S01]  /*a920*/  IADD3 R19, P1, R19, UR14, RZ ;  /* 0x0000000e13137c10 */ /* 0x000fe2000ff3e0ff */
[----:B------:R-:W-:Y:S01]  /*a930*/  UMOV UR30, 0x0 ;  /* 0x00000000001e7882 */ /* 0x000fe20000000000 */
[----:B------:R-:W-:Y:S01]  /*a940*/  R2UR UR32, R15 ;  /* 0x000000000f2072ca */ /* 0x000fe200000e0000 */
[----:B------:R-:W-:Y:S01]  /*a950*/  UMOV UR31, 0x14f00000 ;  /* 0x14f00000001f7882 */ /* 0x000fe20000000000 */
[----:B------:R-:W-:Y:S01]  /*a960*/  R2UR UR27, R21 ;  /* 0x00000000151b72ca */ /* 0x000fe200000e0000 */
[----:B------:R-:W-:Y:S01]  /*a970*/  IMAD.X R20, R20, 0x1, R11, P1 ;  /* 0x0000000114147824 */ /* 0x000fe200008e060b */
[C---:B------:R-:W-:Y:S01]  /*a980*/  LEA R12, P1, R19.reuse, R12, 0x2 ;  /* 0x0000000c130c7211 */ /* 0x040fe200078210ff */
        /* <DEDUP_REMOVED lines=22> */
[----:B------:R-:W5:Y:S02]  /*aaf0*/  SYNCS.PHASECHK.TRANS64.TRYWAIT P1, [R15+URZ+0x30820], R4 ;  /* 0x030820040f0075a7 */ /* 0x000f64000802017f */
[----:B----45:R-:W-:Y:S05]  /*ab00*/  @!P1 BRA `(.L_x_1845) ;  /* 0x0000001000449947 */ /* 0x030fea0003800000 */
.L_x_1868:
[----:B------:R-:W-:Y:S05]  /*ab10*/  @P0 BRA `(.L_x_1846) ;  /* 0x00000000001c0947 */ /* 0x000fea0003800000 */
[----:B------:R-:W5:Y:S01]  /*ab20*/  S2R R5, SR_TID.X ;  /* 0x0000000000057919 */ /* 0x000f620000002100 */
[----:B----4-:R-:W-:-:S04]  /*ab30*/  IMAD.MOV.U32 R4, RZ, RZ, 0x4100 ;  /* 0x00004100ff047424 */ /* 0x010fc800078e00ff */
[----:B------:R4:W-:Y:S01]  /*ab40*/  SYNCS.ARRIVE.TRANS64 RZ, [R15+URZ+0x30810], R4 ;  /* 0x030810040fff79a7 */ /* 0x0009e2000800003f */
[----:B-----5:R-:W-:-:S04]  /*ab50*/  LOP3.LUT R5, R5, 0x1f, RZ, 0xc0, !PT ;  /* 0x0000001f05057812 */ /* 0x020fc800078ec0ff */
[----:B------:R-:W-:-:S13]  /*ab60*/  ISETP.NE.AND P1, PT, R5, RZ, PT ;  /* 0x000000ff0500720c */ /* 0x000fda0003f25270 */
[----:B----4-:R-:W-:Y:S05]  /*ab70*/  @!P1 BRA `(.L_x_1846) ;  /* 0x0000000000049947 */ /* 0x010fea0003800000 */
[----:B------:R-:W-:Y:S01]  /*ab80*/  BPT.TRAP 0x1 ;  /* 0x000000040000795c */ /* 0x000fe20000300000 */
.L_x_1846:
        /* <DEDUP_REMOVED lines=11> */
[----:B------:R-:W-:Y:S02]  /*ac40*/  UIADD3 UR10, UR10, 0x2, URZ ;  /* 0x000000020a0a7890 */ /* 0x000fe4000fffe03f */
[----:B------:R-:W-:Y:S02]  /*ac50*/  UIADD3 UR24, UR32, 0x18000, URZ ;  /* 0x0001800020187890 */ /* 0x000fe4000fffe03f */
[----:B------:R-:W-:Y:S02]  /*ac60*/  USHF.L.U32 UR27, UR10, 0x6, URZ ;  /* 0x000000060a1b7899 */ /* 0x000fe4000800063f */
[----:B------:R-:W-:Y:S02]  /*ac70*/  UIADD3 UR25, UR32, 0x30810, URZ ;  /* 0x0003081020197890 */ /* 0x000fe4000fffe03f */
[----:B------:R-:W-:Y:S02]  /*ac80*/  UIADD3 UR8, UP0, UR27, UR22, URZ ;  /* 0x000000161b087290 */ /* 0x000fe4000ff1e03f */
[----:B------:R-:W-:Y:S01]  /*ac90*/  IMAD.U32 R5, RZ, RZ, UR27 ;  /* 0x0000001bff057e24 */ /* 0x000fe2000f8e00ff */
[----:B------:R-:W-:-:S02]  /*aca0*/  UIADD3 UR27, UR27, UR7, URZ ;  /* 0x000000071b1b7290 */ /* 0x000fc4000fffe03f */
[----:B------:R-:W-:Y:S01]  /*acb0*/  UIADD3 UR16, UR32, 0x1a000, URZ ;  /* 0x0001a00020107890 */ /* 0x000fe2000fffe03f */
[----:B------:R-:W-:Y:S01]  /*acc0*/  IMAD.U32 R0, RZ, RZ, UR8 ;  /* 0x00000008ff007e24 */ /* 0x000fe2000f8e00ff */
[----:B------:R-:W-:Y:S01]  /*acd0*/  PLOP3.LUT P2, PT, PT, PT, UP0, 0x80, 0x0 ;  /* 0x000000000000781c */ /* 0x000fe20003f4f008 */
[----:B------:R-:W-:Y:S01]  /*ace0*/  UIADD3 UR32, UR32, 0x28000, URZ ;  /* 0x0002800020207890 */ /* 0x000fe2000fffe03f */
[----:B------:R-:W-:Y:S01]  /*acf0*/  R2UR UR8, R2 ;  /* 0x00000000020872ca */ /* 0x000fe200000e0000 */
[----:B------:R-:W-:Y:S01]  /*ad00*/  UMOV UR17, UR25 ;  /* 0x0000001900117c82 */ /* 0x000fe20008000000 */
[----:B----4-:R-:W-:Y:S01]  /*ad10*/  LEA R4, P1, R0, R9, 0x2 ;  /* 0x0000000900047211 */ /* 0x010fe200078210ff */
[----:B------:R-:W-:Y:S01]  /*ad20*/  UMOV UR19, UR27 ;  /* 0x0000001b00137c82 */ /* 0x000fe20008000000 */
[----:B------:R-:W-:Y:S01]  /*ad30*/  LEA.HI.X.SX32 R5, R5, R14, 0x1, P2 ;  /* 0x0000000e05057211 */ /* 0x000fe200010f0eff */
[----:B------:R-:W-:Y:S01]  /*ad40*/  UMOV UR33, UR25 ;  /* 0x0000001900217c82 */ /* 0x000fe20008000000 */
[----:B------:R-:W-:-:S02]  /*ad50*/  R2UR UR36, R4 ;  /* 0x00000000042472ca */ /* 0x000fc400000e0000 */
[----:B------:R-:W-:Y:S02]  /*ad60*/  LEA.HI.X R0, R0, R8, R5, 0x2, P1 ;  /* 0x0000000800007211 */ /* 0x000fe400008f1405 */
[----:B------:R-:W-:Y:S02]  /*ad70*/  ISETP.NE.AND P1, PT, R17, RZ, PT ;  /* 0x000000ff1100720c */ /* 0x000fe40003f25270 */
[----:B------:R-:W-:Y:S01]  /*ad80*/  R2UR UR37, R0 ;  /* 0x00000000002572ca */ /* 0x000fe200000e0000 */
[----:B------:R4:W-:Y:S01]  /*ad90*/  UTMALDG.4D [UR24], [UR8], desc[UR30] ;  /* 0x00001e18080075b4 */ /* 0x0009e20008019000 */
[----:B------:R-:W-:Y:S01]  /*ada0*/  IMAD.U32 R0, RZ, RZ, UR10 ;  /* 0x0000000aff007e24 */ /* 0x000fe2000f8e00ff */
[----:B------:R4:W-:Y:S10]  /*adb0*/  UTMALDG.4D [UR16], [UR8], desc[UR30] ;  /* 0x00001e10080075b4 */ /* 0x0009f40008019000 */
[----:B------:R4:W-:Y:S02]  /*adc0*/  UBLKCP.S.G [UR32], [UR36], UR34 ;  /* 0x00000020240073ba */ /* 0x0009e40008000222 */
[----:B----4-:R-:W-:Y:S05]  /*add0*/  @P1 BRA `(.L_x_1847) ;  /* 0xfffffff4003c1947 */ /* 0x010fea000383ffff */
.L_x_1838:
[----:B------:R-:W4:Y:S02]  /*ade0*/  LDL.LU R4, [R1+0x4] ;  /* 0x0000040001047983 */ /* 0x000f240000300800 */
[----:B----4-:R-:W-:Y:S02]  /*adf0*/  ISETP.NE.AND P1, PT, R4, RZ, PT ;  /* 0x000000ff0400720c */ /* 0x010fe40003f25270 */
[----:B------:R4:W5:Y:S11]  /*ae00*/  LDL R4, [R1] ;  /* 0x0000000001047983 */ /* 0x0009760000100800 */
[----:B----4-:R-:W-:Y:S05]  /*ae10*/  @!P1 BRA `(.L_x_1837) ;  /* 0x00000004005c9947 */ /* 0x010fea0003800000 */
[----:B------:R-:W-:-:S04]  /*ae20*/  SHF.L.U32 R12, R10, 0x1f, RZ ;  /* 0x0000001f0a0c7819 */ /* 0x000fc800000006ff */
[----:B------:R-:W4:Y:S02]  /*ae30*/  SYNCS.PHASECHK.TRANS64.TRYWAIT P1, [R15+URZ+0x30840], R12 ;  /* 0x0308400c0f0075a7 */ /* 0x000f24000802017f */
[----:B----4-:R-:W-:Y:S05]  /*ae40*/  @!P1 BRA `(.L_x_1848) ;  /* 0x0000000c008c9947 */ /* 0x010fea0003800000 */
.L_x_1869:
[----:B------:R-:W-:Y:S05]  /*ae50*/  @P0 BRA `(.L_x_1849) ;  /* 0x00000000001c0947 */ /* 0x000fea0003800000 */
[----:B-----5:R-:W1:Y:S02]  /*ae60*/  S2R R4, SR_TID.X ;  /* 0x0000000000047919 */ /* 0x020e640000002100 */
[----:B-1----:R-:W-:Y:S01]  /*ae70*/  LOP3.LUT R5, R4, 0x1f, RZ, 0xc0, !PT ;  /* 0x0000001f04057812 */ /* 0x002fe200078ec0ff */
[----:B------:R-:W-:-:S03]  /*ae80*/  IMAD.MOV.U32 R4, RZ, RZ, 0x4100 ;  /* 0x00004100ff047424 */ /* 0x000fc600078e00ff */
[----:B------:R-:W-:Y:S01]  /*ae90*/  ISETP.NE.AND P1, PT, R5, RZ, PT ;  /* 0x000000ff0500720c */ /* 0x000fe20003f25270 */
[----:B------:R1:W-:-:S12]  /*aea0*/  SYNCS.ARRIVE.TRANS64 RZ, [R15+URZ+0x30830], R4 ;  /* 0x030830040fff79a7 */ /* 0x0003d8000800003f */
[----:B-1----:R-:W-:Y:S05]  /*aeb0*/  @!P1 BRA `(.L_x_1849) ;  /* 0x0000000000049947 */ /* 0x002fea0003800000 */
[----:B------:R-:W-:Y:S01]  /*aec0*/  BPT.TRAP 0x1 ;  /* 0x000000040000795c */ /* 0x000fe20000300000 */
.L_x_1849:
[----:B-1---5:R-:W1:Y:S01]  /*aed0*/  LDC.64 R4, c[0x0][0x728] ;  /* 0x0001ca00ff047b82 */ /* 0x022e620000000a00 */
        /* <DEDUP_REMOVED lines=16> */
[----:B-1----:R-:W-:Y:S01]  /*afe0*/  LEA R4, P2, R13, R4, 0x2 ;  /* 0x000000040d047211 */ /* 0x002fe200078410ff */
        /* <DEDUP_REMOVED lines=16> */
.L_x_1870:
[----:B------:R-:W-:Y:S05]  /*b0f0*/  @P0 BRA `(.L_x_1851) ;  /* 0x00000000001c0947 */ /* 0x000fea0003800000 */
[----:B------:R-:W2:Y:S02]  /*b100*/  S2R R4, SR_TID.X ;  /* 0x0000000000047919 */ /* 0x000ea40000002100 */
[----:B--2---:R-:W-:Y:S01]  /*b110*/  LOP3.LUT R5, R4, 0x1f, RZ, 0xc0, !PT ;  /* 0x0000001f04057812 */ /* 0x004fe200078ec0ff */
[----:B------:R-:W-:-:S03]  /*b120*/  IMAD.MOV.U32 R4, RZ, RZ, 0x4100 ;  /* 0x00004100ff047424 */ /* 0x000fc600078e00ff */
[----:B------:R-:W-:Y:S01]  /*b130*/  ISETP.NE.AND P0, PT, R5, RZ, PT ;  /* 0x000000ff0500720c */ /* 0x000fe20003f05270 */
[----:B------:R2:W-:-:S12]  /*b140*/  SYNCS.ARRIVE.TRANS64 RZ, [R15+URZ+0x30818], R4 ;  /* 0x030818040fff79a7 */ /* 0x0005d8000800003f */
[----:B--2---:R-:W-:Y:S05]  /*b150*/  @!P0 BRA `(.L_x_1851) ;  /* 0x0000000000048947 */ /* 0x004fea0003800000 */
[----:B------:R-:W-:Y:S01]  /*b160*/  BPT.TRAP 0x1 ;  /* 0x000000040000795c */ /* 0x000fe20000300000 */
.L_x_1851:
[----:B------:R2:W5:Y:S01]  /*b170*/  LDL.LU R4, [R1] ;  /* 0x0000000001047983 */ /* 0x0005620000300800 */
[----:B------:R-:W-:Y:S01]  /*b180*/  R2UR UR27, R0 ;  /* 0x00000000001b72ca */ /* 0x000fe200000e0000 */
[----:B------:R-:W-:Y:S01]  /*b190*/  UMOV UR30, 0x0 ;  /* 0x00000000001e7882 */ /* 0x000fe20000000000 */
[----:B------:R-:W-:Y:S01]  /*b1a0*/  R2UR UR32, R15 ;  /* 0x000000000f2072ca */ /* 0x000fe200000e0000 */
[----:B------:R-:W-:Y:S01]  /*b1b0*/  UMOV UR31, 0x14f00000 ;  /* 0x14f00000001f7882 */ /* 0x000fe20000000000 */
[----:B------:R-:W-:Y:S01]  /*b1c0*/  R2UR UR9, R3 ;  /* 0x00000000030972ca */ /* 0x000fe200000e0000 */
[----:B------:R-:W-:Y:S01]  /*b1d0*/  UMOV UR26, URZ ;  /* 0x0000003f001a7c82 */ /* 0x000fe20008000000 */
[----:B------:R-:W-:Y:S01]  /*b1e0*/  UMOV UR28, UR20 ;  /* 0x00000014001c7c82 */ /* 0x000fe20008000000 */
[----:B------:R-:W-:Y:S01]  /*b1f0*/  UMOV UR29, UR21 ;  /* 0x00000015001d7c82 */ /* 0x000fe20008000000 */
[----:B------:R-:W-:Y:S01]  /*b200*/  UMOV UR18, 0x40 ;  /* 0x0000004000127882 */ /* 0x000fe20000000000 */
[----:B------:R-:W-:-:S04]  /*b210*/  UMOV UR10, 0x10 ;  /* 0x00000010000a7882 */ /* 0x000fc80000000000 */
[----:B------:R-:W-:Y:S02]  /*b220*/  UIADD3 UR27, UR27, 0x40, URZ ;  /* 0x000000401b1b7890 */ /* 0x000fe4000fffe03f */
[----:B------:R-:W-:Y:S02]  /*b230*/  UIADD3 UR24, UR32, 0x1c000, URZ ;  /* 0x0001c00020187890 */ /* 0x000fe4000fffe03f */
[----:B------:R-:W-:Y:S02]  /*b240*/  UIADD3 UR8, UP0, UR27, UR22, URZ ;  /* 0x000000161b087290 */ /* 0x000fe4000ff1e03f */
[----:B------:R-:W-:Y:S01]  /*b250*/  IMAD.U32 R5, RZ, RZ, UR27 ;  /* 0x0000001bff057e24 */ /* 0x000fe2000f8e00ff */
[----:B------:R-:W-:Y:S02]  /*b260*/  UIADD3 UR25, UR32, 0x30818, URZ ;  /* 0x0003081820197890 */ /* 0x000fe4000fffe03f */
[----:B------:R-:W-:Y:S01]  /*b270*/  UIADD3 UR27, UR27, UR7, URZ ;  /* 0x000000071b1b7290 */ /* 0x000fe2000fffe03f */
[----:B------:R-:W-:Y:S01]  /*b280*/  PLOP3.LUT P0, PT, PT, PT, UP0, 0x80, 0x0 ;  /* 0x000000000000781c */ /* 0x000fe20003f0f008 */
[----:B------:R-:W-:Y:S01]  /*b290*/  IMAD.U32 R0, RZ, RZ, UR8 ;  /* 0x00000008ff007e24 */ /* 0x000fe2000f8e00ff */
[----:B------:R-:W-:Y:S01]  /*b2a0*/  R2UR UR8, R2 ;  /* 0x00000000020872ca */ /* 0x000fe200000e0000 */
[----:B------:R-:W-:Y:S01]  /*b2b0*/  UIADD3 UR16, UR32, 0x1e000, URZ ;  /* 0x0001e00020107890 */ /* 0x000fe2000fffe03f */
[----:B------:R-:W-:Y:S01]  /*b2c0*/  LEA.HI.X.SX32 R5, R5, R14, 0x1, P0 ;  /* 0x0000000e05057211 */ /* 0x000fe200000f0eff */
[----:B------:R-:W-:Y:S01]  /*b2d0*/  UIADD3 UR32, UR32, 0x28100, URZ ;  /* 0x0002810020207890 */ /* 0x000fe2000fffe03f */
[C---:B------:R-:W-:Y:S01]  /*b2e0*/  LEA R9, P0, R0.reuse, R9, 0x2 ;  /* 0x0000000900097211 */ /* 0x040fe200078010ff */
[----:B------:R-:W-:Y:S01]  /*b2f0*/  UMOV UR17, UR25 ;  /* 0x0000001900117c82 */ /* 0x000fe20008000000 */
[----:B------:R-:W-:Y:S01]  /*b300*/  UMOV UR19, UR27 ;  /* 0x0000001b00137c82 */ /* 0x000fe20008000000 */
[----:B------:R-:W-:Y:S01]  /*b310*/  UMOV UR33, UR25 ;  /* 0x0000001900217c82 */ /* 0x000fe20008000000 */
[----:B------:R-:W-:-:S02]  /*b320*/  LEA.HI.X R8, R0, R8, R5, 0x2, P0 ;  /* 0x0000000800087211 */ /* 0x000fc400000f1405 */
[----:B------:R-:W-:Y:S02]  /*b330*/  R2UR UR34, R9 ;  /* 0x00000000092272ca */ /* 0x000fe400000e0000 */
[----:B------:R-:W-:Y:S01]  /*b340*/  R2UR UR35, R8 ;  /* 0x00000000082372ca */ /* 0x000fe200000e0000 */
[----:B------:R2:W-:Y:S01]  /*b350*/  UTMALDG.4D [UR24], [UR8], desc[UR30] ;  /* 0x00001e18080075b4 */ /* 0x0005e20008019000 */
[----:B------:R2:W-:Y:S11]  /*b360*/  UTMALDG.4D [UR16], [UR8], desc[UR30] ;  /* 0x00001e10080075b4 */ /* 0x0005f60008019000 */
[----:B------:R2:W-:Y:S02]  /*b370*/  UBLKCP.S.G [UR32], [UR34], UR10 ;  /* 0x00000020220073ba */ /* 0x0005e4000800020a */
[----:B--2---:R-:W-:-:S07]  /*b380*/  IMAD.MOV.U32 R16, RZ, RZ, 0x1 ;  /* 0x00000001ff107424 */ /* 0x004fce00078e00ff */
.L_x_1837:
[----:B------:R-:W1:Y:S01]  /*b390*/  S2R R0, SR_TID.X ;  /* 0x0000000000007919 */ /* 0x000e620000002100 */
[----:B------:R-:W-:Y:S01]  /*b3a0*/  IMAD R3, R16, 0x8, R15 ;  /* 0x0000000810037824 */ /* 0x000fe200078e020f */
[----:B-1----:R-:W-:Y:S02]  /*b3b0*/  LOP3.LUT R2, R0, 0x7f, RZ, 0xc0, !PT ;  /* 0x0000007f00027812 */ /* 0x002fe400078ec0ff */
[----:B------:R-:W-:Y:S02]  /*b3c0*/  SHF.L.U32 R0, R10, 0x1f, RZ ;  /* 0x0000001f0a007819 */ /* 0x000fe400000006ff */
[----:B------:R-:W-:Y:S02]  /*b3d0*/  ISETP.NE.AND P1, PT, R2, RZ, PT ;  /* 0x000000ff0200720c */ /* 0x000fe40003f25270 */
[----:B------:R-:W1:Y:S02]  /*b3e0*/  SYNCS.PHASECHK.TRANS64.TRYWAIT P0, [R3+URZ+0x30840], R0 ;  /* 0x03084000030075a7 */ /* 0x000e64000800017f */
[----:B-1----:R-:W-:Y:S09]  /*b3f0*/  @!P0 BRA `(.L_x_1852) ;  /* 0x0000000800488947 */ /* 0x002ff20003800000 */
.L_x_1871:
[----:B------:R-:W-:Y:S05]  /*b400*/  @P1 BRA `(.L_x_1853) ;  /* 0x0000000000181947 */ /* 0x000fea0003800000 */
[----:B------:R-:W1:Y:S01]  /*b410*/  S2R R2, SR_TID.X ;  /* 0x0000000000027919 */ /* 0x000e620000002100 */
[----:B------:R-:W-:-:S04]  /*b420*/  IMAD.MOV.U32 R0, RZ, RZ, 0x4100 ;  /* 0x00004100ff007424 */ /* 0x000fc800078e00ff */
[----:B------:R1:W-:Y:S02]  /*b430*/  SYNCS.ARRIVE.TRANS64 RZ, [R3+URZ+0x30830], R0 ;  /* 0x0308300003ff79a7 */ /* 0x0003e4000800003f */
[----:B-1----:R-:W-:-:S13]  /*b440*/  LOP3.LUT P0, RZ, R2, 0x1f, RZ, 0xc0, !PT ;  /* 0x0000001f02ff7812 */ /* 0x002fda000780c0ff */
[----:B------:R-:W-:Y:S05]  /*b450*/  @!P0 BRA `(.L_x_1853) ;  /* 0x0000000000048947 */ /* 0x000fea0003800000 */
[----:B------:R-:W-:Y:S01]  /*b460*/  BPT.TRAP 0x1 ;  /* 0x000000040000795c */ /* 0x000fe20000300000 */
.L_x_1853:
[----:B-----5:R-:W-:Y:S01]  /*b470*/  R2UR UR27, R4 ;  /* 0x00000000041b72ca */ /* 0x020fe200000e0000 */
[C-C-:B------:R-:W-:Y:S01]  /*b480*/  IMAD R0, R16.reuse, 0x4000, R15.reuse ;  /* 0x0000400010007824 */ /* 0x140fe200078e020f */
[----:B------:R-:W-:Y:S01]  /*b490*/  R2UR UR17, R11 ;  /* 0x000000000b1172ca */ /* 0x000fe200000e0000 */
[----:B--234-:R-:W-:Y:S01]  /*b4a0*/  IMAD R15, R16, 0x100, R15 ;  /* 0x00000100100f7824 */ /* 0x01cfe200078e020f */
        /* <DEDUP_REMOVED lines=16> */
[----:B------:R-:W-:Y:S02]  /*b5b0*/  ULEA.HI.X.SX32 UR17, UR27, UR17, 0x1, UP0 ;  /* 0x000000111b117291 */ /* 0x000fe400080f0e3f */
[----:B------:R-:W-:Y:S01]  /*b5c0*/  ULEA UR30, UP0, UR18, UR30, 0x2 ;  /* 0x0000001e121e7291 */ /* 0x000fe2000f80103f */
[C---:B------:R-:W-:Y:S01]  /*b5d0*/  ISETP.NE.AND P0, PT, R0.reuse, 0x2, PT ;  /* 0x000000020000780c */ /* 0x040fe20003f05270 */
[----:B------:R-:W-:Y:S02]  /*b5e0*/  UIADD3 UR27, UR27, UR7, URZ ;  /* 0x000000071b1b7290 */ /* 0x000fe4000fffe03f */
[----:B------:R-:W-:Y:S01]  /*b5f0*/  UIADD3 UR24, UR16, 0x20000, URZ ;  /* 0x0002000010187890 */ /* 0x000fe2000fffe03f */
[----:B------:R-:W-:Y:S01]  /*b600*/  SEL R3, RZ, 0x1, P0 ;  /* 0x00000001ff037807 */ /* 0x000fe20000000000 */
[----:B------:R-:W-:Y:S01]  /*b610*/  UIADD3 UR16, UR16, 0x22000, URZ ;  /* 0x0002200010107890 */ /* 0x000fe2000fffe03f */
[----:B------:R-:W-:Y:S01]  /*b620*/  SEL R0, R0, RZ, P0 ;  /* 0x000000ff00007207 */ /* 0x000fe20000000000 */
[----:B------:R-:W-:Y:S01]  /*b630*/  ULEA.HI.X UR31, UR18, UR31, UR17, 0x2, UP0 ;  /* 0x0000001f121f7291 */ /* 0x000fe200080f1411 */
[----:B------:R-:W-:Y:S01]  /*b640*/  LOP3.LUT R10, R10, R3, RZ, 0x3c, !PT ;  /* 0x000000030a0a7212 */ /* 0x000fe200078e3cff */
[----:B------:R-:W-:Y:S01]  /*b650*/  UIADD3 UR34, UR10, 0x28200, URZ ;  /* 0x000282000a227890 */ /* 0x000fe2000fffe03f */
        /* <DEDUP_REMOVED lines=10> */
.L_x_1834:
[----:B------:R-:W-:Y:S05]  /*b700*/  BSYNC B0 ;  /* 0x0000000000007941 */ /* 0x000fea0003800000 */
.L_x_1829:
[----:B------:R-:W-:-:S03]  /*b710*/  UMOV UR8, 0xffffffff ;  /* 0xffffffff00087882 */ /* 0x000fc60000000000 */
[----:B------:R-:W-:Y:S05]  /*b720*/  BRA.DIV UR8, `(.L_x_1854) ;  /* 0x0000000608907947 */ /* 0x000fea000b800000 */
[----:B------:R-:W-:-:S13]  /*b730*/  ELECT P6, URZ, PT ;  /* 0x00000000003f782f */ /* 0x000fda00038c0000 */
.L_x_1874:
[----:B------:R-:W-:Y:S05]  /*b740*/  @!P6 BRA `(.L_x_1709) ;  /* 0x000000000084e947 */ /* 0x000fea0003800000 */
[----:B------:R-:W-:-:S06]  /*b750*/  ULOP3.LUT UR8, UR38, 0x2, URZ, 0xfc, !UPT ;  /* 0x0000000226087892 */ /* 0x000fcc000f8efc3f */
[----:B------:R-:W-:-:S05]  /*b760*/  IMAD.U32 R2, RZ, RZ, UR8 ;  /* 0x00000008ff027e24 */ /* 0x000fca000f8e00ff */
[----:B------:R-:W-:-:S13]  /*b770*/  ISETP.NE.AND P2, PT, R2, 0x3, PT ;  /* 0x000000030200780c */ /* 0x000fda0003f45270 */
[----:B------:R-:W-:Y:S05]  /*b780*/  @!P2 BRA `(.L_x_1855) ;  /* 0x000000000004a947 */ /* 0x000fea0003800000 */
[----:B---3--:R-:W-:Y:S01]  /*b790*/  BPT.TRAP 0x1 ;  /* 0x000000040000795c */ /* 0x008fe20000300000 */
.L_x_1855:
        /* <DEDUP_REMOVED lines=15> */
.L_x_1875:
[----:B------:R-:W2:Y:S02]  /*b890*/  SYNCS.PHASECHK.TRANS64.TRYWAIT P0, [R3+URZ], R2 ;  /* 0x00000002030075a7 */ /* 0x000ea4000800017f */
[----:B--2---:R-:W-:Y:S05]  /*b8a0*/  @!P0 BRA `(.L_x_1857) ;  /* 0x0000000400648947 */ /* 0x004fea0003800000 */
.L_x_1876:
[----:B------:R-:W-:Y:S05]  /*b8b0*/  @!P2 BRA `(.L_x_1858) ;  /* 0x000000000004a947 */ /* 0x000fea0003800000 */
[----:B---3--:R-:W-:Y:S01]  /*b8c0*/  BPT.TRAP 0x1 ;  /* 0x000000040000795c */ /* 0x008fe20000300000 */
.L_x_1858:
[----:B--2---:R-:W-:-:S04]  /*b8d0*/  VIADD R3, R8, 0x30840 ;  /* 0x0003084008037836 */ /* 0x004fc80000000000 */
[----:B------:R-:W-:-:S04]  /*b8e0*/  IMAD R5, R0, 0x8, R3 ;  /* 0x0000000800057824 */ /* 0x000fc800078e0203 */
[----:B------:R-:W2:Y:S02]  /*b8f0*/  SYNCS.PHASECHK.TRANS64.TRYWAIT P0, [R5+URZ], R4 ;  /* 0x00000004050075a7 */ /* 0x000ea4000800017f */
[----:B--2---:R-:W-:Y:S05]  /*b900*/  @!P0 BRA `(.L_x_1859) ;  /* 0x0000000400608947 */ /* 0x004fea0003800000 */
.L_x_1877:
[----:B------:R-:W-:-:S07]  /*b910*/  IMAD R3, R6, 0x8, R3 ;  /* 0x0000000806037824 */ /* 0x000fce00078e0203 */
.L_x_1860:
[----:B----4-:R4:W1:Y:S02]  /*b920*/  SYNCS.PHASECHK.TRANS64.TRYWAIT P0, [R3+URZ], R2 ;  /* 0x00000002030075a7 */ /* 0x010864000800017f */
[----:B-1----:R-:W-:Y:S05]  /*b930*/  @!P0 NANOSLEEP.SYNCS 0x989680 ;  /* 0x009896800000895d */ /* 0x002fea0003900000 */
[----:B------:R-:W1:Y:S02]  /*b940*/  @!P0 SYNCS.PHASECHK.TRANS64 P0, [R3+URZ], R2 ;  /* 0x00000002030085a7 */ /* 0x000e64000800007f */
[----:B-1----:R-:W-:Y:S05]  /*b950*/  @!P0 BRA `(.L_x_1860) ;  /* 0xfffffffc00f08947 */ /* 0x002fea000383ffff */
.L_x_1709:
[----:B---3--:R-:W-:Y:S05]  /*b960*/  BSYNC B6 ;  /* 0x0000000000067941 */ /* 0x008fea0003800000 */
.L_x_1703:
[----:B------:R-:W-:Y:S05]  /*b970*/  EXIT ;  /* 0x000000000000794d */ /* 0x000fea0003800000 */
.L_x_1720:
[----:B------:R-:W-:Y:S02]  /*b980*/  IMAD.MOV.U32 R12, RZ, RZ, RZ ;  /* 0x000000ffff0c7224 */ /* 0x000fe400078e00ff */
[----:B------:R-:W-:Y:S02]  /*b990*/  IMAD.MOV.U32 R11, RZ, RZ, 0x1f ;  /* 0x0000001fff0b7424 */ /* 0x000fe400078e00ff */
[----:B------:R-:W-:-:S07]  /*b9a0*/  IMAD.MOV.U32 R15, RZ, RZ, -0x1 ;  /* 0xffffffffff0f7424 */ /* 0x000fce00078e00ff */
[----:B------:R-:W-:Y:S05]  /*b9b0*/  WARPSYNC.COLLECTIVE R15, `(.L_x_1861) ;  /* 0x000000000f087348 */ /* 0x000fea0003c00000 */
[----:B------:R1:W2:Y:S02]  /*b9c0*/  SHFL.IDX P6, R14, R13, R12, R11 ;  /* 0x0000000c0d0e7389 */ /* 0x0002a400000c000b */
[----:B-12---:R-:W-:Y:S01]  /*b9d0*/  ENDCOLLECTIVE ;  /* 0x000000000000791b */ /* 0x006fe20003800000 */
.L_x_1861:
[----:B------:R-:W-:Y:S05]  /*b9e0*/  BRA `(.L_x_1862) ;  /* 0xffffff5c00187947 */ /* 0x000fea000383ffff */
.L_x_1722:
[----:B--2---:R2:W3:Y:S02]  /*b9f0*/  SYNCS.PHASECHK.TRANS64.TRYWAIT P0, [R231+URZ+0x30800], R8 ;  /* 0x03080008e70075a7 */ /* 0x0044e4000800017f */
[----:B---3--:R-:W-:Y:S05]  /*ba00*/  @!P0 NANOSLEEP.SYNCS 0x989680 ;  /* 0x009896800000895d */ /* 0x008fea0003900000 */
[----:B------:R-:W3:Y:S02]  /*ba10*/  @!P0 SYNCS.PHASECHK.TRANS64 P0, [R231+URZ+0x30800], R8 ;  /* 0x03080008e70085a7 */ /* 0x000ee4000800007f */
[----:B---3--:R-:W-:Y:S05]  /*ba20*/  @!P0 BRA `(.L_x_1722) ;  /* 0xfffffffc00f08947 */ /* 0x008fea000383ffff */
[----:B------:R-:W-:Y:S05]  /*ba30*/  BRA `(.L_x_1721) ;  /* 0xffffff5c00607947 */ /* 0x000fea000383ffff */
.L_x_1726:
[----:B---3--:R3:W4:Y:S02]  /*ba40*/  SYNCS.PHASECHK.TRANS64.TRYWAIT P0, [R0+URZ+0x30810], R7 ;  /* 0x03081007000075a7 */ /* 0x008724000800017f */
[----:B----4-:R-:W-:Y:S05]  /*ba50*/  @!P0 NANOSLEEP.SYNCS 0x989680 ;  /* 0x009896800000895d */ /* 0x010fea0003900000 */
[----:B------:R-:W4:Y:S02]  /*ba60*/  @!P0 SYNCS.PHASECHK.TRANS64 P0, [R0+URZ+0x30810], R7 ;  /* 0x03081007000085a7 */ /* 0x000f24000800007f */
[----:B----4-:R-:W-:Y:S05]  /*ba70*/  @!P0 BRA `(.L_x_1726) ;  /* 0xfffffffc00f08947 */ /* 0x010fea000383ffff */
[----:B------:R-:W-:Y:S05]  /*ba80*/  BRA `(.L_x_1725) ;  /* 0xffffff6000f47947 */ /* 0x000fea000383ffff */
.L_x_1730:
[----:B------:R1:W1:Y:S02]  /*ba90*/  SYNCS.PHASECHK.TRANS64.TRYWAIT P0, [R0+URZ+0x30830], R7 ;  /* 0x03083007000075a7 */ /* 0x000264000800017f */
[----:B-1----:R-:W-:Y:S05]  /*baa0*/  @!P0 NANOSLEEP.SYNCS 0x989680 ;  /* 0x009896800000895d */ /* 0x002fea0003900000 */
[----:B------:R-:W1:Y:S02]  /*bab0*/  @!P0 SYNCS.PHASECHK.TRANS64 P0, [R0+URZ+0x30830], R7 ;  /* 0x03083007000085a7 */ /* 0x000e64000800007f */
[----:B-1----:R-:W-:Y:S05]  /*bac0*/  @!P0 BRA `(.L_x_1730) ;  /* 0xfffffffc00f08947 */ /* 0x002fea000383ffff */
[----:B------:R-:W-:Y:S05]  /*bad0*/  BRA `(.L_x_1729) ;  /* 0xffffff68004c7947 */ /* 0x000fea000383ffff */
.L_x_1835:
[----:B-1----:R1:W2:Y:S02]  /*bae0*/  SYNCS.PHASECHK.TRANS64.TRYWAIT P0, [R15+URZ+0x30820], R0 ;  /* 0x030820000f0075a7 */ /* 0x0022a4000800017f */
[----:B--2---:R-:W-:Y:S05]  /*baf0*/  @!P0 NANOSLEEP.SYNCS 0x989680 ;  /* 0x009896800000895d */ /* 0x004fea0003900000 */
[----:B------:R-:W2:Y:S02]  /*bb00*/  @!P0 SYNCS.PHASECHK.TRANS64 P0, [R15+URZ+0x30820], R0 ;  /* 0x030820000f0085a7 */ /* 0x000ea4000800007f */
[----:B--2---:R-:W-:Y:S05]  /*bb10*/  @!P0 BRA `(.L_x_1835) ;  /* 0xfffffffc00f08947 */ /* 0x004fea000383ffff */
[----:B------:R-:W-:Y:S05]  /*bb20*/  BRA `(.L_x_1863) ;  /* 0xffffffe000287947 */ /* 0x000fea000383ffff */
.L_x_1839:
[----:B--2---:R2:W3:Y:S02]  /*bb30*/  SYNCS.PHASECHK.TRANS64.TRYWAIT P1, [R15+URZ+0x30840], R18 ;  /* 0x030840120f0075a7 */ /* 0x0044e4000802017f */
[----:B---3--:R-:W-:Y:S05]  /*bb40*/  @!P1 NANOSLEEP.SYNCS 0x989680 ;  /* 0x009896800000995d */ /* 0x008fea0003900000 */
[----:B------:R-:W3:Y:S02]  /*bb50*/  @!P1 SYNCS.PHASECHK.TRANS64 P1, [R15+URZ+0x30840], R18 ;  /* 0x030840120f0095a7 */ /* 0x000ee4000802007f */
[----:B---3--:R-:W-:Y:S05]  /*bb60*/  @!P1 BRA `(.L_x_1839) ;  /* 0xfffffffc00f09947 */ /* 0x008fea000383ffff */
[----:B------:R-:W-:Y:S05]  /*bb70*/  BRA `(.L_x_1864) ;  /* 0xffffffe400e07947 */ /* 0x000fea000383ffff */
.L_x_1841:
[----:B-1----:R1:W3:Y:S02]  /*bb80*/  SYNCS.PHASECHK.TRANS64.TRYWAIT P1, [R15+URZ+0x30828], R18 ;  /* 0x030828120f0075a7 */ /* 0x0022e4000802017f */
[----:B---3--:R-:W-:Y:S05]  /*bb90*/  @!P1 NANOSLEEP.SYNCS 0x989680 ;  /* 0x009896800000995d */ /* 0x008fea0003900000 */
[----:B------:R-:W3:Y:S02]  /*bba0*/  @!P1 SYNCS.PHASECHK.TRANS64 P1, [R15+URZ+0x30828], R18 ;  /* 0x030828120f0095a7 */ /* 0x000ee4000802007f */
[----:B---3--:R-:W-:Y:S05]  /*bbb0*/  @!P1 BRA `(.L_x_1841) ;  /* 0xfffffffc00f09947 */ /* 0x008fea000383ffff */
[----:B------:R-:W-:Y:S05]  /*bbc0*/  BRA `(.L_x_1865) ;  /* 0xffffffe800807947 */ /* 0x000fea000383ffff */
.L_x_1843:
[----:B---3--:R3:W4:Y:S02]  /*bbd0*/  SYNCS.PHASECHK.TRANS64.TRYWAIT P1, [R15+URZ+0x30848], R18 ;  /* 0x030848120f0075a7 */ /* 0x008724000802017f */
[----:B----4-:R-:W-:Y:S05]  /*bbe0*/  @!P1 NANOSLEEP.SYNCS 0x989680 ;  /* 0x009896800000995d */ /* 0x010fea0003900000 */
[----:B------:R-:W4:Y:S02]  /*bbf0*/  @!P1 SYNCS.PHASECHK.TRANS64 P1, [R15+URZ+0x30848], R18 ;  /* 0x030848120f0095a7 */ /* 0x000f24000802007f */
[----:B----4-:R-:W-:Y:S05]  /*bc00*/  @!P1 BRA `(.L_x_1843) ;  /* 0xfffffffc00f09947 */ /* 0x010fea000383ffff */
[----:B------:R-:W-:Y:S05]  /*bc10*/  BRA `(.L_x_1866) ;  /* 0xffffffec00207947 */ /* 0x000fea000383ffff */
.L_x_1845:
[----:B------:R-:W-:-:S07]  /*bc20*/  SHF.L.U32 R4, R10, 0x1f, RZ ;  /* 0x0000001f0a047819 */ /* 0x000fce00000006ff */
.L_x_1867:
[----:B----4-:R4:W1:Y:S02]  /*bc30*/  SYNCS.PHASECHK.TRANS64.TRYWAIT P1, [R15+URZ+0x30820], R4 ;  /* 0x030820040f0075a7 */ /* 0x010864000802017f */
[----:B-1----:R-:W-:Y:S05]  /*bc40*/  @!P1 NANOSLEEP.SYNCS 0x989680 ;  /* 0x009896800000995d */ /* 0x002fea0003900000 */
[----:B------:R-:W1:Y:S02]  /*bc50*/  @!P1 SYNCS.PHASECHK.TRANS64 P1, [R15+URZ+0x30820], R4 ;  /* 0x030820040f0095a7 */ /* 0x000e64000802007f */
[----:B-1----:R-:W-:Y:S05]  /*bc60*/  @!P1 BRA `(.L_x_1867) ;  /* 0xfffffffc00f09947 */ /* 0x002fea000383ffff */
[----:B------:R-:W-:Y:S05]  /*bc70*/  BRA `(.L_x_1868) ;  /* 0xffffffec00a47947 */ /* 0x000fea000383ffff */
.L_x_1848:
[----:B----4-:R4:W1:Y:S02]  /*bc80*/  SYNCS.PHASECHK.TRANS64.TRYWAIT P1, [R15+URZ+0x30840], R12 ;  /* 0x0308400c0f0075a7 */ /* 0x010864000802017f */
[----:B-1----:R-:W-:Y:S05]  /*bc90*/  @!P1 NANOSLEEP.SYNCS 0x989680 ;  /* 0x009896800000995d */ /* 0x002fea0003900000 */
[----:B------:R-:W1:Y:S02]  /*bca0*/  @!P1 SYNCS.PHASECHK.TRANS64 P1, [R15+URZ+0x30840], R12 ;  /* 0x0308400c0f0095a7 */ /* 0x000e64000802007f */
[----:B-1----:R-:W-:Y:S05]  /*bcb0*/  @!P1 BRA `(.L_x_1848) ;  /* 0xfffffffc00f09947 */ /* 0x002fea000383ffff */
[----:B------:R-:W-:Y:S05]  /*bcc0*/  BRA `(.L_x_1869) ;  /* 0xfffffff000607947 */ /* 0x000fea000383ffff */
.L_x_1850:
[----:B-1----:R1:W2:Y:S02]  /*bcd0*/  SYNCS.PHASECHK.TRANS64.TRYWAIT P1, [R15+URZ+0x30828], R12 ;  /* 0x0308280c0f0075a7 */ /* 0x0022a4000802017f */
[----:B--2---:R-:W-:Y:S05]  /*bce0*/  @!P1 NANOSLEEP.SYNCS 0x989680 ;  /* 0x009896800000995d */ /* 0x004fea0003900000 */
[----:B------:R-:W2:Y:S02]  /*bcf0*/  @!P1 SYNCS.PHASECHK.TRANS64 P1, [R15+URZ+0x30828], R12 ;  /* 0x0308280c0f0095a7 */ /* 0x000ea4000802007f */
[----:B--2---:R-:W-:Y:S05]  /*bd00*/  @!P1 BRA `(.L_x_1850) ;  /* 0xfffffffc00f09947 */ /* 0x004fea000383ffff */
[----:B------:R-:W-:Y:S05]  /*bd10*/  BRA `(.L_x_1870) ;  /* 0xfffffff000f47947 */ /* 0x000fea000383ffff */
.L_x_1852:
[----:B------:R1:W1:Y:S02]  /*bd20*/  SYNCS.PHASECHK.TRANS64.TRYWAIT P0, [R3+URZ+0x30840], R0 ;  /* 0x03084000030075a7 */ /* 0x000264000800017f */
[----:B-1----:R-:W-:Y:S05]  /*bd30*/  @!P0 NANOSLEEP.SYNCS 0x989680 ;  /* 0x009896800000895d */ /* 0x002fea0003900000 */
[----:B------:R-:W1:Y:S02]  /*bd40*/  @!P0 SYNCS.PHASECHK.TRANS64 P0, [R3+URZ+0x30840], R0 ;  /* 0x03084000030085a7 */ /* 0x000e64000800007f */
[----:B-1----:R-:W-:Y:S05]  /*bd50*/  @!P0 BRA `(.L_x_1852) ;  /* 0xfffffffc00f08947 */ /* 0x002fea000383ffff */
[----:B------:R-:W-:Y:S05]  /*bd60*/  BRA `(.L_x_1871) ;  /* 0xfffffff400a47947 */ /* 0x000fea000383ffff */
.L_x_1854:
[----:B------:R-:W-:Y:S01]  /*bd70*/  BSSY B0, `(.L_x_1872) ;  /* 0x0000006000007945 */ /* 0x000fe20003800000 */
[----:B------:R-:W-:-:S07]  /*bd80*/  IMAD.MOV.U32 R15, RZ, RZ, -0x1 ;  /* 0xffffffffff0f7424 */ /* 0x000fce00078e00ff */
[----:B---3--:R-:W-:Y:S05]  /*bd90*/  WARPSYNC.COLLECTIVE R15, `(.L_x_1873) ;  /* 0x000000000f0c7348 */ /* 0x008fea0003c00000 */
[----:B------:R-:W-:Y:S02]  /*bda0*/  ELECT P6, UR62, PT ;  /* 0x00000000003e782f */ /* 0x000fe400038c0000 */
[----:B------:R-:W-:Y:S01]  /*bdb0*/  MOV R14, UR62 ;  /* 0x0000003e000e7c02 */ /* 0x000fe20008000f00 */
[----:B---3--:R-:W-:Y:S10]  /*bdc0*/  ENDCOLLECTIVE ;  /* 0x000000000000791b */ /* 0x008ff40003800000 */
.L_x_1873:
[----:B------:R-:W-:Y:S05]  /*bdd0*/  BSYNC B0 ;  /* 0x0000000000007941 */ /* 0x000fea0003800000 */
.L_x_1872:
[----:B------:R-:W-:Y:S05]  /*bde0*/  BRA `(.L_x_1874) ;  /* 0xfffffff800547947 */ /* 0x000fea000383ffff */
.L_x_1856:
[----:B-1----:R1:W2:Y:S02]  /*bdf0*/  SYNCS.PHASECHK.TRANS64.TRYWAIT P0, [R7+URZ], R4 ;  /* 0x00000004070075a7 */ /* 0x0022a4000800017f */
[----:B--2---:R-:W-:Y:S05]  /*be00*/  @!P0 NANOSLEEP.SYNCS 0x989680 ;  /* 0x009896800000895d */ /* 0x004fea0003900000 */
[----:B------:R-:W2:Y:S02]  /*be10*/  @!P0 SYNCS.PHASECHK.TRANS64 P0, [R7+URZ], R4 ;  /* 0x00000004070085a7 */ /* 0x000ea4000800007f */
[----:B--2---:R-:W-:Y:S05]  /*be20*/  @!P0 BRA `(.L_x_1856) ;  /* 0xfffffffc00f08947 */ /* 0x004fea000383ffff */
[----:B------:R-:W-:Y:S05]  /*be30*/  BRA `(.L_x_1875) ;  /* 0xfffffff800947947 */ /* 0x000fea000383ffff */
.L_x_1857:
[----:B--2---:R2:W4:Y:S02]  /*be40*/  SYNCS.PHASECHK.TRANS64.TRYWAIT P0, [R3+URZ], R2 ;  /* 0x00000002030075a7 */ /* 0x004524000800017f */
[----:B----4-:R-:W-:Y:S05]  /*be50*/  @!P0 NANOSLEEP.SYNCS 0x989680 ;  /* 0x009896800000895d */ /* 0x010fea0003900000 */
[----:B------:R-:W4:Y:S02]  /*be60*/  @!P0 SYNCS.PHASECHK.TRANS64 P0, [R3+URZ], R2 ;  /* 0x00000002030085a7 */ /* 0x000f24000800007f */
[----:B----4-:R-:W-:Y:S05]  /*be70*/  @!P0 BRA `(.L_x_1857) ;  /* 0xfffffffc00f08947 */ /* 0x010fea000383ffff */
[----:B------:R-:W-:Y:S05]  /*be80*/  BRA `(.L_x_1876) ;  /* 0xfffffff800887947 */ /* 0x000fea000383ffff */
.L_x_1859:
[----:B--2---:R2:W4:Y:S02]  /*be90*/  SYNCS.PHASECHK.TRANS64.TRYWAIT P0, [R5+URZ], R4 ;  /* 0x00000004050075a7 */ /* 0x004524000800017f */
[----:B----4-:R-:W-:Y:S05]  /*bea0*/  @!P0 NANOSLEEP.SYNCS 0x989680 ;  /* 0x009896800000895d */ /* 0x010fea0003900000 */
[----:B------:R-:W4:Y:S02]  /*beb0*/  @!P0 SYNCS.PHASECHK.TRANS64 P0, [R5+URZ], R4 ;  /* 0x00000004050085a7 */ /* 0x000f24000800007f */
[----:B----4-:R-:W-:Y:S05]  /*bec0*/  @!P0 BRA `(.L_x_1859) ;  /* 0xfffffffc00f08947 */ /* 0x010fea000383ffff */
[----:B------:R-:W-:Y:S05]  /*bed0*/  BRA `(.L_x_1877) ;  /* 0xfffffff8008c7947 */ /* 0x000fea000383ffff */
.L_x_1878:
        /* <DEDUP_REMOVED lines=10> */
.L_x_3697:


//--------------------- .text._ZN7cutlass13device_kernelIN5flash11enable_sm90INS1_16FlashAttnBwdSm90INS1_25CollectiveMainloopBwdSm90ILi2ELi2ELi2EN4cute5tupleIJNS5_1CILi1EEES8_S8_EEENS6_IJNS7_ILi64EEENS7_ILi128EEESB_EEENS_6half_tEfNS_4arch4Sm90ELb0ELb1ELb0ELb1ELb1ELb1ELb0ELb0ELi2ELi1ELi2ELi1ELb0EEENS1_21CollectiveEpilogueBwdISC_SD_SF_Li256ELb1ELb0ELi1EEENS1_19SingleTileSchedulerILb1ELb0ELb0ELi128EEEEEEEEEvNT_6ParamsE --------------------------
	.section	.text._ZN7cutlass13device_kernelIN5flash11enable_sm90INS1_16FlashAttnBwdSm90INS1_25CollectiveMainloopBwdSm90ILi2ELi2ELi2EN4cute5tupleIJNS5_1CILi1EEES8_S8_EEENS6_IJNS7_ILi64EEENS7_ILi128EEESB_EEENS_6half_tEfNS_4arch4Sm90ELb0ELb1ELb0ELb1ELb1ELb1ELb0ELb0ELi2ELi1ELi2ELi1ELb0EEENS1_21CollectiveEpilogueBwdISC_SD_SF_Li256ELb1ELb0ELi1EEENS1_19SingleTileSchedulerILb1ELb0ELb0ELi128EEEEEEEEEvNT_6ParamsE,"ax",@progbits
	.align	128
.text._ZN7cutlass13device_kernelIN5flash11enable_sm90INS1_16FlashAttnBwdSm90INS1_25CollectiveMainloopBwdSm90ILi2ELi2ELi2EN4cute5tupleIJNS5_1CILi1EEES8_S8_EEENS6_IJNS7_ILi64EEENS7_ILi128EEESB_EEENS_6half_tEfNS_4arch4Sm90ELb0ELb1ELb0ELb1ELb1ELb1ELb0ELb0ELi2ELi1ELi2ELi1ELb0EEENS1_21CollectiveEpilogueBwdISC_SD_SF_Li256ELb1ELb0ELi1EEENS1_19SingleTileSchedulerILb1ELb0ELb0ELi128EEEEEEEEEvNT_6ParamsE:
        .type           _ZN7cutlass13device_kernelIN5flash11enable_sm90INS1_16FlashAttnBwdSm90INS1_25CollectiveMainloopBwdSm90ILi2ELi2ELi2EN4cute5tupleIJNS5_1CILi1EEES8_S8_EEENS6_IJNS7_ILi64EEENS7_ILi128EEESB_EEENS_6half_tEfNS_4arch4Sm90ELb0ELb1ELb0ELb1ELb1ELb1ELb0ELb0ELi2ELi1ELi2ELi1ELb0EEENS1_21CollectiveEpilogueBwdISC_SD_SF_Li256ELb1ELb0ELi1EEENS1_19SingleTileSchedulerILb1ELb0ELb0ELi128EEEEEEEEEvNT_6ParamsE,@function
        .size           _ZN7cutlass13device_kernelIN5flash11enable_sm90INS1_16FlashAttnBwdSm90INS1_25CollectiveMainloopBwdSm90ILi2ELi2ELi2EN4cute5tupleIJNS5_1CILi1EEES8_S8_EEENS6_IJNS7_ILi64EEENS7_ILi128EEESB_EEENS_6half_tEfNS_4arch4Sm90ELb0ELb1ELb0ELb1ELb1ELb1ELb0ELb0ELi2ELi1ELi2ELi1ELb0EEENS1_21CollectiveEpilogueBwdISC_SD_SF_Li256ELb1ELb0ELi1EEENS1_19SingleTileSchedulerILb1ELb0ELb0ELi128EEEEEEEEEvNT_6ParamsE,(.L_x_3698 - _ZN7cutlass13device_kernelIN5flash11enable_sm90INS1_16FlashAttnBwdSm90INS1_25CollectiveMainloopBwdSm90ILi2ELi2ELi2EN4cute5tupleIJNS5_1CILi1EEES8_S8_EEENS6_IJNS7_ILi64EEENS7_ILi128EEESB_EEENS_6half_tEfNS_4arch4Sm90ELb0ELb1ELb0ELb1ELb1ELb1ELb0ELb0ELi2ELi1ELi2ELi1ELb0EEENS1_21CollectiveEpilogueBwdISC_SD_SF_Li256ELb1ELb0ELi1EEENS1_19SingleTileSchedulerILb1ELb0ELb0ELi128EEEEEEEEEvNT_6ParamsE)
        .other          _ZN7cutlass13device_kernelIN5flash11enable_sm90INS1_16FlashAttnBwdSm90INS1_25CollectiveMainloopBwdSm90ILi2ELi2ELi2EN4cute5tupleIJNS5_1CILi1EEES8_S8_EEENS6_IJNS7_ILi64EEENS7_ILi128EEESB_EEENS_6half_tEfNS_4arch4Sm90ELb0ELb1ELb0ELb1ELb1ELb1ELb0ELb0ELi2ELi1ELi2ELi1ELb0EEENS1_21CollectiveEpilogueBwdISC_SD_SF_Li256ELb1ELb0ELi1EEENS1_19SingleTileSchedulerILb1ELb0ELb0ELi128EEEEEEEEEvNT_6ParamsE,@"STO_CUDA_ENTRY STV_DEFAULT"
_ZN7cutlass13device_kernelIN5flash11enable_sm90INS1_16FlashAttnBwdSm90INS1_25CollectiveMainloopBwdSm90ILi2ELi2ELi2EN4cute5tupleIJNS5_1CILi1EEES8_S8_EEENS6_IJNS7_ILi64EEENS7_ILi128EEESB_EEENS_6half_tEfNS_4arch4Sm90ELb0ELb1ELb0ELb1ELb1ELb1ELb0ELb0ELi2ELi1ELi2ELi1ELb0EEENS1_21CollectiveEpilogueBwdISC_SD_SF_Li256ELb1ELb0ELi1EEENS1_19SingleTileSchedulerILb1ELb0ELb0ELi128EEEEEEEEEvNT_6ParamsE:
        /* <DEDUP_REMOVED lines=24> */
.L_x_1880:
[----:B------:R-:W-:Y:S05]  /*0180*/  BSYNC B0 ;  /* 0x0000000000007941 */ /* 0x000fea0003800000 */
.L_x_1879:
        /* <DEDUP_REMOVED lines=37> */
.L_x_1881:
        /* <DEDUP_REMOVED lines=22> */
.L_x_1882:
[----:B------:R-:W-:Y:S01]  /*0540*/  PLOP3.LUT P0, PT, PT, PT, UP0, 0x80, 0x0 ;  /* 0x000000000000781c */ /* 0x000fe20003f0f008 */
[----:B------:R-:W-:Y:S01]  /*0550*/  NOP ;  /* 0x0000000000007918 */ /* 0x000fe20000000000 */
[----:B------:R-:W-:Y:S01]  /*0560*/  ULDC.64 UR46, c[0x0][0x208] ;  /* 0x00008200002e7ab9 */ /* 0x000fe20000000a00 */
[----:B------:R-:W-:Y:S01]  /*0570*/  BSSY B6, `(.L_x_1883) ;  /* 0x0000c30000067945 */ /* 0x000fe20003800000 */
[----:B-12-4-:R-:W-:Y:S09]  /*0580*/  BAR.SYNC.DEFER_BLOCKING 0x0 ;  /* 0x0000000000007b1d */ /* 0x016ff20000010000 */
[----:B------:R-:W-:Y:S05]  /*0590*/  @!P0 BRA `(.L_x_1884) ;  /* 0x0000007800188947 */ /* 0x000fea0003800000 */
.L_x_1885:
        /* <DEDUP_REMOVED lines=24> */
.L_x_1886:
        /* <DEDUP_REMOVED lines=14> */
.L_x_1888:
[----:B------:R-:W-:-:S05]  /*0800*/  ULDC UR4, c[0x0][0x8bc] ;  /* 0x00022f0000047ab9 */ /* 0x000fca0000000800 */
.L_x_1887:
        /* <DEDUP_REMOVED lines=17> */
.L_x_1890:
        /* <DEDUP_REMOVED lines=14> */
.L_x_1891:
        /* <DEDUP_REMOVED lines=11> */
.L_x_1892:
        /* <DEDUP_REMOVED lines=13> */
.L_x_1893:
        /* <DEDUP_REMOVED lines=84> */
.L_x_1894:
        /* <DEDUP_REMOVED lines=29> */
.L_x_1897:
        /* <DEDUP_REMOVED lines=15> */
.L_x_1896:
        /* <DEDUP_REMOVED lines=22> */
.L_x_1899:
        /* <DEDUP_REMOVED lines=15> */
.L_x_1898:
        /* <DEDUP_REMOVED lines=8> */
.L_x_2070:
        /* <DEDUP_REMOVED lines=23> */
.L_x_1901:
        /* <DEDUP_REMOVED lines=95> */
.L_x_1913:
[----:B------:R-:W-:-:S13]  /*1db0*/  ISETP.NE.AND P6, PT, R235, 0x3, PT ;  /* 0x00000003eb00780c */ /* 0x000fda0003fc5270 */
[----:B------:R-:W-:Y:S05]  /*1dc0*/  @!P6 BRA `(.L_x_1903) ;  /* 0x000000000004e947 */ /* 0x000fea0003800000 */
[----:B------:R-:W-:Y:S01]  /*1dd0*/  BPT.TRAP 0x1 ;  /* 0x000000040000795c */ /* 0x000fe20000300000 */
.L_x_1903:
[----:B------:R-:W-:Y:S01]  /*1de0*/  IMAD R0, R4, 0x8, R231 ;  /* 0x0000000804007824 */ /* 0x000fe200078e02e7 */
[----:B------:R-:W-:-:S04]  /*1df0*/  SHF.L.U32 R7, R226, 0x1f, RZ ;  /* 0x0000001fe2077819 */ /* 0x000fc800000006ff */
[----:B------:R2:W3:Y:S01]  /*1e00*/  SYNCS.PHASECHK.TRANS64.TRYWAIT P0, [R0+URZ+0x30810], R7 ;  /* 0x03081007000075a7 */ /* 0x0004e2000800017f */
[----:B------:R-:W-:Y:S05]  /*1e10*/  @!P6 BRA `(.L_x_1904) ;  /* 0x000000000004e947 */ /* 0x000fea0003800000 */
[----:B------:R-:W-:Y:S01]  /*1e20*/  BPT.TRAP 0x1 ;  /* 0x000000040000795c */ /* 0x000fe20000300000 */
.L_x_1904:
[----:B---3--:R-:W-:Y:S05]  /*1e30*/  @P0 BRA `(.L_x_1905) ;  /* 0x0000000000080947 */ /* 0x008fea0003800000 */
[----:B------:R-:W3:Y:S02]  /*1e40*/  SYNCS.PHASECHK.TRANS64.TRYWAIT P0, [R0+URZ+0x30810], R7 ;  /* 0x03081007000075a7 */ /* 0x000ee4000800017f */
[----:B---3--:R-:W-:Y:S05]  /*1e50*/  @!P0 BRA `(.L_x_1906) ;  /* 0x000000a800bc8947 */ /* 0x008fea0003800000 */
.L_x_1905:
        /* <DEDUP_REMOVED lines=81> */
.L_x_1907:
[----:B------:R1:W1:Y:S01]  /*2370*/  SYNCS.PHASECHK.TRANS64.TRYWAIT P0, [R0+URZ+0x30830], R7 ;  /* 0x03083007000075a7 */ /* 0x000262000800017f */
[----:B------:R-:W-:Y:S05]  /*2380*/  @!P6 BRA `(.L_x_1908) ;  /* 0x000000000004e947 */ /* 0x000fea0003800000 */
[----:B------:R-:W-:Y:S01]  /*2390*/  BPT.TRAP 0x1 ;  /* 0x000000040000795c */ /* 0x000fe20000300000 */
.L_x_1908:
[----:B------:R-:W-:-:S05]  /*23a0*/  VIADD R5, R231, 0x20000 ;  /* 0x00020000e7057836 */ /* 0x000fca0000000000 */
[----:B------:R-:W-:-:S04]  /*23b0*/  SHF.R.U32.HI R5, RZ, 0x4, R5 ;  /* 0x00000004ff057819 */ /* 0x000fc80000011605 */
[----:B------:R-:W-:-:S04]  /*23c0*/  LOP3.LUT R234, R5, 0x3fff, RZ, 0xc0, !PT ;  /* 0x00003fff05ea7812 */ /* 0x000fc800078ec0ff */
[----:B------:R-:W-:Y:S01]  /*23d0*/  LOP3.LUT R5, R234, 0x10000, RZ, 0xfc, !PT ;  /* 0x00010000ea057812 */ /* 0x000fe200078efcff */
[----:B-1----:R-:W-:Y:S06]  /*23e0*/  @P0 BRA `(.L_x_1909) ;  /* 0x0000000000080947 */ /* 0x002fec0003800000 */
[----:B------:R-:W1:Y:S02]  /*23f0*/  SYNCS.PHASECHK.TRANS64.TRYWAIT P0, [R0+URZ+0x30830], R7 ;  /* 0x03083007000075a7 */ /* 0x000e64000800017f */
[----:B-1----:R-:W-:Y:S05]  /*2400*/  @!P0 BRA `(.L_x_1910) ;  /* 0x000000a400648947 */ /* 0x002fea0003800000 */
.L_x_1909:
        /* <DEDUP_REMOVED lines=445> */
.L_x_1911:
        /* <DEDUP_REMOVED lines=49> */
.L_x_1912:
        /* <DEDUP_REMOVED lines=78> */
.L_x_1895:
        /* <DEDUP_REMOVED lines=164> */
.L_x_1915:
        /* <DEDUP_REMOVED lines=57> */
.L_x_1917:
[----:B------:R-:W-:Y:S05]  /*55a0*/  BSYNC B0 ;  /* 0x0000000000007941 */ /* 0x000fea0003800000 */
.L_x_1916:
        /* <DEDUP_REMOVED lines=15> */
.L_x_1919:
[----:B------:R-:W-:Y:S05]  /*56a0*/  BSYNC B0 ;  /* 0x0000000000007941 */ /* 0x000fea0003800000 */
.L_x_1918:
        /* <DEDUP_REMOVED lines=18> */
.L_x_1921:
[----:B------:R-:W-:Y:S05]  /*57d0*/  BSYNC B0 ;  /* 0x0000000000007941 */ /* 0x000fea0003800000 */
.L_x_1920:
        /* <DEDUP_REMOVED lines=17> */
.L_x_1923:
[----:B------:R-:W-:Y:S05]  /*58f0*/  BSYNC B0 ;  /* 0x0000000000007941 */ /* 0x000fea0003800000 */
.L_x_1922:
        /* <DEDUP_REMOVED lines=18> */
.L_x_1925:
[----:B------:R-:W-:Y:S05]  /*5a20*/  BSYNC B0 ;  /* 0x0000000000007941 */ /* 0x000fea0003800000 */
.L_x_1924:
        /* <DEDUP_REMOVED lines=18> */
.L_x_1927:
[----:B------:R-:W-:Y:S05]  /*5b50*/  BSYNC B0 ;  /* 0x0000000000007941 */ /* 0x000fea0003800000 */
.L_x_1926:
        /* <DEDUP_REMOVED lines=19> */
.L_x_1929:
[----:B------:R-:W-:Y:S05]  /*5c90*/  BSYNC B0 ;  /* 0x0000000000007941 */ /* 0x000fea0003800000 */
.L_x_1928:
        /* <DEDUP_REMOVED lines=21> */
.L_x_1931:
[----:B------:R-:W-:Y:S05]  /*5df0*/  BSYNC B0 ;  /* 0x0000000000007941 */ /* 0x000fea0003800000 */
.L_x_1930:
        /* <DEDUP_REMOVED lines=34> */
.L_x_1933:
[----:B------:R-:W-:Y:S05]  /*6020*/  BSYNC B0 ;  /* 0x0000000000007941 */ /* 0x000fea0003800000 */
.L_x_1932:
        /* <DEDUP_REMOVED lines=17> */
.L_x_1935:
[----:B------:R-:W-:Y:S05]  /*6140*/  BSYNC B0 ;  /* 0x0000000000007941 */ /* 0x000fea0003800000 */
.L_x_1934:
        /* <DEDUP_REMOVED lines=15> */
.L_x_1937:
[----:B------:R-:W-:Y:S05]  /*6240*/  BSYNC B0 ;  /* 0x0000000000007941 */ /* 0x000fea0003800000 */
.L_x_1936:
        /* <DEDUP_REMOVED lines=15> */
.L_x_1939:
[----:B------:R-:W-:Y:S05]  /*6340*/  BSYNC B0 ;  /* 0x0000000000007941 */ /* 0x000fea0003800000 */
.L_x_1938:
        /* <DEDUP_REMOVED lines=15> */
.L_x_1941:
[----:B------:R-:W-:Y:S05]  /*6440*/  BSYNC B0 ;  /* 0x0000000000007941 */ /* 0x000fea0003800000 */
.L_x_1940:
        /* <DEDUP_REMOVED lines=15> */
.L_x_1943:
[----:B------:R-:W-:Y:S05]  /*6540*/  BSYNC B0 ;  /* 0x0000000000007941 */ /* 0x000fea0003800000 */
.L_x_1942:
        /* <DEDUP_REMOVED lines=15> */
.L_x_1945:
[----:B------:R-:W-:Y:S05]  /*6640*/  BSYNC B0 ;  /* 0x0000000000007941 */ /* 0x000fea0003800000 */
.L_x_1944:
        /* <DEDUP_REMOVED lines=15> */
.L_x_1914:
        /* <DEDUP_REMOVED lines=45> */
.L_x_1946:
        /* <DEDUP_REMOVED lines=43> */
.L_x_1948:
[----:B------:R-:W-:Y:S05]  /*6cc0*/  BSYNC B0 ;  /* 0x0000000000007941 */ /* 0x000fea0003800000 */
.L_x_1947:
        /* <DEDUP_REMOVED lines=16> */
.L_x_1950:
[----:B------:R-:W-:Y:S05]  /*6dd0*/  BSYNC B0 ;  /* 0x0000000000007941 */ /* 0x000fea0003800000 */
.L_x_1949:
        /* <DEDUP_REMOVED lines=16> */
.L_x_1952:
[----:B------:R-:W-:Y:S05]  /*6ee0*/  BSYNC B0 ;  /* 0x0000000000007941 */ /* 0x000fea0003800000 */
.L_x_1951:
        /* <DEDUP_REMOVED lines=17> */
.L_x_1954:
[----:B------:R-:W-:Y:S05]  /*7000*/  BSYNC B0 ;  /* 0x0000000000007941 */ /* 0x000fea0003800000 */
.L_x_1953:
        /* <DEDUP_REMOVED lines=16> */
.L_x_1956:
[----:B------:R-:W-:Y:S05]  /*7110*/  BSYNC B0 ;  /* 0x0000000000007941 */ /* 0x000fea0003800000 */
.L_x_1955:
        /* <DEDUP_REMOVED lines=20> */
.L_x_1958:
[----:B------:R-:W-:Y:S05]  /*7260*/  BSYNC B0 ;  /* 0x0000000000007941 */ /* 0x000fea0003800000 */
.L_x_1957:
        /* <DEDUP_REMOVED lines=22> */
.L_x_1960:
[----:B------:R-:W-:Y:S05]  /*73d0*/  BSYNC B0 ;  /* 0x0000000000007941 */ /* 0x000fea0003800000 */
.L_x_1959:
        /* <DEDUP_REMOVED lines=17> */
.L_x_1962:
[----:B------:R-:W-:Y:S05]  /*74f0*/  BSYNC B0 ;  /* 0x0000000000007941 */ /* 0x000fea0003800000 */
.L_x_1961:
        /* <DEDUP_REMOVED lines=31> */
.L_x_1964:
[----:B------:R-:W-:Y:S05]  /*76f0*/  BSYNC B0 ;  /* 0x0000000000007941 */ /* 0x000fea0003800000 */
.L_x_1963:
        /* <DEDUP_REMOVED lines=16> */
.L_x_1966:
[----:B------:R-:W-:Y:S05]  /*7800*/  BSYNC B0 ;  /* 0x0000000000007941 */ /* 0x000fea0003800000 */
.L_x_1965:
        /* <DEDUP_REMOVED lines=15> */
.L_x_1968:
[----:B------:R-:W-:Y:S05]  /*7900*/  BSYNC B0 ;  /* 0x0000000000007941 */ /* 0x000fea0003800000 */
.L_x_1967:
        /* <DEDUP_REMOVED lines=15> */
.L_x_1970:
[----:B------:R-:W-:Y:S05]  /*7a00*/  BSYNC B0 ;  /* 0x0000000000007941 */ /* 0x000fea0003800000 */
.L_x_1969:
        /* <DEDUP_REMOVED lines=15> */
.L_x_1972:
[----:B------:R-:W-:Y:S05]  /*7b00*/  BSYNC B0 ;  /* 0x0000000000007941 */ /* 0x000fea0003800000 */
.L_x_1971:
        /* <DEDUP_REMOVED lines=15> */
.L_x_1974:
[----:B------:R-:W-:Y:S05]  /*7c00*/  BSYNC B0 ;  /* 0x0000000000007941 */ /* 0x000fea0003800000 */
.L_x_1973:
        /* <DEDUP_REMOVED lines=15> */
.L_x_1976:
[----:B------:R-:W-:Y:S05]  /*7d00*/  BSYNC B0 ;  /* 0x0000000000007941 */ /* 0x000fea0003800000 */
.L_x_1975:
        /* <DEDUP_REMOVED lines=15> */
.L_x_1884:
        /* <DEDUP_REMOVED lines=21> */
.L_x_1978:
        /* <DEDUP_REMOVED lines=13> */
.L_x_1980:
[----:B------:R-:W-:-:S05]  /*8020*/  ULDC UR4, c[0x0][0x8bc] ;  /* 0x00022f0000047ab9 */ /* 0x000fca0000000800 */
.L_x_1979:
        /* <DEDUP_REMOVED lines=26> */
[----:B------:R-:W-:Y:S01]  /*81d0*/  ULDC UR10, c[0x0][0x280] ;  /* 0x0000a000000a7ab9 */ /* 0x000fe20000000800 */
[----:B-1----:R-:W-:-:S11]  /*81e0*/  USHF.R.S32.HI UR17, URZ, 0x1f, UR7 ;  /* 0x0000001f3f117899 */ /* 0x002fd60008011407 */
[----:B--2---:R-:W-:Y:S02]  /*81f0*/  @P0 R2UR UR4, R0 ;  /* 0x00000000000402ca */ /* 0x004fe400000e0000 */
[----:B------:R-:W-:-:S04]  /*8200*/  ISETP.NE.U32.AND P0, PT, RZ, UR8, PT ;  /* 0x00000008ff007c0c */ /* 0x000fc8000bf05070 */
        /* <DEDUP_REMOVED lines=14> */
.L_x_1981:
        /* <DEDUP_REMOVED lines=13> */
.L_x_1982:
        /* <DEDUP_REMOVED lines=12> */
.L_x_1983:
[----:B------:R-:W-:Y:S01]  /*8480*/  UIADD3 UR8, -UR11, UR10, UR6 ;  /* 0x0000000a0b087290 */ /* 0x000fe2000fffe106 */
[----:B------:R-:W-:Y:S01]  /*8490*/  ISETP.LE.AND P0, PT, RZ, UR22, PT ;  /* 0x00000016ff007c0c */ /* 0x000fe2000bf03270 */
[----:B------:R-:W-:Y:S01]  /*84a0*/  ULDC UR9, c[0x0][0x74c] ;  /* 0x0001d30000097ab9 */ /* 0x000fe20000000800 */
[----:B------:R-:W-:Y:S02]  /*84b0*/  USHF.R.S32.HI UR13, URZ, 0x1f, UR16 ;  /* 0x0000001f3f0d7899 */ /* 0x000fe40008011410 */
[----:B------:R-:W-:Y:S02]  /*84c0*/  UIADD3 UR9, UR8, -UR9, URZ ;  /* 0x8000000908097290 */ /* 0x000fe4000fffe03f */
[----:B------:R-:W-:Y:S02]  /*84d0*/  UIADD3 UR8, UR10, 0x3f, URZ ;  /* 0x0000003f0a087890 */ /* 0x000fe4000fffe03f */
[----:B------:R-:W-:Y:S01]  /*84e0*/  USHF.R.S32.HI UR12, URZ, 0x1f, UR9 ;  /* 0x0000001f3f0c7899 */ /* 0x000fe20008011409 */
[----:B------:R-:W-:Y:S01]  /*84f0*/  ULDC UR15, c[0x0][0x288] ;  /* 0x0000a200000f7ab9 */ /* 0x000fe20000000800 */
[----:B------:R-:W-:-:S02]  /*8500*/  USEL UR20, UR13, URZ, !UP0 ;  /* 0x0000003f0d147287 */ /* 0x000fc4000c000000 */
[----:B------:R-:W-:Y:S02]  /*8510*/  ULEA.HI UR12, UR12, UR9, URZ, 0x6 ;  /* 0x000000090c0c7291 */ /* 0x000fe4000f8f303f */
[----:B------:R-:W-:Y:S02]  /*8520*/  USHF.R.S32.HI UR9, URZ, 0x1f, UR8 ;  /* 0x0000001f3f097899 */ /* 0x000fe40008011408 */
[----:B------:R-:W-:Y:S02]  /*8530*/  USHF.R.S32.HI UR12, URZ, 0x6, UR12 ;  /* 0x000000063f0c7899 */ /* 0x000fe4000801140c */
[----:B------:R-:W-:Y:S02]  /*8540*/  ULEA.HI UR8, UR9, UR8, URZ, 0x6 ;  /* 0x0000000809087291 */ /* 0x000fe4000f8f303f */
[----:B------:R-:W-:Y:S02]  /*8550*/  UIMAD UR13, UR16, UR15, URZ ;  /* 0x0000000f100d72a4 */ /* 0x000fe4000f8e023f */
[----:B------:R-:W-:-:S02]  /*8560*/  UISETP.LT.AND UP1, UPT, URZ, UR12, UPT ;  /* 0x0000000c3f00728c */ /* 0x000fc4000bf21270 */
[----:B------:R-:W-:Y:S02]  /*8570*/  USHF.R.S32.HI UR8, URZ, 0x6, UR8 ;  /* 0x000000063f087899 */ /* 0x000fe40008011408 */
[----:B------:R-:W-:Y:S02]  /*8580*/  USEL UR14, UR16, URZ, !UP0 ;  /* 0x0000003f100e7287 */ /* 0x000fe4000c000000 */
[----:B------:R-:W-:Y:S02]  /*8590*/  UIADD3 UR23, UP0, UR13, UR7, URZ ;  /* 0x000000070d177290 */ /* 0x000fe4000ff1e03f */
[----:B------:R-:W-:Y:S01]  /*85a0*/  USEL UR9, URZ, UR12, !UP1 ;  /* 0x0000000c3f097287 */ /* 0x000fe2000c800000 */
[----:B------:R-:W-:Y:S01]  /*85b0*/  IMAD.U32 R9, RZ, RZ, UR8 ;  /* 0x00000008ff097e24 */ /* 0x000fe2000f8e00ff */
[----:B------:R-:W-:Y:S10]  /*85c0*/  @!P0 BRA `(.L_x_1984) ;  /* 0x0000000000248947 */ /* 0x000ff40003800000 */
[----:B------:R-:W-:-:S03]  /*85d0*/  UIADD3 UR6, UR6, 0xbf, UR10 ;  /* 0x000000bf06067890 */ /* 0x000fc6000fffe00a */
[----:B------:R-:W-:Y:S02]  /*85e0*/  ULDC UR10, c[0x0][0x748] ;  /* 0x0001d200000a7ab9 */ /* 0x000fe40000000800 */
[----:B------:R-:W-:-:S04]  /*85f0*/  UIADD3 UR6, UR6, UR10, -UR11 ;  /* 0x0000000a06067290 */ /* 0x000fc8000fffe80b */
[----:B------:R-:W-:-:S04]  /*8600*/  USHF.R.S32.HI UR10, URZ, 0x1f, UR6 ;  /* 0x0000001f3f0a7899 */ /* 0x000fc80008011406 */
[----:B------:R-:W-:-:S04]  /*8610*/  ULEA.HI UR10, UR10, UR6, URZ, 0x6 ;  /* 0x000000060a0a7291 */ /* 0x000fc8000f8f303f */
[----:B------:R-:W-:-:S04]  /*8620*/  USHF.R.S32.HI UR10, URZ, 0x6, UR10 ;  /* 0x000000063f0a7899 */ /* 0x000fc8000801140a */
[----:B------:R-:W-:-:S04]  /*8630*/  UISETP.LT.AND UP1, UPT, UR8, UR10, UPT ;  /* 0x0000000a0800728c */ /* 0x000fc8000bf21270 */
[----:B------:R-:W-:-:S06]  /*8640*/  USEL UR10, UR8, UR10, UP1 ;  /* 0x0000000a080a7287 */ /* 0x000fcc0008800000 */
[----:B------:R-:W-:-:S07]  /*8650*/  IMAD.U32 R9, RZ, RZ, UR10 ;  /* 0x0000000aff097e24 */ /* 0x000fce000f8e00ff */
.L_x_1984:
[----:B------:R-:W-:Y:S02]  /*8660*/  ISETP.GT.AND P1, PT, R9, UR9, PT ;  /* 0x0000000909007c0c */ /* 0x000fe4000bf24270 */
[----:B------:R-:W-:Y:S01]  /*8670*/  ELECT P0, URZ, PT ;  /* 0x00000000003f782f */ /* 0x000fe20003800000 */
[----:B------:R-:W-:-:S10]  /*8680*/  ULEA.HI.X.SX32 UR10, UR13, UR17, 0x1, UP0 ;  /* 0x000000110d0a7291 */ /* 0x000fd400080f0e3f */
[----:B------:R-:W-:Y:S05]  /*8690*/  @!P1 BRA `(.L_x_1985) ;  /* 0x0000001000849947 */ /* 0x000fea0003800000 */
[----:B------:R-:W1:Y:S01]  /*86a0*/  S2R R2, SR_TID.X ;  /* 0x0000000000027919 */ /* 0x000e620000002100 */
[----:B------:R-:W-:Y:S01]  /*86b0*/  ULDC.64 UR18, c[0x0][0x2d8] ;  /* 0x0000b60000127ab9 */ /* 0x000fe20000000a00 */
[----:B------:R-:W-:Y:S01]  /*86c0*/  VIADD R0, R9, -UR9 ;  /* 0x8000000909007c36 */ /* 0x000fe20008000000 */
[----:B------:R-:W-:Y:S02]  /*86d0*/  UIMAD UR6, UR17, UR18, URZ ;  /* 0x00000012110672a4 */ /* 0x000fe4000f8e023f */
[----:B------:R-:W-:Y:S02]  /*86e0*/  UIMAD.WIDE.U32 UR12, UR7, UR18, URZ ;  /* 0x00000012070c72a5 */ /* 0x000fe4000f8e003f */
[----:B------:R-:W-:Y:S01]  /*86f0*/  UIMAD UR19, UR7, UR19, UR6 ;  /* 0x00000013071372a4 */ /* 0x000fe2000f8e0206 */
[----:B------:R-:W-:Y:S01]  /*8700*/  LOP3.LUT R0, R0, 0x1, RZ, 0xc0, !PT ;  /* 0x0000000100007812 */ /* 0x000fe200078ec0ff */
[----:B------:R-:W-:Y:S02]  /*8710*/  UIADD3 UR6, UP0, UR4, UR12, URZ ;  /* 0x0000000c04067290 */ /* 0x000fe4000ff1e03f */
[----:B------:R-:W-:Y:S01]  /*8720*/  UIADD3 UR19, UR13, UR19, URZ ;  /* 0x000000130d137290 */ /* 0x000fe2000fffe03f */
[----:B------:R-:W-:Y:S01]  /*8730*/  ISETP.NE.U32.AND P1, PT, R0, 0x1, PT ;  /* 0x000000010000780c */ /* 0x000fe20003f25070 */
[----:B------:R-:W-:Y:S01]  /*8740*/  ULDC.64 UR16, c[0x0][0x2e0] ;  /* 0x0000b80000107ab9 */ /* 0x000fe20000000a00 */
[----:B------:R-:W-:Y:S01]  /*8750*/  ULDC UR18, c[0x0][0x760] ;  /* 0x0001d80000127ab9 */ /* 0x000fe20000000800 */
[----:B------:R-:W-:-:S02]  /*8760*/  UIADD3.X UR7, UR5, UR19, URZ, UP0, !UPT ;  /* 0x0000001305077290 */ /* 0x000fc400087fe43f */
[----:B------:R-:W-:Y:S02]  /*8770*/  UIMAD UR11, UR20, UR16, URZ ;  /* 0x00000010140b72a4 */ /* 0x000fe4000f8e023f */
[----:B------:R-:W-:Y:S02]  /*8780*/  UIMAD.WIDE.U32 UR6, UR14, UR16, UR6 ;  /* 0x000000100e0672a5 */ /* 0x000fe4000f8e0006 */
[----:B------:R-:W-:Y:S02]  /*8790*/  UIMAD UR17, UR14, UR17, UR11 ;  /* 0x000000110e1172a4 */ /* 0x000fe4000f8e020b */
[----:B------:R-:W-:Y:S02]  /*87a0*/  UIMAD UR11, UR15, UR18, URZ ;  /* 0x000000120f0b72a4 */ /* 0x000fe4000f8e023f */
[----:B------:R-:W-:Y:S01]  /*87b0*/  UIADD3 UR24, UR7, UR17, URZ ;  /* 0x0000001107187290 */ /* 0x000fe2000fffe03f */
[----:B-1----:R-:W-:Y:S01]  /*87c0*/  LOP3.LUT R10, R2, 0x1f, RZ, 0xc0, !PT ;  /* 0x0000001f020a7812 */ /* 0x002fe200078ec0ff */
[----:B------:R-:W-:Y:S10]  /*87d0*/  @P1 BRA `(.L_x_1986) ;  /* 0x00000004006c1947 */ /* 0x000ff40003800000 */
        /* <DEDUP_REMOVED lines=11> */
.L_x_1989:
[----:B------:R-:W2:Y:S04]  /*8890*/  LDG.E.STRONG.GPU R0, desc[UR46][R2.64] ;  /* 0x0000002e02007981 */ /* 0x000ea8000c1ef900 */
[----:B--2---:R-:W-:Y:S01]  /*88a0*/  CCTL.IVALL ;  /* 0x00000000ff00798f */ /* 0x004fe20002000000 */
[----:B------:R-:W-:Y:S05]  /*88b0*/  YIELD ;  /* 0x0000000000007946 */ /* 0x000fea0003800000 */
[----:B------:R-:W-:-:S13]  /*88c0*/  ISETP.NE.AND P1, PT, R0, UR22, PT ;  /* 0x0000001600007c0c */ /* 0x000fda000bf25270 */
[----:B------:R-:W-:Y:S05]  /*88d0*/  @P1 BRA `(.L_x_1989) ;  /* 0xfffffffc00ec1947 */ /* 0x000fea000383ffff */
.L_x_1988:
[----:B------:R-:W-:Y:S05]  /*88e0*/  BSYNC B0 ;  /* 0x0000000000007941 */ /* 0x000fea0003800000 */
.L_x_1987:
[----:B------:R-:W-:-:S03]  /*88f0*/  UMOV UR15, 0xffffffff ;  /* 0xffffffff000f7882 */ /* 0x000fc60000000000 */
[----:B------:R-:W-:Y:S05]  /*8900*/  BRA.DIV UR15, `(.L_x_1990) ;  /* 0x000000420f387947 */ /* 0x000fea000b800000 */
[----:B------:R-:W-:Y:S01]  /*8910*/  NOP ;  /* 0x0000000000007918 */ /* 0x000fe20000000000 */
.L_x_2073:
        /* <DEDUP_REMOVED lines=22> */
.L_x_1992:
[----:B------:R-:W-:Y:S05]  /*8a80*/  BSYNC B0 ;  /* 0x0000000000007941 */ /* 0x000fea0003800000 */
.L_x_1991:
        /* <DEDUP_REMOVED lines=20> */
.L_x_1994:
[----:B------:R-:W-:Y:S05]  /*8bd0*/  BSYNC B0 ;  /* 0x0000000000007941 */ /* 0x000fea0003800000 */
.L_x_1993:
[----:B------:R-:W-:Y:S06]  /*8be0*/  BAR.ARV 0xa, 0xa0 ;  /* 0x0282800000007b1d */ /* 0x000fec0000002000 */
[----:B------:R-:W-:Y:S04]  /*8bf0*/  BSSY B0, `(.L_x_1995) ;  /* 0x0000003000007945 */ /* 0x000fe80003800000 */
[----:B------:R-:W-:Y:S05]  /*8c00*/  @!P0 BRA `(.L_x_1996) ;  /* 0x0000000000048947 */ /* 0x000fea0003800000 */
[----:B------:R-:W-:-:S04]  /*8c10*/  DEPBAR.LE SB0, 0x0 ;  /* 0x000080000000791a */ /* 0x000fc80000000000 */
.L_x_1996:
[----:B------:R-:W-:Y:S05]  /*8c20*/  BSYNC B0 ;  /* 0x0000000000007941 */ /* 0x000fea0003800000 */
.L_x_1995:
        /* <DEDUP_REMOVED lines=19> */
.L_x_1998:
[----:B------:R-:W-:Y:S05]  /*8d60*/  BSYNC B0 ;  /* 0x0000000000007941 */ /* 0x000fea0003800000 */
.L_x_1997:
[----:B------:R-:W-:Y:S01]  /*8d70*/  UIADD3 UR15, UR9, 0x1, URZ ;  /* 0x00000001090f7890 */ /* 0x000fe2000fffe03f */
[----:B------:R-:W-:Y:S11]  /*8d80*/  BRA `(.L_x_1999) ;  /* 0x0000000000047947 */ /* 0x000ff60003800000 */
.L_x_1986:
[----:B------:R-:W-:-:S05]  /*8d90*/  UMOV UR15, UR9 ;  /* 0x00000009000f7c82 */ /* 0x000fca0008000000 */
.L_x_1999:
[----:B------:R-:W-:-:S06]  /*8da0*/  UIADD3 UR9, UR9, 0x1, URZ ;  /* 0x0000000109097890 */ /* 0x000fcc000fffe03f */
[----:B------:R-:W-:Y:S01]  /*8db0*/  ISETP.NE.AND P1, PT, R9, UR9, PT ;  /* 0x0000000909007c0c */ /* 0x000fe2000bf25270 */
[----:B------:R-:W-:-:S12]  /*8dc0*/  UMOV UR9, UR15 ;  /* 0x0000000f00097c82 */ /* 0x000fd80008000000 */
[----:B------:R-:W-:Y:S05]  /*8dd0*/  @!P1 BRA `(.L_x_1985) ;  /* 0x0000000800b49947 */ /* 0x000fea0003800000 */
[----:B------:R-:W-:Y:S01]  /*8de0*/  UMOV UR18, UR12 ;  /* 0x0000000c00127c82 */ /* 0x000fe20008000000 */
[----:B------:R-:W-:Y:S01]  /*8df0*/  UMOV UR9, UR15 ;  /* 0x0000000f00097c82 */ /* 0x000fe20008000000 */
[----:B------:R-:W-:-:S03]  /*8e00*/  UIMAD.WIDE.U32 UR12, UR14, UR16, UR18 ;  /* 0x000000100e0c72a5 */ /* 0x000fc6000f8e0012 */
[----:B------:R-:W-:Y:S01]  /*8e10*/  ULDC.64 UR18, c[0x0][0x2c0] ;  /* 0x0000b00000127ab9 */ /* 0x000fe20000000a00 */
[----:B------:R-:W-:-:S04]  /*8e20*/  UIADD3 UR4, UP0, UR4, UR12, URZ ;  /* 0x0000000c04047290 */ /* 0x000fc8000ff1e03f */
[----:B------:R-:W-:Y:S02]  /*8e30*/  UIADD3.X UR5, UR5, UR17, UR13, UP0, !UPT ;  /* 0x0000001105057290 */ /* 0x000fe400087fe40d */
[----:B------:R-:W-:-:S04]  /*8e40*/  ULEA UR14, UP0, UR4, UR18, 0x2 ;  /* 0x00000012040e7291 */ /* 0x000fc8000f80103f */
[----:B------:R-:W-:Y:S02]  /*8e50*/  ULEA.HI.X UR5, UR4, UR19, UR5, 0x2, UP0 ;  /* 0x0000001304057291 */ /* 0x000fe400080f1405 */
[----:B------:R-:W-:Y:S01]  /*8e60*/  UIADD3 UR14, UP0, UR14, 0x4000, URZ ;  /* 0x000040000e0e7890 */ /* 0x000fe2000ff1e03f */
[----:B------:R-:W-:-:S03]  /*8e70*/  UMOV UR4, URZ ;  /* 0x0000003f00047c82 */ /* 0x000fc60008000000 */
[----:B------:R-:W-:-:S12]  /*8e80*/  UIADD3.X UR5, URZ, UR5, URZ, UP0, !UPT ;  /* 0x000000053f057290 */ /* 0x000fd800087fe43f */
.L_x_2024:
        /* <DEDUP_REMOVED lines=11> */
.L_x_2002:
[----:B------:R-:W2:Y:S04]  /*8f40*/  LDG.E.STRONG.GPU R0, desc[UR46][R2.64] ;  /* 0x0000002e02007981 */ /* 0x000ea8000c1ef900 */
[----:B--2---:R-:W-:Y:S01]  /*8f50*/  CCTL.IVALL ;  /* 0x00000000ff00798f */ /* 0x004fe20002000000 */
[----:B------:R-:W-:Y:S05]  /*8f60*/  YIELD ;  /* 0x0000000000007946 */ /* 0x000fea0003800000 */
[----:B------:R-:W-:-:S13]  /*8f70*/  ISETP.NE.AND P1, PT, R0, UR22, PT ;  /* 0x0000001600007c0c */ /* 0x000fda000bf25270 */
[----:B------:R-:W-:Y:S05]  /*8f80*/  @P1 BRA `(.L_x_2002) ;  /* 0xfffffffc00ec1947 */ /* 0x000fea000383ffff */
.L_x_2001:
[----:B------:R-:W-:Y:S05]  /*8f90*/  BSYNC B0 ;  /* 0x0000000000007941 */ /* 0x000fea0003800000 */
.L_x_2000:
[----:B------:R-:W-:-:S03]  /*8fa0*/  UMOV UR16, 0xffffffff ;  /* 0xffffffff00107882 */ /* 0x000fc60000000000 */
[----:B------:R-:W-:Y:S05]  /*8fb0*/  BRA.DIV UR16, `(.L_x_2003) ;  /* 0x0000003a10a87947 */ /* 0x000fea000b800000 */
[----:B------:R-:W-:Y:S01]  /*8fc0*/  NOP ;  /* 0x0000000000007918 */ /* 0x000fe20000000000 */
.L_x_2076:
        /* <DEDUP_REMOVED lines=10> */
[----:B------:R-:W-:Y:S01]  /*9070*/  UMOV UR27, 0x14f00000 ;  /* 0x14f00000001b7882 */ /* 0x000fe20000000000 */
[----:B-1----:R-:W-:Y:S02]  /*9080*/  ULEA UR18, UR18, UR17, 0x18 ;  /* 0x0000001112127291 */ /* 0x002fe4000f8ec03f */
[----:B------:R-:W-:-:S02]  /*9090*/  ULEA.HI.X.SX32 UR17, UR16, UR24, 0x1, UP0 ;  /* 0x0000001810117291 */ /* 0x000fc400080f0e3f */
[----:B------:R-:W-:Y:S02]  /*90a0*/  ULEA UR16, UP0, UR25, UR20, 0x2 ;  /* 0x0000001419107291 */ /* 0x000fe4000f80103f */
[----:B------:R-:W-:Y:S02]  /*90b0*/  UIADD3 UR18, UR18, 0x10000, URZ ;  /* 0x0001000012127890 */ /* 0x000fe4000fffe03f */
[----:B------:R-:W-:Y:S01]  /*90c0*/  ULEA.HI.X UR17, UR25, UR21, UR17, 0x2, UP0 ;  /* 0x0000001519117291 */ /* 0x000fe200080f1411 */
[----:B------:R-:W-:-:S08]  /*90d0*/  UMOV UR20, 0x400 ;  /* 0x0000040000147882 */ /* 0x000fd00000000000 */
[----:B------:R1:W-:Y:S02]  /*90e0*/  UBLKRED.G.S.ADD.F32.RN [UR16], [UR18], UR20, desc[UR26] ;  /* 0x00001a10120073bb */ /* 0x0003e400080a1414 */
[----:B-1----:R0:W-:Y:S02]  /*90f0*/  UTMACMDFLUSH ;  /* 0x00000000000079b7 */ /* 0x0021e40000000000 */
.L_x_2005:
[----:B------:R-:W-:Y:S05]  /*9100*/  BSYNC B0 ;  /* 0x0000000000007941 */ /* 0x000fea0003800000 */
.L_x_2004:
[----:B------:R-:W-:Y:S01]  /*9110*/  ULEA UR18, UR15, UR4, 0xd ;  /* 0x000000040f127291 */ /* 0x000fe2000f8e683f */
[----:B------:R-:W-:Y:S06]  /*9120*/  BAR.SYNC.DEFER_BLOCKING 0xe, 0xa0 ;  /* 0x0382800000007b1d */ /* 0x000fec0000010000 */
[----:B------:R-:W-:Y:S01]  /*9130*/  UMOV UR16, UR14 ;  /* 0x0000000e00107c82 */ /* 0x000fe20008000000 */
[----:B------:R-:W-:Y:S01]  /*9140*/  UMOV UR17, UR5 ;  /* 0x0000000500117c82 */ /* 0x000fe20008000000 */
[----:B------:R-:W-:Y:S01]  /*9150*/  BSSY B0, `(.L_x_2006) ;  /* 0x000000d000007945 */ /* 0x000fe20003800000 */
[----:B------:R-:W-:-:S03]  /*9160*/  UIMAD.WIDE UR16, UR18, 0x4, UR16 ;  /* 0x00000004121078a5 */ /* 0x000fc6000f8e0210 */
[----:B------:R-:W-:Y:S09]  /*9170*/  @!P0 BRA `(.L_x_2007) ;  /* 0x0000000000288947 */ /* 0x000ff20003800000 */
        /* <DEDUP_REMOVED lines=10> */
.L_x_2007:
[----:B------:R-:W-:Y:S05]  /*9220*/  BSYNC B0 ;  /* 0x0000000000007941 */ /* 0x000fea0003800000 */
.L_x_2006:
[----:B------:R-:W-:Y:S06]  /*9230*/  BAR.ARV 0xa, 0xa0 ;  /* 0x0282800000007b1d */ /* 0x000fec0000002000 */
[----:B------:R-:W-:Y:S04]  /*9240*/  BSSY B0, `(.L_x_2008) ;  /* 0x0000003000007945 */ /* 0x000fe80003800000 */
[----:B------:R-:W-:Y:S05]  /*9250*/  @!P0 BRA `(.L_x_2009) ;  /* 0x0000000000048947 */ /* 0x000fea0003800000 */
[----:B------:R-:W-:-:S04]  /*9260*/  DEPBAR.LE SB0, 0x0 ;  /* 0x000080000000791a */ /* 0x000fc80000000000 */
.L_x_2009:
[----:B------:R-:W-:Y:S05]  /*9270*/  BSYNC B0 ;  /* 0x0000000000007941 */ /* 0x000fea0003800000 */
.L_x_2008:
        /* <DEDUP_REMOVED lines=19> */
.L_x_2011:
[----:B------:R-:W-:Y:S05]  /*93b0*/  BSYNC B0 ;  /* 0x0000000000007941 */ /* 0x000fea0003800000 */
.L_x_2010:
        /* <DEDUP_REMOVED lines=9> */
.L_x_2014:
[----:B------:R-:W2:Y:S04]  /*9450*/  LDG.E.STRONG.GPU R0, desc[UR46][R2.64] ;  /* 0x0000002e02007981 */ /* 0x000ea8000c1ef900 */
[----:B--2---:R-:W-:Y:S01]  /*9460*/  CCTL.IVALL ;  /* 0x00000000ff00798f */ /* 0x004fe20002000000 */
[----:B------:R-:W-:Y:S05]  /*9470*/  YIELD ;  /* 0x0000000000007946 */ /* 0x000fea0003800000 */
[----:B------:R-:W-:-:S13]  /*9480*/  ISETP.NE.AND P1, PT, R0, UR22, PT ;  /* 0x0000001600007c0c */ /* 0x000fda000bf25270 */
[----:B------:R-:W-:Y:S05]  /*9490*/  @P1 BRA `(.L_x_2014) ;  /* 0xfffffffc00ec1947 */ /* 0x000fea000383ffff */
.L_x_2013:
[----:B------:R-:W-:Y:S05]  /*94a0*/  BSYNC B0 ;  /* 0x0000000000007941 */ /* 0x000fea0003800000 */
.L_x_2012:
[----:B------:R-:W-:-:S03]  /*94b0*/  UMOV UR12, 0xffffffff ;  /* 0xffffffff000c7882 */ /* 0x000fc60000000000 */
[----:B------:R-:W-:Y:S05]  /*94c0*/  BRA.DIV UR12, `(.L_x_2015) ;  /* 0x000000360c807947 */ /* 0x000fea000b800000 */
[----:B------:R-:W-:Y:S01]  /*94d0*/  NOP ;  /* 0x0000000000007918 */ /* 0x000fe20000000000 */
.L_x_2079:
        /* <DEDUP_REMOVED lines=15> */
.L_x_2017:
[----:B------:R-:W-:Y:S05]  /*95d0*/  BSYNC B0 ;  /* 0x0000000000007941 */ /* 0x000fea0003800000 */
.L_x_2016:
        /* <DEDUP_REMOVED lines=15> */
.L_x_2019:
[----:B------:R-:W-:Y:S05]  /*96d0*/  BSYNC B0 ;  /* 0x0000000000007941 */ /* 0x000fea0003800000 */
.L_x_2018:
[----:B------:R-:W-:Y:S06]  /*96e0*/  BAR.ARV 0xa, 0xa0 ;  /* 0x0282800000007b1d */ /* 0x000fec0000002000 */
[----:B------:R-:W-:Y:S04]  /*96f0*/  BSSY B0, `(.L_x_2020) ;  /* 0x0000003000007945 */ /* 0x000fe80003800000 */
[----:B------:R-:W-:Y:S05]  /*9700*/  @!P0 BRA `(.L_x_2021) ;  /* 0x0000000000048947 */ /* 0x000fea0003800000 */
[----:B------:R-:W-:-:S04]  /*9710*/  DEPBAR.LE SB0, 0x0 ;  /* 0x000080000000791a */ /* 0x000fc80000000000 */
.L_x_2021:
[----:B------:R-:W-:Y:S05]  /*9720*/  BSYNC B0 ;  /* 0x0000000000007941 */ /* 0x000fea0003800000 */
.L_x_2020:
        /* <DEDUP_REMOVED lines=19> */
.L_x_2023:
[----:B------:R-:W-:Y:S05]  /*9860*/  BSYNC B0 ;  /* 0x0000000000007941 */ /* 0x000fea0003800000 */
.L_x_2022:
[----:B------:R-:W-:Y:S02]  /*9870*/  UIADD3 UR9, UR9, 0x2, URZ ;  /* 0x0000000209097890 */ /* 0x000fe4000fffe03f */
[----:B------:R-:W-:-:S04]  /*9880*/  UIADD3 UR4, UR4, 0x4000, URZ ;  /* 0x0000400004047890 */ /* 0x000fc8000fffe03f */
[----:B------:R-:W-:-:S13]  /*9890*/  ISETP.LE.AND P1, PT, R9, UR9, PT ;  /* 0x0000000909007c0c */ /* 0x000fda000bf23270 */
[----:B------:R-:W-:Y:S05]  /*98a0*/  @!P1 BRA `(.L_x_2024) ;  /* 0xfffffff400789947 */ /* 0x000fea000383ffff */
.L_x_1985:
        /* <DEDUP_REMOVED lines=41> */
.L_x_2027:
[----:B------:R-:W-:Y:S05]  /*9b40*/  BSYNC B0 ;  /* 0x0000000000007941 */ /* 0x000fea0003800000 */
.L_x_2026:
[----:B------:R-:W-:Y:S05]  /*9b50*/  BRA `(.L_x_2028) ;  /* 0x0000000000047947 */ /* 0x000fea0003800000 */
.L_x_2025:
[----:B------:R-:W-:-:S05]  /*9b60*/  UMOV UR4, UR9 ;  /* 0x0000000900047c82 */ /* 0x000fca0008000000 */
.L_x_2028:
        /* <DEDUP_REMOVED lines=11> */
.L_x_2033:
        /* <DEDUP_REMOVED lines=24> */
.L_x_2030:
[----:B------:R-:W-:Y:S05]  /*9da0*/  BSYNC B0 ;  /* 0x0000000000007941 */ /* 0x000fea0003800000 */
.L_x_2029:
        /* <DEDUP_REMOVED lines=24> */
.L_x_2032:
[----:B------:R-:W-:Y:S05]  /*9f30*/  BSYNC B0 ;  /* 0x0000000000007941 */ /* 0x000fea0003800000 */
.L_x_2031:
[----:B------:R-:W-:Y:S02]  /*9f40*/  UIADD3 UR7, UR7, 0x2, URZ ;  /* 0x0000000207077890 */ /* 0x000fe4000fffe03f */
[----:B------:R-:W-:Y:S02]  /*9f50*/  ULEA UR5, UR19, UR5, 0x1 ;  /* 0x0000000513057291 */ /* 0x000fe4000f8e083f */
[----:B------:R-:W-:Y:S02]  /*9f60*/  ULEA UR6, UR19, UR6, 0x1 ;  /* 0x0000000613067291 */ /* 0x000fe4000f8e083f */
[----:B------:R-:W-:-:S13]  /*9f70*/  ISETP.NE.AND P0, PT, RZ, UR7, PT ;  /* 0x00000007ff007c0c */ /* 0x000fda000bf05270 */
[----:B------:R-:W-:Y:S05]  /*9f80*/  @!P0 BRA `(.L_x_1889) ;  /* 0x0000002800388947 */ /* 0x000fea0003800000 */
[----:B------:R-:W-:Y:S05]  /*9f90*/  BRA `(.L_x_2033) ;  /* 0xfffffffc00207947 */ /* 0x000fea000383ffff */
.L_x_1977:
        /* <DEDUP_REMOVED lines=14> */
.L_x_2034:
        /* <DEDUP_REMOVED lines=14> */
.L_x_2036:
[----:B------:R-:W-:-:S05]  /*a160*/  ULDC UR4, c[0x0][0x8bc] ;  /* 0x00022f0000047ab9 */ /* 0x000fca0000000800 */
.L_x_2035:
        /* <DEDUP_REMOVED lines=59> */
.L_x_2038:
        /* <DEDUP_REMOVED lines=13> */
.L_x_2039:
        /* <DEDUP_REMOVED lines=8> */
.L_x_2040:
        /* <DEDUP_REMOVED lines=21> */
.L_x_2041:
        /* <DEDUP_REMOVED lines=50> */
.L_x_2080:
        /* <DEDUP_REMOVED lines=15> */
.L_x_2044:
        /* <DEDUP_REMOVED lines=97> */
.L_x_2055:
[----:B-123--:R-:W-:-:S04]  /*b1e0*/  SHF.L.U32 R18, R10, 0x1f, RZ ;  /* 0x0000001f0a127819 */ /* 0x00efc800000006ff */
[----:B------:R-:W2:Y:S02]  /*b1f0*/  SYNCS.PHASECHK.TRANS64.TRYWAIT P1, [R15+URZ+0x30840], R18 ;  /* 0x030840120f0075a7 */ /* 0x000ea4000802017f */
[----:B--2---:R-:W-:Y:S05]  /*b200*/  @!P1 BRA `(.L_x_2047) ;  /* 0x0000001800609947 */ /* 0x004fea0003800000 */
.L_x_2081:
        /* <DEDUP_REMOVED lines=8> */
.L_x_2048:
        /* <DEDUP_REMOVED lines=37> */
.L_x_2082:
        /* <DEDUP_REMOVED lines=8> */
.L_x_2050:
        /* <DEDUP_REMOVED lines=37> */
.L_x_2083:
        /* <DEDUP_REMOVED lines=8> */
.L_x_2052:
        /* <DEDUP_REMOVED lines=31> */
.L_x_2085:
        /* <DEDUP_REMOVED lines=8> */
.L_x_2054:
        /* <DEDUP_REMOVED lines=37> */
.L_x_2046:
[----:B------:R-:W4:Y:S02]  /*bcf0*/  LDL.LU R4, [R1+0x4] ;  /* 0x0000040001047983 */ /* 0x000f240000300800 */
[----:B----4-:R-:W-:Y:S02]  /*bd00*/  ISETP.NE.AND P1, PT, R4, RZ, PT ;  /* 0x000000ff0400720c */ /* 0x010fe40003f25270 */
[----:B------:R4:W5:Y:S11]  /*bd10*/  LDL R4, [R1] ;  /* 0x0000000001047983 */ /* 0x0009760000100800 */
[----:B----4-:R-:W-:Y:S05]  /*bd20*/  @!P1 BRA `(.L_x_2045) ;  /* 0x00000004005c9947 */ /* 0x010fea0003800000 */
[----:B------:R-:W-:-:S04]  /*bd30*/  SHF.L.U32 R12, R10, 0x1f, RZ ;  /* 0x0000001f0a0c7819 */ /* 0x000fc800000006ff */
[----:B------:R-:W4:Y:S02]  /*bd40*/  SYNCS.PHASECHK.TRANS64.TRYWAIT P1, [R15+URZ+0x30840], R12 ;  /* 0x0308400c0f0075a7 */ /* 0x000f24000802017f */
[----:B----4-:R-:W-:Y:S05]  /*bd50*/  @!P1 BRA `(.L_x_2056) ;  /* 0x0000000c00e09947 */ /* 0x010fea0003800000 */
.L_x_2086:
        /* <DEDUP_REMOVED lines=8> */
.L_x_2057:
        /* <DEDUP_REMOVED lines=34> */
.L_x_2087:
        /* <DEDUP_REMOVED lines=8> */
.L_x_2059:
        /* <DEDUP_REMOVED lines=34> */
.L_x_2045:
[----:B------:R-:W1:Y:S01]  /*c2a0*/  S2R R0, SR_TID.X ;  /* 0x0000000000007919 */ /* 0x000e620000002100 */
[----:B------:R-:W-:Y:S01]  /*c2b0*/  IMAD R3, R16, 0x8, R15 ;  /* 0x0000000810037824 */ /* 0x000fe200078e020f */
[----:B-1----:R-:W-:Y:S02]  /*c2c0*/  LOP3.LUT R2, R0, 0x7f, RZ, 0xc0, !PT ;  /* 0x0000007f00027812 */ /* 0x002fe400078ec0ff */
[----:B------:R-:W-:Y:S02]  /*c2d0*/  SHF.L.U32 R0, R10, 0x1f, RZ ;  /* 0x0000001f0a007819 */ /* 0x000fe400000006ff */
[----:B------:R-:W-:Y:S02]  /*c2e0*/  ISETP.NE.AND P1, PT, R2, RZ, PT ;  /* 0x000000ff0200720c */ /* 0x000fe40003f25270 */
[----:B------:R-:W1:Y:S02]  /*c2f0*/  SYNCS.PHASECHK.TRANS64.TRYWAIT P0, [R3+URZ+0x30840], R0 ;  /* 0x03084000030075a7 */ /* 0x000e64000800017f */
[----:B-1----:R-:W-:Y:S09]  /*c300*/  @!P0 BRA `(.L_x_2060) ;  /* 0x00000008009c8947 */ /* 0x002ff20003800000 */
.L_x_2088:
[----:B------:R-:W-:Y:S05]  /*c310*/  @P1 BRA `(.L_x_2061) ;  /* 0x0000000000181947 */ /* 0x000fea0003800000 */
[----:B------:R-:W1:Y:S01]  /*c320*/  S2R R2, SR_TID.X ;  /* 0x0000000000027919 */ /* 0x000e620000002100 */
[----:B------:R-:W-:-:S04]  /*c330*/  IMAD.MOV.U32 R0, RZ, RZ, 0x4100 ;  /* 0x00004100ff007424 */ /* 0x000fc800078e00ff */
[----:B------:R1:W-:Y:S02]  /*c340*/  SYNCS.ARRIVE.TRANS64 RZ, [R3+URZ+0x30830], R0 ;  /* 0x0308300003ff79a7 */ /* 0x0003e4000800003f */
[----:B-1----:R-:W-:-:S13]  /*c350*/  LOP3.LUT P0, RZ, R2, 0x1f, RZ, 0xc0, !PT ;  /* 0x0000001f02ff7812 */ /* 0x002fda000780c0ff */
[----:B------:R-:W-:Y:S05]  /*c360*/  @!P0 BRA `(.L_x_2061) ;  /* 0x0000000000048947 */ /* 0x000fea0003800000 */
[----:B------:R-:W-:Y:S01]  /*c370*/  BPT.TRAP 0x1 ;  /* 0x000000040000795c */ /* 0x000fe20000300000 */
.L_x_2061:
        /* <DEDUP_REMOVED lines=41> */
.L_x_2042:
[----:B------:R-:W-:Y:S05]  /*c610*/  BSYNC B0 ;  /* 0x0000000000007941 */ /* 0x000fea0003800000 */
.L_x_2037:
[----:B------:R-:W-:-:S03]  /*c620*/  UMOV UR8, 0xffffffff ;  /* 0xffffffff00087882 */ /* 0x000fc60000000000 */
[----:B------:R-:W-:Y:S05]  /*c630*/  BRA.DIV UR8, `(.L_x_2062) ;  /* 0x0000000608e47947 */ /* 0x000fea000b800000 */
[----:B------:R-:W-:-:S13]  /*c640*/  ELECT P6, URZ, PT ;  /* 0x00000000003f782f */ /* 0x000fda00038c0000 */
.L_x_2091:
[----:B------:R-:W-:Y:S05]  /*c650*/  @!P6 BRA `(.L_x_1889) ;  /* 0x000000000084e947 */ /* 0x000fea0003800000 */
[----:B------:R-:W-:-:S06]  /*c660*/  ULOP3.LUT UR8, UR38, 0x2, URZ, 0xfc, !UPT ;  /* 0x0000000226087892 */ /* 0x000fcc000f8efc3f */
[----:B------:R-:W-:-:S05]  /*c670*/  IMAD.U32 R2, RZ, RZ, UR8 ;  /* 0x00000008ff027e24 */ /* 0x000fca000f8e00ff */
[----:B------:R-:W-:-:S13]  /*c680*/  ISETP.NE.AND P2, PT, R2, 0x3, PT ;  /* 0x000000030200780c */ /* 0x000fda0003f45270 */
[----:B------:R-:W-:Y:S05]  /*c690*/  @!P2 BRA `(.L_x_2063) ;  /* 0x000000000004a947 */ /* 0x000fea0003800000 */
[----:B---3--:R-:W-:Y:S01]  /*c6a0*/  BPT.TRAP 0x1 ;  /* 0x000000040000795c */ /* 0x008fe20000300000 */
.L_x_2063:
        /* <DEDUP_REMOVED lines=15> */
.L_x_2092:
[----:B------:R-:W2:Y:S02]  /*c7a0*/  SYNCS.PHASECHK.TRANS64.TRYWAIT P0, [R3+URZ], R2 ;  /* 0x00000002030075a7 */ /* 0x000ea4000800017f */
[----:B--2---:R-:W-:Y:S05]  /*c7b0*/  @!P0 BRA `(.L_x_2065) ;  /* 0x0000000400b88947 */ /* 0x004fea0003800000 */
.L_x_2093:
[----:B------:R-:W-:Y:S05]  /*c7c0*/  @!P2 BRA `(.L_x_2066) ;  /* 0x000000000004a947 */ /* 0x000fea0003800000 */
[----:B---3--:R-:W-:Y:S01]  /*c7d0*/  BPT.TRAP 0x1 ;  /* 0x000000040000795c */ /* 0x008fe20000300000 */
.L_x_2066:
[----:B--2---:R-:W-:-:S04]  /*c7e0*/  VIADD R3, R8, 0x30840 ;  /* 0x0003084008037836 */ /* 0x004fc80000000000 */
[----:B------:R-:W-:-:S04]  /*c7f0*/  IMAD R5, R0, 0x8, R3 ;  /* 0x0000000800057824 */ /* 0x000fc800078e0203 */
[----:B------:R-:W2:Y:S02]  /*c800*/  SYNCS.PHASECHK.TRANS64.TRYWAIT P0, [R5+URZ], R4 ;  /* 0x00000004050075a7 */ /* 0x000ea4000800017f */
[----:B--2---:R-:W-:Y:S05]  /*c810*/  @!P0 BRA `(.L_x_2067) ;  /* 0x0000000400b48947 */ /* 0x004fea0003800000 */
.L_x_2094:
[----:B------:R-:W-:-:S07]  /*c820*/  IMAD R3, R6, 0x8, R3 ;  /* 0x0000000806037824 */ /* 0x000fce00078e0203 */
.L_x_2068:
[----:B----4-:R4:W1:Y:S02]  /*c830*/  SYNCS.PHASECHK.TRANS64.TRYWAIT P0, [R3+URZ], R2 ;  /* 0x00000002030075a7 */ /* 0x010864000800017f */
[----:B-1----:R-:W-:Y:S05]  /*c840*/  @!P0 NANOSLEEP.SYNCS 0x989680 ;  /* 0x009896800000895d */ /* 0x002fea0003900000 */
[----:B------:R-:W1:Y:S02]  /*c850*/  @!P0 SYNCS.PHASECHK.TRANS64 P0, [R3+URZ], R2 ;  /* 0x00000002030085a7 */ /* 0x000e64000800007f */
[----:B-1----:R-:W-:Y:S05]  /*c860*/  @!P0 BRA `(.L_x_2068) ;  /* 0xfffffffc00f08947 */ /* 0x002fea000383ffff */
.L_x_1889:
[----:B---3--:R-:W-:Y:S05]  /*c870*/  BSYNC B6 ;  /* 0x0000000000067941 */ /* 0x008fea0003800000 */
.L_x_1883:
[----:B------:R-:W-:Y:S05]  /*c880*/  EXIT ;  /* 0x000000000000794d */ /* 0x000fea0003800000 */
.L_x_1900:
[----:B------:R-:W-:Y:S02]  /*c890*/  IMAD.MOV.U32 R12, RZ, RZ, RZ ;  /* 0x000000ffff0c7224 */ /* 0x000fe400078e00ff */
[----:B------:R-:W-:Y:S02]  /*c8a0*/  IMAD.MOV.U32 R11, RZ, RZ, 0x1f ;  /* 0x0000001fff0b7424 */ /* 0x000fe400078e00ff */
[----:B------:R-:W-:-:S07]  /*c8b0*/  IMAD.MOV.U32 R15, RZ, RZ, -0x1 ;  /* 0xffffffffff0f7424 */ /* 0x000fce00078e00ff */
[----:B------:R-:W-:Y:S05]  /*c8c0*/  WARPSYNC.COLLECTIVE R15, `(.L_x_2069) ;  /* 0x000000000f087348 */ /* 0x000fea0003c00000 */
[----:B------:R1:W2:Y:S02]  /*c8d0*/  SHFL.IDX P6, R14, R13, R12, R11 ;  /* 0x0000000c0d0e7389 */ /* 0x0002a400000c000b */
[----:B-12---:R-:W-:Y:S01]  /*c8e0*/  ENDCOLLECTIVE ;  /* 0x000000000000791b */ /* 0x006fe20003800000 */
.L_x_2069:
[----:B------:R-:W-:Y:S05]  /*c8f0*/  BRA `(.L_x_2070) ;  /* 0xffffff4c00547947 */ /* 0x000fea000383ffff */
.L_x_1902:
[----:B--2---:R2:W3:Y:S02]  /*c900*/  SYNCS.PHASECHK.TRANS64.TRYWAIT P0, [R231+URZ+0x30800], R8 ;  /* 0x03080008e70075a7 */ /* 0x0044e4000800017f */
[----:B---3--:R-:W-:Y:S05]  /*c910*/  @!P0 NANOSLEEP.SYNCS 0x989680 ;  /* 0x009896800000895d */ /* 0x008fea0003900000 */
[----:B------:R-:W3:Y:S02]  /*c920*/  @!P0 SYNCS.PHASECHK.TRANS64 P0, [R231+URZ+0x30800], R8 ;  /* 0x03080008e70085a7 */ /* 0x000ee4000800007f */
[----:B---3--:R-:W-:Y:S05]  /*c930*/  @!P0 BRA `(.L_x_1902) ;  /* 0xfffffffc00f08947 */ /* 0x008fea000383ffff */
[----:B------:R-:W-:Y:S05]  /*c940*/  BRA `(.L_x_1901) ;  /* 0xffffff4c009c7947 */ /* 0x000fea000383ffff */
.L_x_1906:
[----:B---3--:R3:W4:Y:S02]  /*c950*/  SYNCS.PHASECHK.TRANS64.TRYWAIT P0, [R0+URZ+0x30810], R7 ;  /* 0x03081007000075a7 */ /* 0x008724000800017f */
[----:B----4-:R-:W-:Y:S05]  /*c960*/  @!P0 NANOSLEEP.SYNCS 0x989680 ;  /* 0x009896800000895d */ /* 0x010fea0003900000 */
[----:B------:R-:W4:Y:S02]  /*c970*/  @!P0 SYNCS.PHASECHK.TRANS64 P0, [R0+URZ+0x30810], R7 ;  /* 0x03081007000085a7 */ /* 0x000f24000800007f */
[----:B----4-:R-:W-:Y:S05]  /*c980*/  @!P0 BRA `(.L_x_1906) ;  /* 0xfffffffc00f08947 */ /* 0x010fea000383ffff */
[----:B------:R-:W-:Y:S05]  /*c990*/  BRA `(.L_x_1905) ;  /* 0xffffff5400307947 */ /* 0x000fea000383ffff */
.L_x_1910:
[----:B------:R1:W1:Y:S02]  /*c9a0*/  SYNCS.PHASECHK.TRANS64.TRYWAIT P0, [R0+URZ+0x30830], R7 ;  /* 0x03083007000075a7 */ /* 0x000264000800017f */
[----:B-1----:R-:W-:Y:S05]  /*c9b0*/  @!P0 NANOSLEEP.SYNCS 0x989680 ;  /* 0x009896800000895d */ /* 0x002fea0003900000 */
[----:B------:R-:W1:Y:S02]  /*c9c0*/  @!P0 SYNCS.PHASECHK.TRANS64 P0, [R0+URZ+0x30830], R7 ;  /* 0x03083007000085a7 */ /* 0x000e64000800007f */
[----:B-1----:R-:W-:Y:S05]  /*c9d0*/  @!P0 BRA `(.L_x_1910) ;  /* 0xfffffffc00f08947 */ /* 0x002fea000383ffff */
[----:B------:R-:W-:Y:S05]  /*c9e0*/  BRA `(.L_x_1909) ;  /* 0xffffff5800887947 */ /* 0x000fea000383ffff */
.L_x_1990:
[----:B------:R-:W-:Y:S01]  /*c9f0*/  BSSY B0, `(.L_x_2071) ;  /* 0x0000005000007945 */ /* 0x000fe20003800000 */
[----:B------:R-:W-:-:S07]  /*ca00*/  IMAD.MOV.U32 R15, RZ, RZ, -0x1 ;  /* 0xffffffffff0f7424 */ /* 0x000fce00078e00ff */
[----:B------:R-:W-:Y:S05]  /*ca10*/  WARPSYNC.COLLECTIVE R15, `(.L_x_2072) ;  /* 0x000000000f087348 */ /* 0x000fea0003c00000 */
[----:B------:R-:W-:Y:S01]  /*ca20*/  NOP ;  /* 0x0000000000007918 */ /* 0x000fe20000000000 */
[----:B------:R-:W-:Y:S01]  /*ca30*/  ENDCOLLECTIVE ;  /* 0x000000000000791b */ /* 0x000fe20003800000 */
.L_x_2072:
[----:B------:R-:W-:Y:S05]  /*ca40*/  BSYNC B0 ;  /* 0x0000000000007941 */ /* 0x000fea0003800000 */
.L_x_2071:
[----:B------:R-:W-:Y:S05]  /*ca50*/  BRA `(.L_x_2073) ;  /* 0xffffffbc00b07947 */ /* 0x000fea000383ffff */
.L_x_2003:
[----:B------:R-:W-:Y:S01]  /*ca60*/  BSSY B0, `(.L_x_2074) ;  /* 0x0000005000007945 */ /* 0x000fe20003800000 */
[----:B------:R-:W-:-:S07]  /*ca70*/  IMAD.MOV.U32 R15, RZ, RZ, -0x1 ;  /* 0xffffffffff0f7424 */ /* 0x000fce00078e00ff */
[----:B------:R-:W-:Y:S05]  /*ca80*/  WARPSYNC.COLLECTIVE R15, `(.L_x_2075) ;  /* 0x000000000f087348 */ /* 0x000fea0003c00000 */
[----:B------:R-:W-:Y:S01]  /*ca90*/  NOP ;  /* 0x0000000000007918 */ /* 0x000fe20000000000 */
[----:B------:R-:W-:Y:S01]  /*caa0*/  ENDCOLLECTIVE ;  /* 0x000000000000791b */ /* 0x000fe20003800000 */
.L_x_2075:
[----:B------:R-:W-:Y:S05]  /*cab0*/  BSYNC B0 ;  /* 0x0000000000007941 */ /* 0x000fea0003800000 */
.L_x_2074:
[----:B------:R-:W-:Y:S05]  /*cac0*/  BRA `(.L_x_2076) ;  /* 0xffffffc400407947 */ /* 0x000fea000383ffff */
.L_x_2015:
[----:B------:R-:W-:Y:S01]  /*cad0*/  BSSY B0, `(.L_x_2077) ;  /* 0x0000005000007945 */ /* 0x000fe20003800000 */
[----:B------:R-:W-:-:S07]  /*cae0*/  IMAD.MOV.U32 R15, RZ, RZ, -0x1 ;  /* 0xffffffffff0f7424 */ /* 0x000fce00078e00ff */
[----:B------:R-:W-:Y:S05]  /*caf0*/  WARPSYNC.COLLECTIVE R15, `(.L_x_2078) ;  /* 0x000000000f087348 */ /* 0x000fea0003c00000 */
[----:B------:R-:W-:Y:S01]  /*cb00*/  NOP ;  /* 0x0000000000007918 */ /* 0x000fe20000000000 */
[----:B------:R-:W-:Y:S01]  /*cb10*/  ENDCOLLECTIVE ;  /* 0x000000000000791b */ /* 0x000fe20003800000 */
.L_x_2078:
[----:B------:R-:W-:Y:S05]  /*cb20*/  BSYNC B0 ;  /* 0x0000000000007941 */ /* 0x000fea0003800000 */
.L_x_2077:
[----:B------:R-:W-:Y:S05]  /*cb30*/  BRA `(.L_x_2079) ;  /* 0xffffffc800687947 */ /* 0x000fea000383ffff */
.L_x_2043:
[----:B-1----:R1:W2:Y:S02]  /*cb40*/  SYNCS.PHASECHK.TRANS64.TRYWAIT P0, [R15+URZ+0x30820], R0 ;  /* 0x030820000f0075a7 */ /* 0x0022a4000800017f */
[----:B--2---:R-:W-:Y:S05]  /*cb50*/  @!P0 NANOSLEEP.SYNCS 0x989680 ;  /* 0x009896800000895d */ /* 0x004fea0003900000 */
[----:B------:R-:W2:Y:S02]  /*cb60*/  @!P0 SYNCS.PHASECHK.TRANS64 P0, [R15+URZ+0x30820], R0 ;  /* 0x030820000f0085a7 */ /* 0x000ea4000800007f */
[----:B--2---:R-:W-:Y:S05]  /*cb70*/  @!P0 BRA `(.L_x_2043) ;  /* 0xfffffffc00f08947 */ /* 0x004fea000383ffff */
[----:B------:R-:W-:Y:S05]  /*cb80*/  BRA `(.L_x_2080) ;  /* 0xffffffdc00d47947 */ /* 0x000fea000383ffff */
.L_x_2047:
[----:B--2---:R2:W3:Y:S02]  /*cb90*/  SYNCS.PHASECHK.TRANS64.TRYWAIT P1, [R15+URZ+0x30840], R18 ;  /* 0x030840120f0075a7 */ /* 0x0044e4000802017f */
[----:B---3--:R-:W-:Y:S05]  /*cba0*/  @!P1 NANOSLEEP.SYNCS 0x989680 ;  /* 0x009896800000995d */ /* 0x008fea0003900000 */
[----:B------:R-:W3:Y:S02]  /*cbb0*/  @!P1 SYNCS.PHASECHK.TRANS64 P1, [R15+URZ+0x30840], R18 ;  /* 0x030840120f0095a7 */ /* 0x000ee4000802007f */
[----:B---3--:R-:W-:Y:S05]  /*cbc0*/  @!P1 BRA `(.L_x_2047) ;  /* 0xfffffffc00f09947 */ /* 0x008fea000383ffff */
[----:B------:R-:W-:Y:S05]  /*cbd0*/  BRA `(.L_x_2081) ;  /* 0xffffffe4008c7947 */ /* 0x000fea000383ffff */
.L_x_2049:
[----:B-1----:R1:W3:Y:S02]  /*cbe0*/  SYNCS.PHASECHK.TRANS64.TRYWAIT P1, [R15+URZ+0x30828], R18 ;  /* 0x030828120f0075a7 */ /* 0x0022e4000802017f */
[----:B---3--:R-:W-:Y:S05]  /*cbf0*/  @!P1 NANOSLEEP.SYNCS 0x989680 ;  /* 0x009896800000995d */ /* 0x008fea0003900000 */
[----:B------:R-:W3:Y:S02]  /*cc00*/  @!P1 SYNCS.PHASECHK.TRANS64 P1, [R15+URZ+0x30828], R18 ;  /* 0x030828120f0095a7 */ /* 0x000ee4000802007f */
[----:B---3--:R-:W-:Y:S05]  /*cc10*/  @!P1 BRA `(.L_x_2049) ;  /* 0xfffffffc00f09947 */ /* 0x008fea000383ffff */
[----:B------:R-:W-:Y:S05]  /*cc20*/  BRA `(.L_x_2082) ;  /* 0xffffffe8002c7947 */ /* 0x000fea000383ffff */
.L_x_2051:
[----:B---3--:R3:W4:Y:S02]  /*cc30*/  SYNCS.PHASECHK.TRANS64.TRYWAIT P1, [R15+URZ+0x30848], R18 ;  /* 0x030848120f0075a7 */ /* 0x008724000802017f */
[----:B----4-:R-:W-:Y:S05]  /*cc40*/  @!P1 NANOSLEEP.SYNCS 0x989680 ;  /* 0x009896800000995d */ /* 0x010fea0003900000 */
[----:B------:R-:W4:Y:S02]  /*cc50*/  @!P1 SYNCS.PHASECHK.TRANS64 P1, [R15+URZ+0x30848], R18 ;  /* 0x030848120f0095a7 */ /* 0x000f24000802007f */
[----:B----4-:R-:W-:Y:S05]  /*cc60*/  @!P1 BRA `(.L_x_2051) ;  /* 0xfffffffc00f09947 */ /* 0x010fea000383ffff */
[----:B------:R-:W-:Y:S05]  /*cc70*/  BRA `(.L_x_2083) ;  /* 0xffffffe800cc7947 */ /* 0x000fea000383ffff */
.L_x_2053:
[----:B------:R-:W-:-:S07]  /*cc80*/  SHF.L.U32 R4, R10, 0x1f, RZ ;  /* 0x0000001f0a047819 */ /* 0x000fce00000006ff */
.L_x_2084:
[----:B----4-:R4:W1:Y:S02]  /*cc90*/  SYNCS.PHASECHK.TRANS64.TRYWAIT P1, [R15+URZ+0x30820], R4 ;  /* 0x030820040f0075a7 */ /* 0x010864000802017f */
[----:B-1----:R-:W-:Y:S05]  /*cca0*/  @!P1 NANOSLEEP.SYNCS 0x989680 ;  /* 0x009896800000995d */ /* 0x002fea0003900000 */
[----:B------:R-:W1:Y:S02]  /*ccb0*/  @!P1 SYNCS.PHASECHK.TRANS64 P1, [R15+URZ+0x30820], R4 ;  /* 0x030820040f0095a7 */ /* 0x000e64000802007f */
[----:B-1----:R-:W-:Y:S05]  /*ccc0*/  @!P1 BRA `(.L_x_2084) ;  /* 0xfffffffc00f09947 */ /* 0x002fea000383ffff */
[----:B------:R-:W-:Y:S05]  /*ccd0*/  BRA `(.L_x_2085) ;  /* 0xffffffec00507947 */ /* 0x000fea000383ffff */
.L_x_2056:
[----:B----4-:R4:W1:Y:S02]  /*cce0*/  SYNCS.PHASECHK.TRANS64.TRYWAIT P1, [R15+URZ+0x30840], R12 ;  /* 0x0308400c0f0075a7 */ /* 0x010864000802017f */
[----:B-1----:R-:W-:Y:S05]  /*ccf0*/  @!P1 NANOSLEEP.SYNCS 0x989680 ;  /* 0x009896800000995d */ /* 0x002fea0003900000 */
[----:B------:R-:W1:Y:S02]  /*cd00*/  @!P1 SYNCS.PHASECHK.TRANS64 P1, [R15+URZ+0x30840], R12 ;  /* 0x0308400c0f0095a7 */ /* 0x000e64000802007f */
[----:B-1----:R-:W-:Y:S05]  /*cd10*/  @!P1 BRA `(.L_x_2056) ;  /* 0xfffffffc00f09947 */ /* 0x002fea000383ffff */
[----:B------:R-:W-:Y:S05]  /*cd20*/  BRA `(.L_x_2086) ;  /* 0xfffffff0000c7947 */ /* 0x000fea000383ffff */
.L_x_2058:
[----:B-1----:R1:W2:Y:S02]  /*cd30*/  SYNCS.PHASECHK.TRANS64.TRYWAIT P1, [R15+URZ+0x30828], R12 ;  /* 0x0308280c0f0075a7 */ /* 0x0022a4000802017f */
[----:B--2---:R-:W-:Y:S05]  /*cd40*/  @!P1 NANOSLEEP.SYNCS 0x989680 ;  /* 0x009896800000995d */ /* 0x004fea0003900000 */
[----:B------:R-:W2:Y:S02]  /*cd50*/  @!P1 SYNCS.PHASECHK.TRANS64 P1, [R15+URZ+0x30828], R12 ;  /* 0x0308280c0f0095a7 */ /* 0x000ea4000802007f */
[----:B--2---:R-:W-:Y:S05]  /*cd60*/  @!P1 BRA `(.L_x_2058) ;  /* 0xfffffffc00f09947 */ /* 0x004fea000383ffff */
[----:B------:R-:W-:Y:S05]  /*cd70*/  BRA `(.L_x_2087) ;  /* 0xfffffff000a07947 */ /* 0x000fea000383ffff */
.L_x_2060:
[----:B------:R1:W1:Y:S02]  /*cd80*/  SYNCS.PHASECHK.TRANS64.TRYWAIT P0, [R3+URZ+0x30840], R0 ;  /* 0x03084000030075a7 */ /* 0x000264000800017f */
[----:B-1----:R-:W-:Y:S05]  /*cd90*/  @!P0 NANOSLEEP.SYNCS 0x989680 ;  /* 0x009896800000895d */ /* 0x002fea0003900000 */
[----:B------:R-:W1:Y:S02]  /*cda0*/  @!P0 SYNCS.PHASECHK.TRANS64 P0, [R3+URZ+0x30840], R0 ;  /* 0x03084000030085a7 */ /* 0x000e64000800007f */
[----:B-1----:R-:W-:Y:S05]  /*cdb0*/  @!P0 BRA `(.L_x_2060) ;  /* 0xfffffffc00f08947 */ /* 0x002fea000383ffff */
[----:B------:R-:W-:Y:S05]  /*cdc0*/  BRA `(.L_x_2088) ;  /* 0xfffffff400507947 */ /* 0x000fea000383ffff */
.L_x_2062:
[----:B------:R-:W-:Y:S01]  /*cdd0*/  BSSY B0, `(.L_x_2089) ;  /* 0x0000006000007945 */ /* 0x000fe20003800000 */
[----:B------:R-:W-:-:S07]  /*cde0*/  IMAD.MOV.U32 R15, RZ, RZ, -0x1 ;  /* 0xffffffffff0f7424 */ /* 0x000fce00078e00ff */
[----:B---3--:R-:W-:Y:S05]  /*cdf0*/  WARPSYNC.COLLECTIVE R15, `(.L_x_2090) ;  /* 0x000000000f0c7348 */ /* 0x008fea0003c00000 */
[----:B------:R-:W-:Y:S02]  /*ce00*/  ELECT P6, UR62, PT ;  /* 0x00000000003e782f */ /* 0x000fe400038c0000 */
[----:B------:R-:W-:Y:S01]  /*ce10*/  MOV R14, UR62 ;  /* 0x0000003e000e7c02 */ /* 0x000fe20008000f00 */
[----:B---3--:R-:W-:Y:S10]  /*ce20*/  ENDCOLLECTIVE ;  /* 0x000000000000791b */ /* 0x008ff40003800000 */
.L_x_2090:
[----:B------:R-:W-:Y:S05]  /*ce30*/  BSYNC B0 ;  /* 0x0000000000007941 */ /* 0x000fea0003800000 */
.L_x_2089:
[----:B------:R-:W-:Y:S05]  /*ce40*/  BRA `(.L_x_2091) ;  /* 0xfffffff800007947 */ /* 0x000fea000383ffff */
.L_x_2064:
[----:B-1----:R1:W2:Y:S02]  /*ce50*/  SYNCS.PHASECHK.TRANS64.TRYWAIT P0, [R7+URZ], R4 ;  /* 0x00000004070075a7 */ /* 0x0022a4000800017f */
[----:B--2---:R-:W-:Y:S05]  /*ce60*/  @!P0 NANOSLEEP.SYNCS 0x989680 ;  /* 0x009896800000895d */ /* 0x004fea0003900000 */
[----:B------:R-:W2:Y:S02]  /*ce70*/  @!P0 SYNCS.PHASECHK.TRANS64 P0, [R7+URZ], R4 ;  /* 0x00000004070085a7 */ /* 0x000ea4000800007f */
[----:B--2---:R-:W-:Y:S05]  /*ce80*/  @!P0 BRA `(.L_x_2064) ;  /* 0xfffffffc00f08947 */ /* 0x004fea000383ffff */
[----:B------:R-:W-:Y:S05]  /*ce90*/  BRA `(.L_x_2092) ;  /* 0xfffffff800407947 */ /* 0x000fea000383ffff */
.L_x_2065:
[----:B--2---:R2:W4:Y:S02]  /*cea0*/  SYNCS.PHASECHK.TRANS64.TRYWAIT P0, [R3+URZ], R2 ;  /* 0x00000002030075a7 */ /* 0x004524000800017f */
[----:B----4-:R-:W-:Y:S05]  /*ceb0*/  @!P0 NANOSLEEP.SYNCS 0x989680 ;  /* 0x009896800000895d */ /* 0x010fea0003900000 */
[----:B------:R-:W4:Y:S02]  /*cec0*/  @!P0 SYNCS.PHASECHK.TRANS64 P0, [R3+URZ], R2 ;  /* 0x00000002030085a7 */ /* 0x000f24000800007f */
[----:B----4-:R-:W-:Y:S05]  /*ced0*/  @!P0 BRA `(.L_x_2065) ;  /* 0xfffffffc00f08947 */ /* 0x010fea000383ffff */
[----:B------:R-:W-:Y:S05]  /*cee0*/  BRA `(.L_x_2093) ;  /* 0xfffffff800347947 */ /* 0x000fea000383ffff */
.L_x_2067:
[----:B--2---:R2:W4:Y:S02]  /*cef0*/  SYNCS.PHASECHK.TRANS64.TRYWAIT P0, [R5+URZ], R4 ;  /* 0x00000004050075a7 */ /* 0x004524000800017f */
[----:B----4-:R-:W-:Y:S05]  /*cf00*/  @!P0 NANOSLEEP.SYNCS 0x989680 ;  /* 0x009896800000895d */ /* 0x010fea0003900000 */
[----:B------:R-:W4:Y:S02]  /*cf10*/  @!P0 SYNCS.PHASECHK.TRANS64 P0, [R5+URZ], R4 ;  /* 0x00000004050085a7 */ /* 0x000f24000800007f */
[----:B----4-:R-:W-:Y:S05]  /*cf20*/  @!P0 BRA `(.L_x_2067) ;  /* 0xfffffffc00f08947 */ /* 0x010fea000383ffff */
[----:B------:R-:W-:Y:S05]  /*cf30*/  BRA `(.L_x_2094) ;  /* 0xfffffff800387947 */ /* 0x000fea000383ffff */
.L_x_2095:
        /* <DEDUP_REMOVED lines=12> */
.L_x_3698:


//--------------------- .text._ZN7cutlass13device_kernelIN5flash11enable_sm90INS1_16FlashAttnBwdSm90INS1_25CollectiveMainloopBwdSm90ILi2ELi2ELi2EN4cute5tupleIJNS5_1CILi1EEES8_S8_EEENS6_IJNS7_ILi64EEENS7_ILi128EEESB_EEENS_6half_tEfNS_4arch4Sm90ELb0ELb1ELb0ELb1ELb0ELb1ELb0ELb0ELi2ELi1ELi2ELi1ELb0EEENS1_24CollectiveEpilogueBwdGQAISC_fSF_Li256ELb1ELb0EEENS1_19SingleTileSchedulerILb1ELb0ELb0ELi128EEEEEEEEEvNT_6ParamsE --------------------------
	.section	.text._ZN7cutlass13device_kernelIN5flash11enable_sm90INS1_16FlashAttnBwdSm90INS1_25CollectiveMainloopBwdSm90ILi2ELi2ELi2EN4cute5tupleIJNS5_1CILi1EEES8_S8_EEENS6_IJNS7_ILi64EEENS7_ILi128EEESB_EEENS_6half_tEfNS_4arch4Sm90ELb0ELb1ELb0ELb1ELb0ELb1ELb0ELb0ELi2ELi1ELi2ELi1ELb0EEENS1_24CollectiveEpilogueBwdGQAISC_fSF_Li256ELb1ELb0EEENS1_19SingleTileSchedulerILb1ELb0ELb0ELi128EEEEEEEEEvNT_6ParamsE,"ax",@progbits
	.align	128
.text._ZN7cutlass13device_kernelIN5flash11enable_sm90INS1_16FlashAttnBwdSm90INS1_25CollectiveMainloopBwdSm90ILi2ELi2ELi2EN4cute5tupleIJNS5_1CILi1EEES8_S8_EEENS6_IJNS7_ILi64EEENS7_ILi128EEESB_EEENS_6half_tEfNS_4arch4Sm90ELb0ELb1ELb0ELb1ELb0ELb1ELb0ELb0ELi2ELi1ELi2ELi1ELb0EEENS1_24CollectiveEpilogueBwdGQAISC_fSF_Li256ELb1ELb0EEENS1_19SingleTileSchedulerILb1ELb0ELb0ELi128EEEEEEEEEvNT_6ParamsE:
        .type           _ZN7cutlass13device_kernelIN5flash11enable_sm90INS1_16FlashAttnBwdSm90INS1_25CollectiveMainloopBwdSm90ILi2ELi2ELi2EN4cute5tupleIJNS5_1CILi1EEES8_S8_EEENS6_IJNS7_ILi64EEENS7_ILi128EEESB_EEENS_6half_tEfNS_4arch4Sm90ELb0ELb1ELb0ELb1ELb0ELb1ELb0ELb0ELi2ELi1ELi2ELi1ELb0EEENS1_24CollectiveEpilogueBwdGQAISC_fSF_Li256ELb1ELb0EEENS1_19SingleTileSchedulerILb1ELb0ELb0ELi128EEEEEEEEEvNT_6ParamsE,@function
        .size           _ZN7cutlass13device_kernelIN5flash11enable_sm90INS1_16FlashAttnBwdSm90INS1_25CollectiveMainloopBwdSm90ILi2ELi2ELi2EN4cute5tupleIJNS5_1CILi1EEES8_S8_EEENS6_IJNS7_ILi64EEENS7_ILi128EEESB_EEENS_6half_tEfNS_4arch4Sm90ELb0ELb1ELb0ELb1ELb0ELb1ELb0ELb0ELi2ELi1ELi2ELi1ELb0EEENS1_24CollectiveEpilogueBwdGQAISC_fSF_Li256ELb1ELb0EEENS1_19SingleTileSchedulerILb1ELb0ELb0ELi128EEEEEEEEEvNT_6ParamsE,(.L_x_3699 - _ZN7cutlass13device_kernelIN5flash11enable_sm90INS1_16FlashAttnBwdSm90INS1_25CollectiveMainloopBwdSm90ILi2ELi2ELi2EN4cute5tupleIJNS5_1CILi1EEES8_S8_EEENS6_IJNS7_ILi64EEENS7_ILi128EEESB_EEENS_6half_tEfNS_4arch4Sm90ELb0ELb1ELb0ELb1ELb0ELb1ELb0ELb0ELi2ELi1ELi2ELi1ELb0EEENS1_24CollectiveEpilogueBwdGQAISC_fSF_Li256ELb1ELb0EEENS1_19SingleTileSchedulerILb1ELb0ELb0ELi128EEEEEEEEEvNT_6ParamsE)
        .other          _ZN7cutlass13device_kernelIN5flash11enable_sm90INS1_16FlashAttnBwdSm90INS1_25CollectiveMainloopBwdSm90ILi2ELi2ELi2EN4cute5tupleIJNS5_1CILi1EEES8_S8_EEENS6_IJNS7_ILi64EEENS7_ILi128EEESB_EEENS_6half_tEfNS_4arch4Sm90ELb0ELb1ELb0ELb1ELb0ELb1ELb0ELb0ELi2ELi1ELi2ELi1ELb0EEENS1_24CollectiveEpilogueBwdGQAISC_fSF_Li256ELb1ELb0EEENS1_19SingleTileSchedulerILb1ELb0ELb0ELi128EEEEEEEEEvNT_6ParamsE,@"STO_CUDA_ENTRY STV_DEFAULT"
_ZN7cutlass13device_kernelIN5flash11enable_sm90INS1_16FlashAttnBwdSm90INS1_25CollectiveMainloopBwdSm90ILi2ELi2ELi2EN4cute5tupleIJNS5_1CILi1EEES8_S8_EEENS6_IJNS7_ILi64EEENS7_ILi128EEESB_EEENS_6half_tEfNS_4arch4Sm90ELb0ELb1ELb0ELb1ELb0ELb1ELb0ELb0ELi2ELi1ELi2ELi1ELb0EEENS1_24CollectiveEpilogueBwdGQAISC_fSF_Li256ELb1ELb0EEENS1_19SingleTileSchedulerILb1ELb0ELb0ELi128EEEEEEEEEvNT_6ParamsE:
        /* <DEDUP_REMOVED lines=24> */
.L_x_2097:
[----:B------:R-:W-:Y:S05]  /*0180*/  BSYNC B0 ;  /* 0x0000000000007941 */ /* 0x000fea0003800000 */
.L_x_2096:
        /* <DEDUP_REMOVED lines=37> */
.L_x_2098:
        /* <DEDUP_REMOVED lines=22> */
.L_x_2099:
[----:B------:R-:W-:Y:S01]  /*0540*/  PLOP3.LUT P0, PT, PT, PT, UP0, 0x80, 0x0 ;  /* 0x000000000000781c */ /* 0x000fe20003f0f008 */
[----:B------:R-:W-:Y:S01]  /*0550*/  NOP ;  /* 0x0000000000007918 */ /* 0x000fe20000000000 */
[----:B------:R-:W-:Y:S01]  /*0560*/  ULDC.64 UR46, c[0x0][0x208] ;  /* 0x00008200002e7ab9 */ /* 0x000fe20000000a00 */
[----:B------:R-:W-:Y:S01]  /*0570*/  BSSY B6, `(.L_x_2100) ;  /* 0x0000873000067945 */ /* 0x000fe20003800000 */
[----:B-12-4-:R-:W-:Y:S09]  /*0580*/  BAR.SYNC.DEFER_BLOCKING 0x0 ;  /* 0x0000000000007b1d */ /* 0x016ff20000010000 */
[----:B------:R-:W-:Y:S05]  /*0590*/  @!P0 BRA `(.L_x_2101) ;  /* 0x0000004800e88947 */ /* 0x000fea0003800000 */
.L_x_2102:
        /* <DEDUP_REMOVED lines=24> */
.L_x_2103:
        /* <DEDUP_REMOVED lines=14> */
.L_x_2105:
[----:B------:R-:W-:-:S05]  /*0800*/  ULDC UR4, c[0x0][0x8c4] ;  /* 0x0002310000047ab9 */ /* 0x000fca0000000800 */
.L_x_2104:
        /* <DEDUP_REMOVED lines=17> */
.L_x_2107:
        /* <DEDUP_REMOVED lines=14> */
.L_x_2108:
        /* <DEDUP_REMOVED lines=11> */
.L_x_2109:
        /* <DEDUP_REMOVED lines=13> */
.L_x_2110:
        /* <DEDUP_REMOVED lines=82> */
.L_x_2111:
        /* <DEDUP_REMOVED lines=29> */
.L_x_2114:
        /* <DEDUP_REMOVED lines=15> */
.L_x_2113:
        /* <DEDUP_REMOVED lines=22> */
.L_x_2116:
        /* <DEDUP_REMOVED lines=15> */
.L_x_2115:
        /* <DEDUP_REMOVED lines=8> */
.L_x_2200:
        /* <DEDUP_REMOVED lines=23> */
.L_x_2118:
        /* <DEDUP_REMOVED lines=95> */
.L_x_2130:
[----:B------:R-:W-:-:S13]  /*1d90*/  ISETP.NE.AND P6, PT, R235, 0x3, PT ;  /* 0x00000003eb00780c */ /* 0x000fda0003fc5270 */
[----:B------:R-:W-:Y:S05]  /*1da0*/  @!P6 BRA `(.L_x_2120) ;  /* 0x000000000004e947 */ /* 0x000fea0003800000 */
[----:B------:R-:W-:Y:S01]  /*1db0*/  BPT.TRAP 0x1 ;  /* 0x000000040000795c */ /* 0x000fe20000300000 */
.L_x_2120:
[----:B------:R-:W-:Y:S01]  /*1dc0*/  IMAD R0, R4, 0x8, R231 ;  /* 0x0000000804007824 */ /* 0x000fe200078e02e7 */
[----:B------:R-:W-:-:S04]  /*1dd0*/  SHF.L.U32 R7, R226, 0x1f, RZ ;  /* 0x0000001fe2077819 */ /* 0x000fc800000006ff */
[----:B------:R2:W3:Y:S01]  /*1de0*/  SYNCS.PHASECHK.TRANS64.TRYWAIT P0, [R0+URZ+0x30810], R7 ;  /* 0x03081007000075a7 */ /* 0x0004e2000800017f */
[----:B------:R-:W-:Y:S05]  /*1df0*/  @!P6 BRA `(.L_x_2121) ;  /* 0x000000000004e947 */ /* 0x000fea0003800000 */
[----:B------:R-:W-:Y:S01]  /*1e00*/  BPT.TRAP 0x1 ;  /* 0x000000040000795c */ /* 0x000fe20000300000 */
.L_x_2121:
[----:B---3--:R-:W-:Y:S05]  /*1e10*/  @P0 BRA `(.L_x_2122) ;  /* 0x0000000000080947 */ /* 0x008fea0003800000 */
[----:B------:R-:W3:Y:S02]  /*1e20*/  SYNCS.PHASECHK.TRANS64.TRYWAIT P0, [R0+URZ+0x30810], R7 ;  /* 0x03081007000075a7 */ /* 0x000ee4000800017f */
[----:B---3--:R-:W-:Y:S05]  /*1e30*/  @!P0 BRA `(.L_x_2123) ;  /* 0x0000006c00d08947 */ /* 0x008fea0003800000 */
.L_x_2122:
        /* <DEDUP_REMOVED lines=81> */
.L_x_2124:
[----:B------:R1:W1:Y:S01]  /*2350*/  SYNCS.PHASECHK.TRANS64.TRYWAIT P0, [R0+URZ+0x30830], R7 ;  /* 0x03083007000075a7 */ /* 0x000262000800017f */
[----:B------:R-:W-:Y:S05]  /*2360*/  @!P6 BRA `(.L_x_2125) ;  /* 0x000000000004e947 */ /* 0x000fea0003800000 */
[----:B------:R-:W-:Y:S01]  /*2370*/  BPT.TRAP 0x1 ;  /* 0x000000040000795c */ /* 0x000fe20000300000 */
.L_x_2125:
[----:B------:R-:W-:-:S05]  /*2380*/  VIADD R5, R231, 0x20000 ;  /* 0x00020000e7057836 */ /* 0x000fca0000000000 */
[----:B------:R-:W-:-:S04]  /*2390*/  SHF.R.U32.HI R5, RZ, 0x4, R5 ;  /* 0x00000004ff057819 */ /* 0x000fc80000011605 */
[----:B------:R-:W-:-:S04]  /*23a0*/  LOP3.LUT R234, R5, 0x3fff, RZ, 0xc0, !PT ;  /* 0x00003fff05ea7812 */ /* 0x000fc800078ec0ff */
[----:B------:R-:W-:Y:S01]  /*23b0*/  LOP3.LUT R5, R234, 0x10000, RZ, 0xfc, !PT ;  /* 0x00010000ea057812 */ /* 0x000fe200078efcff */
[----:B-1----:R-:W-:Y:S06]  /*23c0*/  @P0 BRA `(.L_x_2126) ;  /* 0x0000000000080947 */ /* 0x002fec0003800000 */
[----:B------:R-:W1:Y:S02]  /*23d0*/  SYNCS.PHASECHK.TRANS64.TRYWAIT P0, [R0+URZ+0x30830], R7 ;  /* 0x03083007000075a7 */ /* 0x000e64000800017f */
[----:B-1----:R-:W-:Y:S05]  /*23e0*/  @!P0 BRA `(.L_x_2127) ;  /* 0x0000006800788947 */ /* 0x002fea0003800000 */
.L_x_2126:
        /* <DEDUP_REMOVED lines=445> */
.L_x_2128:
        /* <DEDUP_REMOVED lines=49> */
.L_x_2129:
        /* <DEDUP_REMOVED lines=78> */
.L_x_2112:
[----:B------:R-:W-:Y:S05]  /*47b0*/  @P0 BRA `(.L_x_2106) ;  /* 0x0000004400380947 */ /* 0x000fea0003800000 */
[----:B------:R-:W-:Y:S01]  /*47c0*/  ULDC.64 UR4, c[0x0][0x878] ;  /* 0x00021e0000047ab9 */ /* 0x000fe20000000a00 */
[----:B------:R-:W1:Y:S01]  /*47d0*/  S2R R4, SR_TID.X ;  /* 0x0000000000047919 */ /* 0x000e620000002100 */
[----:B------:R-:W-:Y:S01]  /*47e0*/  UISETP.NE.U32.AND UP0, UPT, UR4, URZ, UPT ;  /* 0x0000003f0400728c */ /* 0x000fe2000bf05070 */
[----:B------:R-:W-:Y:S01]  /*47f0*/  S2UR UR8, SR_CgaCtaId ;  /* 0x00000000000879c3 */ /* 0x000fe20000008800 */
[----:B------:R-:W-:-:S07]  /*4800*/  ULDC UR6, c[0x0][0x850] ;  /* 0x0002140000067ab9 */ /* 0x000fce0000000800 */
[----:B------:R-:W2:Y:S01]  /*4810*/  S2UR UR10, SR_CTAID.X ;  /* 0x00000000000a79c3 */ /* 0x000ea20000002500 */
[----:B------:R-:W-:Y:S01]  /*4820*/  UISETP.NE.AND.EX UP0, UPT, UR5, URZ, UPT, UP0 ;  /* 0x0000003f0500728c */ /* 0x000fe2000bf05300 */
[----:B------:R-:W-:Y:S01]  /*4830*/  UMOV UR7, 0x400 ;  /* 0x0000040000077882 */ /* 0x000fe20000000000 */
[----:B------:R-:W-:Y:S01]  /*4840*/  ULDC.64 UR12, c[0x0][0x818] ;  /* 0x00020600000c7ab9 */ /* 0x000fe20000000a00 */
[----:B------:R-:W-:Y:S01]  /*4850*/  ULDC.64 UR14, c[0x0][0x840] ;  /* 0x00021000000e7ab9 */ /* 0x000fe20000000a00 */
[----:B------:R-:W-:Y:S02]  /*4860*/  ULDC.64 UR16, c[0x0][0x848] ;  /* 0x0002120000107ab9 */ /* 0x000fe40000000a00 */
[----:B------:R-:W-:-:S05]  /*4870*/  PLOP3.LUT P0, PT, PT, PT, UP0, 0x80, 0x0 ;  /* 0x000000000000781c */ /* 0x000fca0003f0f008 */
[----:B------:R-:W-:Y:S02]  /*4880*/  @UP0 ULDC.64 UR4, c[0x0][0x878] ;  /* 0x00021e0000040ab9 */ /* 0x000fe40000000a00 */
[----:B------:R-:W-:-:S06]  /*4890*/  @UP0 UIMAD.WIDE UR4, UR36, 0x4, UR4 ;  /* 0x00000004240408a5 */ /* 0x000fcc000f8e0204 */
[----:B------:R-:W-:Y:S02]  /*48a0*/  IMAD.U32 R2, RZ, RZ, UR4 ;  /* 0x00000004ff027e24 */ /* 0x000fe4000f8e00ff */
[----:B------:R-:W-:-:S05]  /*48b0*/  IMAD.U32 R3, RZ, RZ, UR5 ;  /* 0x00000005ff037e24 */ /* 0x000fca000f8e00ff */
[----:B------:R-:W3:Y:S01]  /*48c0*/  @P0 LDG.E R2, desc[UR46][R2.64] ;  /* 0x0000002e02020981 */ /* 0x000ee2000c1e1900 */
[----:B------:R-:W4:Y:S01]  /*48d0*/  S2UR UR5, SR_CTAID.Y ;  /* 0x00000000000579c3 */ /* 0x000f220000002600 */
[----:B-1----:R-:W-:Y:S01]  /*48e0*/  VIADD R5, R4, 0xffffff80 ;  /* 0xffffff8004057836 */ /* 0x002fe20000000000 */
[----:B------:R-:W-:Y:S01]  /*48f0*/  UISETP.NE.AND UP1, UPT, UR6, 0x1, UPT ;  /* 0x000000010600788c */ /* 0x000fe2000bf25270 */
[----:B------:R-:W-:Y:S01]  /*4900*/  BSSY B0, `(.L_x_2131) ;  /* 0x000005b000007945 */ /* 0x000fe20003800000 */
[----:B--2---:R-:W-:Y:S02]  /*4910*/  USHF.L.U32 UR10, UR10, 0xe, URZ ;  /* 0x0000000e0a0a7899 */ /* 0x004fe4000800063f */
[----:B------:R-:W-:-:S07]  /*4920*/  SHF.R.S32.HI R0, RZ, 0x1f, R5 ;  /* 0x0000001fff007819 */ /* 0x000fce0000011405 */
[----:B------:R-:W-:Y:S01]  /*4930*/  @UP1 ULDC UR11, c[0x0][0x858] ;  /* 0x00021600000b1ab9 */ /* 0x000fe20000000800 */
[----:B------:R-:W-:Y:S01]  /*4940*/  BAR.SYNC.DEFER_BLOCKING 0x1, 0x100 ;  /* 0x0044000000007b1d */ /* 0x000fe20000010000 */
[----:B---3--:R-:W-:Y:S02]  /*4950*/  @P0 R2UR UR4, R2 ;  /* 0x00000000020402ca */ /* 0x008fe400000e0000 */
[----:B------:R-:W-:Y:S02]  /*4960*/  LEA.HI R2, R0, R5, RZ, 0x7 ;  /* 0x0000000500027211 */ /* 0x000fe400078f38ff */
[----:B------:R-:W-:Y:S02]  /*4970*/  ISETP.NE.AND P0, PT, R5, RZ, PT ;  /* 0x000000ff0500720c */ /* 0x000fe40003f05270 */
[C---:B------:R-:W-:Y:S01]  /*4980*/  LOP3.LUT R0, R2.reuse, 0xfffff80, RZ, 0xc0, !PT ;  /* 0x0fffff8002007812 */ /* 0x040fe200078ec0ff */
[----:B------:R-:W-:-:S04]  /*4990*/  IMAD.SHL.U32 R2, R2, 0x40, RZ ;  /* 0x0000004002027824 */ /* 0x000fc800078e00ff */
[----:B------:R-:W-:Y:S01]  /*49a0*/  IMAD.IADD R0, R5, 0x1, -R0 ;  /* 0x0000000105007824 */ /* 0x000fe200078e0a00 */
[----:B------:R-:W-:Y:S01]  /*49b0*/  LOP3.LUT R3, R2, 0x3fffe000, RZ, 0xc0, !PT ;  /* 0x3fffe00002037812 */ /* 0x000fe200078ec0ff */
[----:B------:R-:W-:-:S04]  /*49c0*/  @UP0 ULEA UR4, UR36, UR4, 0x7 ;  /* 0x0000000424040291 */ /* 0x000fc8000f8e383f */
[----:B------:R-:W-:Y:S01]  /*49d0*/  @UP0 USHF.R.S32.HI UR6, URZ, 0x1f, UR4 ;  /* 0x0000001f3f060899 */ /* 0x000fe20008011404 */
[----:B------:R-:W-:-:S03]  /*49e0*/  IMAD R0, R0, 0x4, R3 ;  /* 0x0000000400007824 */ /* 0x000fc600078e0203 */
[----:B------:R-:W-:Y:S02]  /*49f0*/  @UP0 ULEA.HI UR6, UR6, UR4, URZ, 0x7 ;  /* 0x0000000406060291 */ /* 0x000fe4000f8f383f */
[----:B------:R-:W-:Y:S02]  /*4a00*/  ULEA UR4, UR8, UR7, 0x18 ;  /* 0x0000000708047291 */ /* 0x000fe4000f8ec03f */
[----:B------:R-:W-:Y:S01]  /*4a10*/  @UP0 USHF.L.U32 UR6, UR6, 0x7, URZ ;  /* 0x0000000706060899 */ /* 0x000fe2000800063f */
[----:B------:R-:W-:-:S03]  /*4a20*/  @UP1 ULDC UR8, c[0x0][0x854] ;  /* 0x0002150000081ab9 */ /* 0x000fc60000000800 */
[----:B------:R-:W-:Y:S01]  /*4a30*/  @UP0 ULOP3.LUT UR6, UR6, 0xffffc000, URZ, 0xc0, !UPT ;  /* 0xffffc00006060892 */ /* 0x000fe2000f8ec03f */
[----:B------:R-:W-:Y:S01]  /*4a40*/  LEA R0, R0, UR4, 0x2 ;  /* 0x0000000400007c11 */ /* 0x000fe2000f8e10ff */
[----:B----4-:R-:W-:Y:S02]  /*4a50*/  UIMAD.WIDE.U32 UR8, UR5, UR8, URZ ;  /* 0x00000008050872a5 */ /* 0x010fe4000f8e003f */
[----:B------:R-:W-:Y:S02]  /*4a60*/  @UP0 USHF.R.S32.HI UR7, URZ, 0x1f, UR6 ;  /* 0x0000001f3f070899 */ /* 0x000fe40008011406 */
[----:B------:R-:W-:Y:S01]  /*4a70*/  @UP1 USHF.R.U32.HI UR5, URZ, UR11, UR9 ;  /* 0x0000000b3f051299 */ /* 0x000fe20008011609 */
[----:B------:R1:W-:Y:S01]  /*4a80*/  STS.128 [R0], R24 ;  /* 0x0000001800007388 */ /* 0x0003e20000000c00 */
[----:B------:R-:W-:Y:S02]  /*4a90*/  @!UP0 UMOV UR6, URZ ;  /* 0x0000003f00068c82 */ /* 0x000fe40008000000 */
[----:B------:R-:W-:Y:S01]  /*4aa0*/  UIADD3 UR8, UP1, UR10, UR6, URZ ;  /* 0x000000060a087290 */ /* 0x000fe2000ff3e03f */
[----:B------:R1:W-:Y:S01]  /*4ab0*/  STS.128 [R0+0x800], R28 ;  /* 0x0008001c00007388 */ /* 0x0003e20000000c00 */
[----:B------:R-:W-:Y:S01]  /*4ac0*/  USHF.R.S32.HI UR6, URZ, 0x1f, UR5 ;  /* 0x0000001f3f067899 */ /* 0x000fe20008011405 */
[----:B------:R-:W-:-:S02]  /*4ad0*/  @!UP0 UMOV UR7, URZ ;  /* 0x0000003f00078c82 */ /* 0x000fc40008000000 */
[----:B------:R1:W-:Y:S01]  /*4ae0*/  STS.128 [R0+0x1000], R32 ;  /* 0x0010002000007388 */ /* 0x0003e20000000c00 */
[----:B------:R-:W-:Y:S02]  /*4af0*/  ULEA.HI.X.SX32 UR9, UR10, UR7, 0x1, UP1 ;  /* 0x000000070a097291 */ /* 0x000fe400088f0e3f */
[----:B------:R-:W-:Y:S01]  /*4b00*/  UIMAD UR7, UR6, UR12, URZ ;  /* 0x0000000c060772a4 */ /* 0x000fe2000f8e023f */
[----:B------:R1:W-:Y:S01]  /*4b10*/  STS.128 [R0+0x1800], R36 ;  /* 0x0018002400007388 */ /* 0x0003e20000000c00 */
[----:B------:R-:W-:Y:S02]  /*4b20*/  UIMAD UR11, UR6, UR14, URZ ;  /* 0x0000000e060b72a4 */ /* 0x000fe4000f8e023f */
[----:B------:R-:W-:Y:S01]  /*4b30*/  UIMAD UR10, UR5, UR13, UR7 ;  /* 0x0000000d050a72a4 */ /* 0x000fe2000f8e0207 */
[----:B------:R1:W-:Y:S01]  /*4b40*/  STS.128 [R0+0x2000], R40 ;  /* 0x0020002800007388 */ /* 0x0003e20000000c00 */
[----:B------:R-:W-:Y:S02]  /*4b50*/  UIMAD.WIDE.U32 UR6, UR5, UR12, UR8 ;  /* 0x0000000c050672a5 */ /* 0x000fe4000f8e0008 */
[----:B------:R-:W-:Y:S01]  /*4b60*/  UIMAD UR12, UR5, UR15, UR11 ;  /* 0x0000000f050c72a4 */ /* 0x000fe2000f8e020b */
[----:B------:R1:W-:Y:S01]  /*4b70*/  STS.128 [R0+0x2800], R44 ;  /* 0x0028002c00007388 */ /* 0x0003e20000000c00 */
[----:B------:R-:W-:-:S02]  /*4b80*/  UIMAD.WIDE.U32 UR8, UR5, UR14, UR8 ;  /* 0x0000000e050872a5 */ /* 0x000fc4000f8e0008 */
[----:B------:R-:W-:Y:S01]  /*4b90*/  USHF.R.S32.HI UR5, URZ, 0x1f, UR36 ;  /* 0x0000001f3f057899 */ /* 0x000fe20008011424 */
[----:B------:R1:W-:Y:S01]  /*4ba0*/  STS.128 [R0+0x3000], R48 ;  /* 0x0030003000007388 */ /* 0x0003e20000000c00 */
[----:B------:R-:W-:Y:S01]  /*4bb0*/  ULDC.64 UR14, c[0x0][0x820] ;  /* 0x00020800000e7ab9 */ /* 0x000fe20000000a00 */
[----:B------:R-:W-:Y:S02]  /*4bc0*/  USEL UR36, UR36, URZ, !UP0 ;  /* 0x0000003f24247287 */ /* 0x000fe4000c000000 */
[----:B------:R1:W-:Y:S01]  /*4bd0*/  STS.128 [R0+0x3800], R52 ;  /* 0x0038003400007388 */ /* 0x0003e20000000c00 */
[----:B------:R-:W-:Y:S02]  /*4be0*/  USEL UR5, UR5, URZ, !UP0 ;  /* 0x0000003f05057287 */ /* 0x000fe4000c000000 */
[----:B------:R-:W-:Y:S01]  /*4bf0*/  UIADD3 UR7, UR7, UR10, URZ ;  /* 0x0000000a07077290 */ /* 0x000fe2000fffe03f */
[----:B------:R1:W-:Y:S01]  /*4c00*/  STS.128 [R0+0x4000], R56 ;  /* 0x0040003800007388 */ /* 0x0003e20000000c00 */
[----:B------:R-:W-:-:S02]  /*4c10*/  UIMAD UR11, UR5, UR14, URZ ;  /* 0x0000000e050b72a4 */ /* 0x000fc4000f8e023f */
[----:B------:R-:W-:Y:S01]  /*4c20*/  UIMAD UR5, UR5, UR16, URZ ;  /* 0x00000010050572a4 */ /* 0x000fe2000f8e023f */
[----:B------:R1:W-:Y:S01]  /*4c30*/  STS.128 [R0+0x4800], R60 ;  /* 0x0048003c00007388 */ /* 0x0003e20000000c00 */
[----:B------:R-:W-:Y:S02]  /*4c40*/  UIADD3 UR9, UR9, UR12, URZ ;  /* 0x0000000c09097290 */ /* 0x000fe4000fffe03f */
[----:B------:R-:W-:Y:S01]  /*4c50*/  UIMAD UR11, UR36, UR15, UR11 ;  /* 0x0000000f240b72a4 */ /* 0x000fe2000f8e020b */
[----:B------:R1:W-:Y:S01]  /*4c60*/  STS.128 [R0+0x5000], R64 ;  /* 0x0050004000007388 */ /* 0x0003e20000000c00 */
[----:B------:R-:W-:Y:S02]  /*4c70*/  UIMAD.WIDE.U32 UR6, UR36, UR14, UR6 ;  /* 0x0000000e240672a5 */ /* 0x000fe4000f8e0006 */
[----:B------:R-:W-:Y:S01]  /*4c80*/  UIMAD UR5, UR36, UR17, UR5 ;  /* 0x00000011240572a4 */ /* 0x000fe2000f8e0205 */
[----:B------:R1:W-:Y:S01]  /*4c90*/  STS.128 [R0+0x5800], R68 ;  /* 0x0058004400007388 */ /* 0x0003e20000000c00 */
[----:B------:R-:W-:Y:S01]  /*4ca0*/  UIMAD.WIDE.U32 UR8, UR36, UR16, UR8 ;  /* 0x00000010240872a5 */ /* 0x000fe2000f8e0008 */
[----:B------:R-:W-:-:S02]  /*4cb0*/  ULDC.64 UR12, c[0x0][0x800] ;  /* 0x00020000000c7ab9 */ /* 0x000fc40000000a00 */
[----:B------:R1:W-:Y:S01]  /*4cc0*/  STS.128 [R0+0x6000], R72 ;  /* 0x0060004800007388 */ /* 0x0003e20000000c00 */
[----:B------:R-:W-:Y:S01]  /*4cd0*/  ULDC.64 UR14, c[0x0][0x828] ;  /* 0x00020a00000e7ab9 */ /* 0x000fe20000000a00 */
[----:B------:R-:W-:Y:S02]  /*4ce0*/  UIADD3 UR7, UR7, UR11, URZ ;  /* 0x0000000b07077290 */ /* 0x000fe4000fffe03f */
[----:B------:R1:W-:Y:S01]  /*4cf0*/  STS.128 [R0+0x6800], R76 ;  /* 0x0068004c00007388 */ /* 0x0003e20000000c00 */
[----:B------:R-:W-:Y:S02]  /*4d00*/  ULEA UR12, UP0, UR6, UR12, 0x2 ;  /* 0x0000000c060c7291 */ /* 0x000fe4000f80103f */
[----:B------:R-:W-:Y:S01]  /*4d10*/  UIADD3 UR5, UR9, UR5, URZ ;  /* 0x0000000509057290 */ /* 0x000fe2000fffe03f */
[----:B------:R1:W-:Y:S01]  /*4d20*/  STS.128 [R0+0x7000], R80 ;  /* 0x0070005000007388 */ /* 0x0003e20000000c00 */
[----:B------:R-:W-:Y:S02]  /*4d30*/  ULEA UR14, UP1, UR8, UR14, 0x2 ;  /* 0x0000000e080e7291 */ /* 0x000fe4000f82103f */
[----:B------:R-:W-:Y:S01]  /*4d40*/  ULEA.HI.X UR13, UR6, UR13, UR7, 0x2, UP0 ;  /* 0x0000000d060d7291 */ /* 0x000fe200080f1407 */
[----:B------:R1:W-:Y:S01]  /*4d50*/  STS.128 [R0+0x7800], R84 ;  /* 0x0078005400007388 */ /* 0x0003e20000000c00 */
[----:B------:R-:W-:Y:S01]  /*4d60*/  ULEA.HI.X UR7, UR8, UR15, UR5, 0x2, UP1 ;  /* 0x0000000f08077291 */ /* 0x000fe200088f1405 */
        /* <DEDUP_REMOVED lines=13> */
.L_x_2133:
[----:B------:R-:W-:Y:S01]  /*4e40*/  @P0 ELECT P1, URZ, PT ;  /* 0x00000000003f082f */ /* 0x000fe20003820000 */
[----:B------:R2:W-:-:S12]  /*4e50*/  UBLKRED.G.S.ADD.F32.RN [UR6], [UR4], UR5, desc[UR8] ;  /* 0x00000806040073bb */ /* 0x0005d800080a1405 */
[----:B------:R-:W-:Y:S02]  /*4e60*/  @P1 PLOP3.LUT P0, PT, P1, PT, PT, 0x8, 0x0 ;  /* 0x000000000000181c */ /* 0x000fe40000f0e170 */
[----:B------:R-:W-:-:S11]  /*4e70*/  PLOP3.LUT P1, PT, PT, PT, PT, 0x8, 0x0 ;  /* 0x000000000000781c */ /* 0x000fd60003f2e170 */
[----:B--2---:R-:W-:Y:S05]  /*4e80*/  @P0 BRA.U.ANY `(.L_x_2133) ;  /* 0xfffffffd00ec0947 */ /* 0x004fea000393ffff */
[----:B------:R0:W-:Y:S01]  /*4e90*/  UTMACMDFLUSH ;  /* 0x00000000000079b7 */ /* 0x0001e20000000000 */
[----:B------:R-:W-:-:S04]  /*4ea0*/  DEPBAR.LE SB0, 0x0 ;  /* 0x000080000000791a */ /* 0x000fc80000000000 */
.L_x_2132:
[----:B------:R-:W-:Y:S05]  /*4eb0*/  BSYNC B0 ;  /* 0x0000000000007941 */ /* 0x000fea0003800000 */
.L_x_2131:
        /* <DEDUP_REMOVED lines=32> */
.L_x_2134:
        /* <DEDUP_REMOVED lines=8> */
.L_x_2101:
        /* <DEDUP_REMOVED lines=21> */
.L_x_2136:
        /* <DEDUP_REMOVED lines=13> */
.L_x_2138:
[----:B------:R-:W-:-:S05]  /*5360*/  ULDC UR4, c[0x0][0x8c4] ;  /* 0x0002310000047ab9 */ /* 0x000fca0000000800 */
.L_x_2137:
        /* <DEDUP_REMOVED lines=44> */
.L_x_2139:
        /* <DEDUP_REMOVED lines=13> */
.L_x_2140:
        /* <DEDUP_REMOVED lines=12> */
.L_x_2141:
        /* <DEDUP_REMOVED lines=22> */
.L_x_2142:
[----:B------:R-:W-:-:S13]  /*5920*/  ISETP.GT.AND P0, PT, R2, UR7, PT ;  /* 0x0000000702007c0c */ /* 0x000fda000bf04270 */
[----:B------:R-:W-:Y:S05]  /*5930*/  @!P0 BRA `(.L_x_2106) ;  /* 0x0000003000d88947 */ /* 0x000fea0003800000 */
[----:B------:R-:W-:Y:S01]  /*5940*/  ULDC.64 UR14, c[0x0][0x2d8] ;  /* 0x0000b600000e7ab9 */ /* 0x000fe20000000a00 */
[----:B------:R-:W-:Y:S01]  /*5950*/  VIADD R0, R2, -UR7 ;  /* 0x8000000702007c36 */ /* 0x000fe20008000000 */
[----:B------:R-:W-:Y:S02]  /*5960*/  UIMAD UR11, UR11, UR14, URZ ;  /* 0x0000000e0b0b72a4 */ /* 0x000fe4000f8e023f */
[----:B------:R-:W-:Y:S02]  /*5970*/  USHF.R.S32.HI UR6, URZ, 0x1f, UR12 ;  /* 0x0000001f3f067899 */ /* 0x000fe4000801140c */
[----:B------:R-:W-:Y:S01]  /*5980*/  UIMAD.WIDE.U32 UR8, UR16, UR14, URZ ;  /* 0x0000000e100872a5 */ /* 0x000fe2000f8e003f */
        /* <DEDUP_REMOVED lines=33> */
.L_x_2145:
[----:B------:R-:W-:Y:S05]  /*5ba0*/  BSYNC B0 ;  /* 0x0000000000007941 */ /* 0x000fea0003800000 */
.L_x_2144:
        /* <DEDUP_REMOVED lines=19> */
.L_x_2147:
[----:B------:R-:W-:Y:S05]  /*5ce0*/  BSYNC B0 ;  /* 0x0000000000007941 */ /* 0x000fea0003800000 */
.L_x_2146:
[----:B------:R-:W-:Y:S06]  /*5cf0*/  BAR.ARV 0xa, 0xa0 ;  /* 0x0282800000007b1d */ /* 0x000fec0000002000 */
[----:B------:R-:W-:Y:S04]  /*5d00*/  BSSY B0, `(.L_x_2148) ;  /* 0x0000003000007945 */ /* 0x000fe80003800000 */
[----:B------:R-:W-:Y:S05]  /*5d10*/  @!P0 BRA `(.L_x_2149) ;  /* 0x0000000000048947 */ /* 0x000fea0003800000 */
[----:B------:R-:W-:-:S04]  /*5d20*/  DEPBAR.LE SB0, 0x0 ;  /* 0x000080000000791a */ /* 0x000fc80000000000 */
.L_x_2149:
[----:B------:R-:W-:Y:S05]  /*5d30*/  BSYNC B0 ;  /* 0x0000000000007941 */ /* 0x000fea0003800000 */
.L_x_2148:
[----:B------:R-:W-:Y:S06]  /*5d40*/  BAR.ARV 0xb, 0xa0 ;  /* 0x02c2800000007b1d */ /* 0x000fec0000002000 */
[----:B------:R-:W-:Y:S01]  /*5d50*/  UIADD3 UR15, UR7, 0x1, URZ ;  /* 0x00000001070f7890 */ /* 0x000fe2000fffe03f */
[----:B------:R-:W-:Y:S11]  /*5d60*/  BRA `(.L_x_2150) ;  /* 0x0000000000047947 */ /* 0x000ff60003800000 */
.L_x_2143:
[----:B------:R-:W-:-:S05]  /*5d70*/  UMOV UR15, UR7 ;  /* 0x00000007000f7c82 */ /* 0x000fca0008000000 */
.L_x_2150:
        /* <DEDUP_REMOVED lines=21> */
.L_x_2163:
        /* <DEDUP_REMOVED lines=20> */
.L_x_2152:
[----:B------:R-:W-:Y:S05]  /*6010*/  BSYNC B0 ;  /* 0x0000000000007941 */ /* 0x000fea0003800000 */
.L_x_2151:
        /* <DEDUP_REMOVED lines=13> */
.L_x_2154:
[----:B------:R-:W-:Y:S05]  /*60f0*/  BSYNC B0 ;  /* 0x0000000000007941 */ /* 0x000fea0003800000 */
.L_x_2153:
[----:B------:R-:W-:Y:S06]  /*6100*/  BAR.ARV 0xa, 0xa0 ;  /* 0x0282800000007b1d */ /* 0x000fec0000002000 */
[----:B------:R-:W-:Y:S04]  /*6110*/  BSSY B0, `(.L_x_2155) ;  /* 0x0000003000007945 */ /* 0x000fe80003800000 */
[----:B------:R-:W-:Y:S05]  /*6120*/  @!P0 BRA `(.L_x_2156) ;  /* 0x0000000000048947 */ /* 0x000fea0003800000 */
[----:B------:R-:W-:-:S04]  /*6130*/  DEPBAR.LE SB0, 0x0 ;  /* 0x000080000000791a */ /* 0x000fc80000000000 */
.L_x_2156:
[----:B------:R-:W-:Y:S05]  /*6140*/  BSYNC B0 ;  /* 0x0000000000007941 */ /* 0x000fea0003800000 */
.L_x_2155:
        /* <DEDUP_REMOVED lines=13> */
.L_x_2158:
[----:B------:R-:W-:Y:S05]  /*6220*/  BSYNC B0 ;  /* 0x0000000000007941 */ /* 0x000fea0003800000 */
.L_x_2157:
        /* <DEDUP_REMOVED lines=13> */
.L_x_2160:
[----:B------:R-:W-:Y:S05]  /*6300*/  BSYNC B0 ;  /* 0x0000000000007941 */ /* 0x000fea0003800000 */
.L_x_2159:
[----:B------:R-:W-:Y:S01]  /*6310*/  UIADD3 UR15, UR15, 0x2, URZ ;  /* 0x000000020f0f7890 */ /* 0x000fe2000fffe03f */
[----:B------:R-:W-:Y:S06]  /*6320*/  BAR.ARV 0xa, 0xa0 ;  /* 0x0282800000007b1d */ /* 0x000fec0000002000 */
[----:B------:R-:W-:Y:S01]  /*6330*/  BSSY B0, `(.L_x_2161) ;  /* 0x0000004000007945 */ /* 0x000fe20003800000 */
[----:B------:R-:W-:-:S03]  /*6340*/  ISETP.LE.AND P1, PT, R2, UR15, PT ;  /* 0x0000000f02007c0c */ /* 0x000fc6000bf23270 */
[----:B------:R-:W-:Y:S10]  /*6350*/  @!P0 BRA `(.L_x_2162) ;  /* 0x0000000000048947 */ /* 0x000ff40003800000 */
[----:B------:R-:W-:-:S04]  /*6360*/  DEPBAR.LE SB0, 0x0 ;  /* 0x000080000000791a */ /* 0x000fc80000000000 */
.L_x_2162:
[----:B------:R-:W-:Y:S05]  /*6370*/  BSYNC B0 ;  /* 0x0000000000007941 */ /* 0x000fea0003800000 */
.L_x_2161:
[----:B------:R-:W-:Y:S06]  /*6380*/  BAR.ARV 0xb, 0xa0 ;  /* 0x02c2800000007b1d */ /* 0x000fec0000002000 */
[----:B------:R-:W-:Y:S02]  /*6390*/  UIADD3 UR19, UR19, 0x4000, URZ ;  /* 0x0000400013137890 */ /* 0x000fe4000fffe03f */
[----:B------:R-:W-:Y:S01]  /*63a0*/  UIADD3 UR6, UR6, 0x4000, URZ ;  /* 0x0000400006067890 */ /* 0x000fe2000fffe03f */
[----:B------:R-:W-:Y:S11]  /*63b0*/  @!P1 BRA `(.L_x_2163) ;  /* 0xfffffff800c49947 */ /* 0x000ff6000383ffff */
[----:B------:R-:W-:Y:S05]  /*63c0*/  BRA `(.L_x_2106) ;  /* 0x0000002800347947 */ /* 0x000fea0003800000 */
.L_x_2135:
        /* <DEDUP_REMOVED lines=14> */
.L_x_2164:
        /* <DEDUP_REMOVED lines=14> */
.L_x_2166:
[----:B------:R-:W-:-:S05]  /*6590*/  ULDC UR4, c[0x0][0x8c4] ;  /* 0x0002310000047ab9 */ /* 0x000fca0000000800 */
.L_x_2165:
        /* <DEDUP_REMOVED lines=59> */
.L_x_2168:
        /* <DEDUP_REMOVED lines=13> */
.L_x_2169:
        /* <DEDUP_REMOVED lines=8> */
.L_x_2170:
        /* <DEDUP_REMOVED lines=21> */
.L_x_2171:
        /* <DEDUP_REMOVED lines=50> */
.L_x_2201:
        /* <DEDUP_REMOVED lines=15> */
.L_x_2174:
        /* <DEDUP_REMOVED lines=97> */
.L_x_2185:
[----:B-123--:R-:W-:-:S04]  /*7610*/  SHF.L.U32 R18, R10, 0x1f, RZ ;  /* 0x0000001f0a127819 */ /* 0x00efc800000006ff */
[----:B------:R-:W2:Y:S02]  /*7620*/  SYNCS.PHASECHK.TRANS64.TRYWAIT P1, [R15+URZ+0x30840], R18 ;  /* 0x030840120f0075a7 */ /* 0x000ea4000802017f */
[----:B--2---:R-:W-:Y:S05]  /*7630*/  @!P1 BRA `(.L_x_2177) ;  /* 0x00000018000c9947 */ /* 0x004fea0003800000 */
.L_x_2202:
        /* <DEDUP_REMOVED lines=8> */
.L_x_2178:
        /* <DEDUP_REMOVED lines=37> */
.L_x_2203:
        /* <DEDUP_REMOVED lines=8> */
.L_x_2180:
        /* <DEDUP_REMOVED lines=37> */
.L_x_2204:
        /* <DEDUP_REMOVED lines=8> */
.L_x_2182:
        /* <DEDUP_REMOVED lines=31> */
.L_x_2206:
        /* <DEDUP_REMOVED lines=8> */
.L_x_2184:
        /* <DEDUP_REMOVED lines=37> */
.L_x_2176:
[----:B------:R-:W4:Y:S02]  /*8120*/  LDL.LU R4, [R1+0x4] ;  /* 0x0000040001047983 */ /* 0x000f240000300800 */
[----:B----4-:R-:W-:Y:S02]  /*8130*/  ISETP.NE.AND P1, PT, R4, RZ, PT ;  /* 0x000000ff0400720c */ /* 0x010fe40003f25270 */
[----:B------:R4:W5:Y:S11]  /*8140*/  LDL R4, [R1] ;  /* 0x0000000001047983 */ /* 0x0009760000100800 */
[----:B----4-:R-:W-:Y:S05]  /*8150*/  @!P1 BRA `(.L_x_2175) ;  /* 0x00000004005c9947 */ /* 0x010fea0003800000 */
[----:B------:R-:W-:-:S04]  /*8160*/  SHF.L.U32 R12, R10, 0x1f, RZ ;  /* 0x0000001f0a0c7819 */ /* 0x000fc800000006ff */
[----:B------:R-:W4:Y:S02]  /*8170*/  SYNCS.PHASECHK.TRANS64.TRYWAIT P1, [R15+URZ+0x30840], R12 ;  /* 0x0308400c0f0075a7 */ /* 0x000f24000802017f */
[----:B----4-:R-:W-:Y:S05]  /*8180*/  @!P1 BRA `(.L_x_2186) ;  /* 0x0000000c008c9947 */ /* 0x010fea0003800000 */
.L_x_2207:
        /* <DEDUP_REMOVED lines=8> */
.L_x_2187:
        /* <DEDUP_REMOVED lines=34> */
.L_x_2208:
        /* <DEDUP_REMOVED lines=8> */
.L_x_2189:
        /* <DEDUP_REMOVED lines=34> */
.L_x_2175:
[----:B------:R-:W1:Y:S01]  /*86d0*/  S2R R0, SR_TID.X ;  /* 0x0000000000007919 */ /* 0x000e620000002100 */
[----:B------:R-:W-:Y:S01]  /*86e0*/  IMAD R3, R16, 0x8, R15 ;  /* 0x0000000810037824 */ /* 0x000fe200078e020f */
[----:B-1----:R-:W-:Y:S02]  /*86f0*/  LOP3.LUT R2, R0, 0x7f, RZ, 0xc0, !PT ;  /* 0x0000007f00027812 */ /* 0x002fe400078ec0ff */
[----:B------:R-:W-:Y:S02]  /*8700*/  SHF.L.U32 R0, R10, 0x1f, RZ ;  /* 0x0000001f0a007819 */ /* 0x000fe400000006ff */
[----:B------:R-:W-:Y:S02]  /*8710*/  ISETP.NE.AND P1, PT, R2, RZ, PT ;  /* 0x000000ff0200720c */ /* 0x000fe40003f25270 */
[----:B------:R-:W1:Y:S02]  /*8720*/  SYNCS.PHASECHK.TRANS64.TRYWAIT P0, [R3+URZ+0x30840], R0 ;  /* 0x03084000030075a7 */ /* 0x000e64000800017f */
[----:B-1----:R-:W-:Y:S09]  /*8730*/  @!P0 BRA `(.L_x_2190) ;  /* 0x0000000800488947 */ /* 0x002ff20003800000 */
.L_x_2209:
[----:B------:R-:W-:Y:S05]  /*8740*/  @P1 BRA `(.L_x_2191) ;  /* 0x0000000000181947 */ /* 0x000fea0003800000 */
[----:B------:R-:W1:Y:S01]  /*8750*/  S2R R2, SR_TID.X ;  /* 0x0000000000027919 */ /* 0x000e620000002100 */
[----:B------:R-:W-:-:S04]  /*8760*/  IMAD.MOV.U32 R0, RZ, RZ, 0x4100 ;  /* 0x00004100ff007424 */ /* 0x000fc800078e00ff */
[----:B------:R1:W-:Y:S02]  /*8770*/  SYNCS.ARRIVE.TRANS64 RZ, [R3+URZ+0x30830], R0 ;  /* 0x0308300003ff79a7 */ /* 0x0003e4000800003f */
[----:B-1----:R-:W-:-:S13]  /*8780*/  LOP3.LUT P0, RZ, R2, 0x1f, RZ, 0xc0, !PT ;  /* 0x0000001f02ff7812 */ /* 0x002fda000780c0ff */
[----:B------:R-:W-:Y:S05]  /*8790*/  @!P0 BRA `(.L_x_2191) ;  /* 0x0000000000048947 */ /* 0x000fea0003800000 */
[----:B------:R-:W-:Y:S01]  /*87a0*/  BPT.TRAP 0x1 ;  /* 0x000000040000795c */ /* 0x000fe20000300000 */
.L_x_2191:
        /* <DEDUP_REMOVED lines=41> */
.L_x_2172:
[----:B------:R-:W-:Y:S05]  /*8a40*/  BSYNC B0 ;  /* 0x0000000000007941 */ /* 0x000fea0003800000 */
.L_x_2167:
[----:B------:R-:W-:-:S03]  /*8a50*/  UMOV UR8, 0xffffffff ;  /* 0xffffffff00087882 */ /* 0x000fc60000000000 */
[----:B------:R-:W-:Y:S05]  /*8a60*/  BRA.DIV UR8, `(.L_x_2192) ;  /* 0x0000000608907947 */ /* 0x000fea000b800000 */
[----:B------:R-:W-:-:S13]  /*8a70*/  ELECT P6, URZ, PT ;  /* 0x00000000003f782f */ /* 0x000fda00038c0000 */
.L_x_2212:
[----:B------:R-:W-:Y:S05]  /*8a80*/  @!P6 BRA `(.L_x_2106) ;  /* 0x000000000084e947 */ /* 0x000fea0003800000 */
[----:B------:R-:W-:-:S06]  /*8a90*/  ULOP3.LUT UR8, UR38, 0x2, URZ, 0xfc, !UPT ;  /* 0x0000000226087892 */ /* 0x000fcc000f8efc3f */
[----:B------:R-:W-:-:S05]  /*8aa0*/  IMAD.U32 R2, RZ, RZ, UR8 ;  /* 0x00000008ff027e24 */ /* 0x000fca000f8e00ff */
[----:B------:R-:W-:-:S13]  /*8ab0*/  ISETP.NE.AND P2, PT, R2, 0x3, PT ;  /* 0x000000030200780c */ /* 0x000fda0003f45270 */
[----:B------:R-:W-:Y:S05]  /*8ac0*/  @!P2 BRA `(.L_x_2193) ;  /* 0x000000000004a947 */ /* 0x000fea0003800000 */
[----:B---3--:R-:W-:Y:S01]  /*8ad0*/  BPT.TRAP 0x1 ;  /* 0x000000040000795c */ /* 0x008fe20000300000 */
.L_x_2193:
        /* <DEDUP_REMOVED lines=15> */
.L_x_2213:
[----:B------:R-:W2:Y:S02]  /*8bd0*/  SYNCS.PHASECHK.TRANS64.TRYWAIT P0, [R3+URZ], R2 ;  /* 0x00000002030075a7 */ /* 0x000ea4000800017f */
[----:B--2---:R-:W-:Y:S05]  /*8be0*/  @!P0 BRA `(.L_x_2195) ;  /* 0x0000000400648947 */ /* 0x004fea0003800000 */
.L_x_2214:
[----:B------:R-:W-:Y:S05]  /*8bf0*/  @!P2 BRA `(.L_x_2196) ;  /* 0x000000000004a947 */ /* 0x000fea0003800000 */
[----:B---3--:R-:W-:Y:S01]  /*8c00*/  BPT.TRAP 0x1 ;  /* 0x000000040000795c */ /* 0x008fe20000300000 */
.L_x_2196:
[----:B--2---:R-:W-:-:S04]  /*8c10*/  VIADD R3, R8, 0x30840 ;  /* 0x0003084008037836 */ /* 0x004fc80000000000 */
[----:B------:R-:W-:-:S04]  /*8c20*/  IMAD R5, R0, 0x8, R3 ;  /* 0x0000000800057824 */ /* 0x000fc800078e0203 */
[----:B------:R-:W2:Y:S02]  /*8c30*/  SYNCS.PHASECHK.TRANS64.TRYWAIT P0, [R5+URZ], R4 ;  /* 0x00000004050075a7 */ /* 0x000ea4000800017f */
[----:B--2---:R-:W-:Y:S05]  /*8c40*/  @!P0 BRA `(.L_x_2197) ;  /* 0x0000000400608947 */ /* 0x004fea0003800000 */
.L_x_2215:
[----:B------:R-:W-:-:S07]  /*8c50*/  IMAD R3, R6, 0x8, R3 ;  /* 0x0000000806037824 */ /* 0x000fce00078e0203 */
.L_x_2198:
[----:B----4-:R4:W1:Y:S02]  /*8c60*/  SYNCS.PHASECHK.TRANS64.TRYWAIT P0, [R3+URZ], R2 ;  /* 0x00000002030075a7 */ /* 0x010864000800017f */
[----:B-1----:R-:W-:Y:S05]  /*8c70*/  @!P0 NANOSLEEP.SYNCS 0x989680 ;  /* 0x009896800000895d */ /* 0x002fea0003900000 */
[----:B------:R-:W1:Y:S02]  /*8c80*/  @!P0 SYNCS.PHASECHK.TRANS64 P0, [R3+URZ], R2 ;  /* 0x00000002030085a7 */ /* 0x000e64000800007f */
[----:B-1----:R-:W-:Y:S05]  /*8c90*/  @!P0 BRA `(.L_x_2198) ;  /* 0xfffffffc00f08947 */ /* 0x002fea000383ffff */
.L_x_2106:
[----:B---3--:R-:W-:Y:S05]  /*8ca0*/  BSYNC B6 ;  /* 0x0000000000067941 */ /* 0x008fea0003800000 */
.L_x_2100:
[----:B------:R-:W-:Y:S05]  /*8cb0*/  EXIT ;  /* 0x000000000000794d */ /* 0x000fea0003800000 */
.L_x_2117:
[----:B------:R-:W-:Y:S02]  /*8cc0*/  IMAD.MOV.U32 R12, RZ, RZ, RZ ;  /* 0x000000ffff0c7224 */ /* 0x000fe400078e00ff */
[----:B------:R-:W-:Y:S02]  /*8cd0*/  IMAD.MOV.U32 R11, RZ, RZ, 0x1f ;  /* 0x0000001fff0b7424 */ /* 0x000fe400078e00ff */
[----:B------:R-:W-:-:S07]  /*8ce0*/  IMAD.MOV.U32 R15, RZ, RZ, -0x1 ;  /* 0xffffffffff0f7424 */ /* 0x000fce00078e00ff */
[----:B------:R-:W-:Y:S05]  /*8cf0*/  WARPSYNC.COLLECTIVE R15, `(.L_x_2199) ;  /* 0x000000000f087348 */ /* 0x000fea0003c00000 */
[----:B------:R1:W2:Y:S02]  /*8d00*/  SHFL.IDX P6, R14, R13, R12, R11 ;  /* 0x0000000c0d0e7389 */ /* 0x0002a400000c000b */
[----:B-12---:R-:W-:Y:S01]  /*8d10*/  ENDCOLLECTIVE ;  /* 0x000000000000791b */ /* 0x006fe20003800000 */
.L_x_2199:
[----:B------:R-:W-:Y:S05]  /*8d20*/  BRA `(.L_x_2200) ;  /* 0xffffff8800407947 */ /* 0x000fea000383ffff */
.L_x_2119:
[----:B--2---:R2:W3:Y:S02]  /*8d30*/  SYNCS.PHASECHK.TRANS64.TRYWAIT P0, [R231+URZ+0x30800], R8 ;  /* 0x03080008e70075a7 */ /* 0x0044e4000800017f */
[----:B---3--:R-:W-:Y:S05]  /*8d40*/  @!P0 NANOSLEEP.SYNCS 0x989680 ;  /* 0x009896800000895d */ /* 0x008fea0003900000 */
[----:B------:R-:W3:Y:S02]  /*8d50*/  @!P0 SYNCS.PHASECHK.TRANS64 P0, [R231+URZ+0x30800], R8 ;  /* 0x03080008e70085a7 */ /* 0x000ee4000800007f */
[----:B---3--:R-:W-:Y:S05]  /*8d60*/  @!P0 BRA `(.L_x_2119) ;  /* 0xfffffffc00f08947 */ /* 0x008fea000383ffff */
[----:B------:R-:W-:Y:S05]  /*8d70*/  BRA `(.L_x_2118) ;  /* 0xffffff8800887947 */ /* 0x000fea000383ffff */
.L_x_2123:
[----:B---3--:R3:W4:Y:S02]  /*8d80*/  SYNCS.PHASECHK.TRANS64.TRYWAIT P0, [R0+URZ+0x30810], R7 ;  /* 0x03081007000075a7 */ /* 0x008724000800017f */
[----:B----4-:R-:W-:Y:S05]  /*8d90*/  @!P0 NANOSLEEP.SYNCS 0x989680 ;  /* 0x009896800000895d */ /* 0x010fea0003900000 */
[----:B------:R-:W4:Y:S02]  /*8da0*/  @!P0 SYNCS.PHASECHK.TRANS64 P0, [R0+URZ+0x30810], R7 ;  /* 0x03081007000085a7 */ /* 0x000f24000800007f */
[----:B----4-:R-:W-:Y:S05]  /*8db0*/  @!P0 BRA `(.L_x_2123) ;  /* 0xfffffffc00f08947 */ /* 0x010fea000383ffff */
[----:B------:R-:W-:Y:S05]  /*8dc0*/  BRA `(.L_x_2122) ;  /* 0xffffff90001c7947 */ /* 0x000fea000383ffff */
.L_x_2127:
[----:B------:R1:W1:Y:S02]  /*8dd0*/  SYNCS.PHASECHK.TRANS64.TRYWAIT P0, [R0+URZ+0x30830], R7 ;  /* 0x03083007000075a7 */ /* 0x000264000800017f */
[----:B-1----:R-:W-:Y:S05]  /*8de0*/  @!P0 NANOSLEEP.SYNCS 0x989680 ;  /* 0x009896800000895d */ /* 0x002fea0003900000 */
[----:B------:R-:W1:Y:S02]  /*8df0*/  @!P0 SYNCS.PHASECHK.TRANS64 P0, [R0+URZ+0x30830], R7 ;  /* 0x03083007000085a7 */ /* 0x000e64000800007f */
[----:B-1----:R-:W-:Y:S05]  /*8e00*/  @!P0 BRA `(.L_x_2127) ;  /* 0xfffffffc00f08947 */ /* 0x002fea000383ffff */
[----:B------:R-:W-:Y:S05]  /*8e10*/  BRA `(.L_x_2126) ;  /* 0xffffff9400747947 */ /* 0x000fea000383ffff */
.L_x_2173:
[----:B-1----:R1:W2:Y:S02]  /*8e20*/  SYNCS.PHASECHK.TRANS64.TRYWAIT P0, [R15+URZ+0x30820], R0 ;  /* 0x030820000f0075a7 */ /* 0x0022a4000800017f */
[----:B--2---:R-:W-:Y:S05]  /*8e30*/  @!P0 NANOSLEEP.SYNCS 0x989680 ;  /* 0x009896800000895d */ /* 0x004fea0003900000 */
[----:B------:R-:W2:Y:S02]  /*8e40*/  @!P0 SYNCS.PHASECHK.TRANS64 P0, [R15+URZ+0x30820], R0 ;  /* 0x030820000f0085a7 */ /* 0x000ea4000800007f */
[----:B--2---:R-:W-:Y:S05]  /*8e50*/  @!P0 BRA `(.L_x_2173) ;  /* 0xfffffffc00f08947 */ /* 0x004fea000383ffff */
[----:B------:R-:W-:Y:S05]  /*8e60*/  BRA `(.L_x_2201) ;  /* 0xffffffe000287947 */ /* 0x000fea000383ffff */
.L_x_2177:
[----:B--2---:R2:W3:Y:S02]  /*8e70*/  SYNCS.PHASECHK.TRANS64.TRYWAIT P1, [R15+URZ+0x30840], R18 ;  /* 0x030840120f0075a7 */ /* 0x0044e4000802017f */
[----:B---3--:R-:W-:Y:S05]  /*8e80*/  @!P1 NANOSLEEP.SYNCS 0x989680 ;  /* 0x009896800000995d */ /* 0x008fea0003900000 */
[----:B------:R-:W3:Y:S02]  /*8e90*/  @!P1 SYNCS.PHASECHK.TRANS64 P1, [R15+URZ+0x30840], R18 ;  /* 0x030840120f0095a7 */ /* 0x000ee4000802007f */
[----:B---3--:R-:W-:Y:S05]  /*8ea0*/  @!P1 BRA `(.L_x_2177) ;  /* 0xfffffffc00f09947 */ /* 0x008fea000383ffff */
[----:B------:R-:W-:Y:S05]  /*8eb0*/  BRA `(.L_x_2202) ;  /* 0xffffffe400e07947 */ /* 0x000fea000383ffff */
.L_x_2179:
[----:B-1----:R1:W3:Y:S02]  /*8ec0*/  SYNCS.PHASECHK.TRANS64.TRYWAIT P1, [R15+URZ+0x30828], R18 ;  /* 0x030828120f0075a7 */ /* 0x0022e4000802017f */
[----:B---3--:R-:W-:Y:S05]  /*8ed0*/  @!P1 NANOSLEEP.SYNCS 0x989680 ;  /* 0x009896800000995d */ /* 0x008fea0003900000 */
[----:B------:R-:W3:Y:S02]  /*8ee0*/  @!P1 SYNCS.PHASECHK.TRANS64 P1, [R15+URZ+0x30828], R18 ;  /* 0x030828120f0095a7 */ /* 0x000ee4000802007f */
[----:B---3--:R-:W-:Y:S05]  /*8ef0*/  @!P1 BRA `(.L_x_2179) ;  /* 0xfffffffc00f09947 */ /* 0x008fea000383ffff */
[----:B------:R-:W-:Y:S05]  /*8f00*/  BRA `(.L_x_2203) ;  /* 0xffffffe800807947 */ /* 0x000fea000383ffff */
.L_x_2181:
[----:B---3--:R3:W4:Y:S02]  /*8f10*/  SYNCS.PHASECHK.TRANS64.TRYWAIT P1, [R15+URZ+0x30848], R18 ;  /* 0x030848120f0075a7 */ /* 0x008724000802017f */
[----:B----4-:R-:W-:Y:S05]  /*8f20*/  @!P1 NANOSLEEP.SYNCS 0x989680 ;  /* 0x009896800000995d */ /* 0x010fea0003900000 */
[----:B------:R-:W4:Y:S02]  /*8f30*/  @!P1 SYNCS.PHASECHK.TRANS64 P1, [R15+URZ+0x30848], R18 ;  /* 0x030848120f0095a7 */ /* 0x000f24000802007f */
[----:B----4-:R-:W-:Y:S05]  /*8f40*/  @!P1 BRA `(.L_x_2181) ;  /* 0xfffffffc00f09947 */ /* 0x010fea000383ffff */
[----:B------:R-:W-:Y:S05]  /*8f50*/  BRA `(.L_x_2204) ;  /* 0xffffffec00207947 */ /* 0x000fea000383ffff */
.L_x_2183:
[----:B------:R-:W-:-:S07]  /*8f60*/  SHF.L.U32 R4, R10, 0x1f, RZ ;  /* 0x0000001f0a047819 */ /* 0x000fce00000006ff */
.L_x_2205:
[----:B----4-:R4:W1:Y:S02]  /*8f70*/  SYNCS.PHASECHK.TRANS64.TRYWAIT P1, [R15+URZ+0x30820], R4 ;  /* 0x030820040f0075a7 */ /* 0x010864000802017f */
[----:B-1----:R-:W-:Y:S05]  /*8f80*/  @!P1 NANOSLEEP.SYNCS 0x989680 ;  /* 0x009896800000995d */ /* 0x002fea0003900000 */
[----:B------:R-:W1:Y:S02]  /*8f90*/  @!P1 SYNCS.PHASECHK.TRANS64 P1, [R15+URZ+0x30820], R4 ;  /* 0x030820040f0095a7 */ /* 0x000e64000802007f */
[----:B-1----:R-:W-:Y:S05]  /*8fa0*/  @!P1 BRA `(.L_x_2205) ;  /* 0xfffffffc00f09947 */ /* 0x002fea000383ffff */
[----:B------:R-:W-:Y:S05]  /*8fb0*/  BRA `(.L_x_2206) ;  /* 0xffffffec00a47947 */ /* 0x000fea000383ffff */
.L_x_2186:
[----:B----4-:R4:W1:Y:S02]  /*8fc0*/  SYNCS.PHASECHK.TRANS64.TRYWAIT P1, [R15+URZ+0x30840], R12 ;  /* 0x0308400c0f0075a7 */ /* 0x010864000802017f */
[----:B-1----:R-:W-:Y:S05]  /*8fd0*/  @!P1 NANOSLEEP.SYNCS 0x989680 ;  /* 0x009896800000995d */ /* 0x002fea0003900000 */
[----:B------:R-:W1:Y:S02]  /*8fe0*/  @!P1 SYNCS.PHASECHK.TRANS64 P1, [R15+URZ+0x30840], R12 ;  /* 0x0308400c0f0095a7 */ /* 0x000e64000802007f */
[----:B-1----:R-:W-:Y:S05]  /*8ff0*/  @!P1 BRA `(.L_x_2186) ;  /* 0xfffffffc00f09947 */ /* 0x002fea000383ffff */
[----:B------:R-:W-:Y:S05]  /*9000*/  BRA `(.L_x_2207) ;  /* 0xfffffff000607947 */ /* 0x000fea000383ffff */
.L_x_2188:
[----:B-1----:R1:W2:Y:S02]  /*9010*/  SYNCS.PHASECHK.TRANS64.TRYWAIT P1, [R15+URZ+0x30828], R12 ;  /* 0x0308280c0f0075a7 */ /* 0x0022a4000802017f */
[----:B--2---:R-:W-:Y:S05]  /*9020*/  @!P1 NANOSLEEP.SYNCS 0x989680 ;  /* 0x009896800000995d */ /* 0x004fea0003900000 */
[----:B------:R-:W2:Y:S02]  /*9030*/  @!P1 SYNCS.PHASECHK.TRANS64 P1, [R15+URZ+0x30828], R12 ;  /* 0x0308280c0f0095a7 */ /* 0x000ea4000802007f */
[----:B--2---:R-:W-:Y:S05]  /*9040*/  @!P1 BRA `(.L_x_2188) ;  /* 0xfffffffc00f09947 */ /* 0x004fea000383ffff */
[----:B------:R-:W-:Y:S05]  /*9050*/  BRA `(.L_x_2208) ;  /* 0xfffffff000f47947 */ /* 0x000fea000383ffff */
.L_x_2190:
[----:B------:R1:W1:Y:S02]  /*9060*/  SYNCS.PHASECHK.TRANS64.TRYWAIT P0, [R3+URZ+0x30840], R0 ;  /* 0x03084000030075a7 */ /* 0x000264000800017f */
[----:B-1----:R-:W-:Y:S05]  /*9070*/  @!P0 NANOSLEEP.SYNCS 0x989680 ;  /* 0x009896800000895d */ /* 0x002fea0003900000 */
[----:B------:R-:W1:Y:S02]  /*9080*/  @!P0 SYNCS.PHASECHK.TRANS64 P0, [R3+URZ+0x30840], R0 ;  /* 0x03084000030085a7 */ /* 0x000e64000800007f */
[----:B-1----:R-:W-:Y:S05]  /*9090*/  @!P0 BRA `(.L_x_2190) ;  /* 0xfffffffc00f08947 */ /* 0x002fea000383ffff */
[----:B------:R-:W-:Y:S05]  /*90a0*/  BRA `(.L_x_2209) ;  /* 0xfffffff400a47947 */ /* 0x000fea000383ffff */
.L_x_2192:
[----:B------:R-:W-:Y:S01]  /*90b0*/  BSSY B0, `(.L_x_2210) ;  /* 0x0000006000007945 */ /* 0x000fe20003800000 */
[----:B------:R-:W-:-:S07]  /*90c0*/  IMAD.MOV.U32 R15, RZ, RZ, -0x1 ;  /* 0xffffffffff0f7424 */ /* 0x000fce00078e00ff */
[----:B---3--:R-:W-:Y:S05]  /*90d0*/  WARPSYNC.COLLECTIVE R15, `(.L_x_2211) ;  /* 0x000000000f0c7348 */ /* 0x008fea0003c00000 */
[----:B------:R-:W-:Y:S02]  /*90e0*/  ELECT P6, UR62, PT ;  /* 0x00000000003e782f */ /* 0x000fe400038c0000 */
[----:B------:R-:W-:Y:S01]  /*90f0*/  MOV R14, UR62 ;  /* 0x0000003e000e7c02 */ /* 0x000fe20008000f00 */
[----:B---3--:R-:W-:Y:S10]  /*9100*/  ENDCOLLECTIVE ;  /* 0x000000000000791b */ /* 0x008ff40003800000 */
.L_x_2211:
[----:B------:R-:W-:Y:S05]  /*9110*/  BSYNC B0 ;  /* 0x0000000000007941 */ /* 0x000fea0003800000 */
.L_x_2210:
[----:B------:R-:W-:Y:S05]  /*9120*/  BRA `(.L_x_2212) ;  /* 0xfffffff800547947 */ /* 0x000fea000383ffff */
.L_x_2194:
[----:B-1----:R1:W2:Y:S02]  /*9130*/  SYNCS.PHASECHK.TRANS64.TRYWAIT P0, [R7+URZ], R4 ;  /* 0x00000004070075a7 */ /* 0x0022a4000800017f */
[----:B--2---:R-:W-:Y:S05]  /*9140*/  @!P0 NANOSLEEP.SYNCS 0x989680 ;  /* 0x009896800000895d */ /* 0x004fea0003900000 */
[----:B------:R-:W2:Y:S02]  /*9150*/  @!P0 SYNCS.PHASECHK.TRANS64 P0, [R7+URZ], R4 ;  /* 0x00000004070085a7 */ /* 0x000ea4000800007f */
[----:B--2---:R-:W-:Y:S05]  /*9160*/  @!P0 BRA `(.L_x_2194) ;  /* 0xfffffffc00f08947 */ /* 0x004fea000383ffff */
[----:B------:R-:W-:Y:S05]  /*9170*/  BRA `(.L_x_2213) ;  /* 0xfffffff800947947 */ /* 0x000fea000383ffff */
.L_x_2195:
[----:B--2---:R2:W4:Y:S02]  /*9180*/  SYNCS.PHASECHK.TRANS64.TRYWAIT P0, [R3+URZ], R2 ;  /* 0x00000002030075a7 */ /* 0x004524000800017f */
[----:B----4-:R-:W-:Y:S05]  /*9190*/  @!P0 NANOSLEEP.SYNCS 0x989680 ;  /* 0x009896800000895d */ /* 0x010fea0003900000 */
[----:B------:R-:W4:Y:S02]  /*91a0*/  @!P0 SYNCS.PHASECHK.TRANS64 P0, [R3+URZ], R2 ;  /* 0x00000002030085a7 */ /* 0x000f24000800007f */
[----:B----4-:R-:W-:Y:S05]  /*91b0*/  @!P0 BRA `(.L_x_2195) ;  /* 0xfffffffc00f08947 */ /* 0x010fea000383ffff */
[----:B------:R-:W-:Y:S05]  /*91c0*/  BRA `(.L_x_2214) ;  /* 0xfffffff800887947 */ /* 0x000fea000383ffff */
.L_x_2197:
[----:B--2---:R2:W4:Y:S02]  /*91d0*/  SYNCS.PHASECHK.TRANS64.TRYWAIT P0, [R5+URZ], R4 ;  /* 0x00000004050075a7 */ /* 0x004524000800017f */
[----:B----4-:R-:W-:Y:S05]  /*91e0*/  @!P0 NANOSLEEP.SYNCS 0x989680 ;  /* 0x009896800000895d */ /* 0x010fea0003900000 */
[----:B------:R-:W4:Y:S02]  /*91f0*/  @!P0 SYNCS.PHASECHK.TRANS64 P0, [R5+URZ], R4 ;  /* 0x00000004050085a7 */ /* 0x000f24000800007f */
[----:B----4-:R-:W-:Y:S05]  /*9200*/  @!P0 BRA `(.L_x_2197) ;  /* 0xfffffffc00f08947 */ /* 0x010fea000383ffff */
[----:B------:R-:W-:Y:S05]  /*9210*/  BRA `(.L_x_2215) ;  /* 0xfffffff8008c7947 */ /* 0x000fea000383ffff */
.L_x_2216:
        /* <DEDUP_REMOVED lines=14> */
.L_x_3699:


//--------------------- .text._ZN7cutlass13device_kernelIN5flash11enable_sm90INS1_16FlashAttnBwdSm90INS1_25CollectiveMainloopBwdSm90ILi2ELi2ELi2EN4cute5tupleIJNS5_1CILi1EEES8_S8_EEENS6_IJNS7_ILi64EEENS7_ILi128EEESB_EEENS_6half_tEfNS_4arch4Sm90ELb0ELb1ELb0ELb1ELb1ELb1ELb0ELb0ELi2ELi1ELi2ELi1ELb0EEENS1_24CollectiveEpilogueBwdGQAISC_fSF_Li256ELb1ELb1EEENS1_19SingleTileSchedulerILb1ELb0ELb0ELi128EEEEEEEEEvNT_6ParamsE --------------------------
	.section	.text._ZN7cutlass13device_kernelIN5flash11enable_sm90INS1_16FlashAttnBwdSm90INS1_25CollectiveMainloopBwdSm90ILi2ELi2ELi2EN4cute5tupleIJNS5_1CILi1EEES8_S8_EEENS6_IJNS7_ILi64EEENS7_ILi128EEESB_EEENS_6half_tEfNS_4arch4Sm90ELb0ELb1ELb0ELb1ELb1ELb1ELb0ELb0ELi2ELi1ELi2ELi1ELb0EEENS1_24CollectiveEpilogueBwdGQAISC_fSF_Li256ELb1ELb1EEENS1_19SingleTileSchedulerILb1ELb0ELb0ELi128EEEEEEEEEvNT_6ParamsE,"ax",@progbits
	.align	128
.text._ZN7cutlass13device_kernelIN5flash11enable_sm90INS1_16FlashAttnBwdSm90INS1_25CollectiveMainloopBwdSm90ILi2ELi2ELi2EN4cute5tupleIJNS5_1CILi1EEES8_S8_EEENS6_IJNS7_ILi64EEENS7_ILi128EEESB_EEENS_6half_tEfNS_4arch4Sm90ELb0ELb1ELb0ELb1ELb1ELb1ELb0ELb0ELi2ELi1ELi2ELi1ELb0EEENS1_24CollectiveEpilogueBwdGQAISC_fSF_Li256ELb1ELb1EEENS1_19SingleTileSchedulerILb1ELb0ELb0ELi128EEEEEEEEEvNT_6ParamsE:
        .type           _ZN7cutlass13device_kernelIN5flash11enable_sm90INS1_16FlashAttnBwdSm90INS1_25CollectiveMainloopBwdSm90ILi2ELi2ELi2EN4cute5tupleIJNS5_1CILi1EEES8_S8_EEENS6_IJNS7_ILi64EEENS7_ILi128EEESB_EEENS_6half_tEfNS_4arch4Sm90ELb0ELb1ELb0ELb1ELb1ELb1ELb0ELb0ELi2ELi1ELi2ELi1ELb0EEENS1_24CollectiveEpilogueBwdGQAISC_fSF_Li256ELb1ELb1EEENS1_19SingleTileSchedulerILb1ELb0ELb0ELi128EEEEEEEEEvNT_6ParamsE,@function
        .size           _ZN7cutlass13device_kernelIN5flash11enable_sm90INS1_16FlashAttnBwdSm90INS1_25CollectiveMainloopBwdSm90ILi2ELi2ELi2EN4cute5tupleIJNS5_1CILi1EEES8_S8_EEENS6_IJNS7_ILi64EEENS7_ILi128EEESB_EEENS_6half_tEfNS_4arch4Sm90ELb0ELb1ELb0ELb1ELb1ELb1ELb0ELb0ELi2ELi1ELi2ELi1ELb0EEENS1_24CollectiveEpilogueBwdGQAISC_fSF_Li256ELb1ELb1EEENS1_19SingleTileSchedulerILb1ELb0ELb0ELi128EEEEEEEEEvNT_6ParamsE,(.L_x_3700 - _ZN7cutlass13device_kernelIN5flash11enable_sm90INS1_16FlashAttnBwdSm90INS1_25CollectiveMainloopBwdSm90ILi2ELi2ELi2EN4cute5tupleIJNS5_1CILi1EEES8_S8_EEENS6_IJNS7_ILi64EEENS7_ILi128EEESB_EEENS_6half_tEfNS_4arch4Sm90ELb0ELb1ELb0ELb1ELb1ELb1ELb0ELb0ELi2ELi1ELi2ELi1ELb0EEENS1_24CollectiveEpilogueBwdGQAISC_fSF_Li256ELb1ELb1EEENS1_19SingleTileSchedulerILb1ELb0ELb0ELi128EEEEEEEEEvNT_6ParamsE)
        .other          _ZN7cutlass13device_kernelIN5flash11enable_sm90INS1_16FlashAttnBwdSm90INS1_25CollectiveMainloopBwdSm90ILi2ELi2ELi2EN4cute5tupleIJNS5_1CILi1EEES8_S8_EEENS6_IJNS7_ILi64EEENS7_ILi128EEESB_EEENS_6half_tEfNS_4arch4Sm90ELb0ELb1ELb0ELb1ELb1ELb1ELb0ELb0ELi2ELi1ELi2ELi1ELb0EEENS1_24CollectiveEpilogueBwdGQAISC_fSF_Li256ELb1ELb1EEENS1_19SingleTileSchedulerILb1ELb0ELb0ELi128EEEEEEEEEvNT_6ParamsE,@"STO_CUDA_ENTRY STV_DEFAULT"
_ZN7cutlass13device_kernelIN5flash11enable_sm90INS1_16FlashAttnBwdSm90INS1_25CollectiveMainloopBwdSm90ILi2ELi2ELi2EN4cute5tupleIJNS5_1CILi1EEES8_S8_EEENS6_IJNS7_ILi64EEENS7_ILi128EEESB_EEENS_6half_tEfNS_4arch4Sm90ELb0ELb1ELb0ELb1ELb1ELb1ELb0ELb0ELi2ELi1ELi2ELi1ELb0EEENS1_24CollectiveEpilogueBwdGQAISC_fSF_Li256ELb1ELb1EEENS1_19SingleTileSchedulerILb1ELb0ELb0ELi128EEEEEEEEEvNT_6ParamsE:
        /* <DEDUP_REMOVED lines=24> */
.L_x_2218:
[----:B------:R-:W-:Y:S05]  /*0180*/  BSYNC B0 ;  /* 0x0000000000007941 */ /* 0x000fea0003800000 */
.L_x_2217:
        /* <DEDUP_REMOVED lines=37> */
.L_x_2219:
        /* <DEDUP_REMOVED lines=22> */
.L_x_2220:
[----:B------:R-:W-:Y:S01]  /*0540*/  PLOP3.LUT P0, PT, PT, PT, UP0, 0x80, 0x0 ;  /* 0x000000000000781c */ /* 0x000fe20003f0f008 */
[----:B------:R-:W-:Y:S01]  /*0550*/  NOP ;  /* 0x0000000000007918 */ /* 0x000fe20000000000 */
[----:B------:R-:W-:Y:S01]  /*0560*/  ULDC.64 UR46, c[0x0][0x208] ;  /* 0x00008200002e7ab9 */ /* 0x000fe20000000a00 */
[----:B------:R-:W-:Y:S01]  /*0570*/  BSSY B6, `(.L_x_2221) ;  /* 0x00009b6000067945 */ /* 0x000fe20003800000 */
[----:B-12-4-:R-:W-:Y:S09]  /*0580*/  BAR.SYNC.DEFER_BLOCKING 0x0 ;  /* 0x0000000000007b1d */ /* 0x016ff20000010000 */
[----:B------:R-:W-:Y:S05]  /*0590*/  @!P0 BRA `(.L_x_2222) ;  /* 0x0000005000248947 */ /* 0x000fea0003800000 */
.L_x_2223:
        /* <DEDUP_REMOVED lines=24> */
.L_x_2224:
        /* <DEDUP_REMOVED lines=14> */
.L_x_2226:
[----:B------:R-:W-:-:S05]  /*0800*/  ULDC UR4, c[0x0][0x8c4] ;  /* 0x0002310000047ab9 */ /* 0x000fca0000000800 */
.L_x_2225:
        /* <DEDUP_REMOVED lines=17> */
.L_x_2228:
        /* <DEDUP_REMOVED lines=14> */
.L_x_2229:
        /* <DEDUP_REMOVED lines=11> */
.L_x_2230:
        /* <DEDUP_REMOVED lines=13> */
.L_x_2231:
        /* <DEDUP_REMOVED lines=82> */
.L_x_2232:
        /* <DEDUP_REMOVED lines=29> */
.L_x_2235:
        /* <DEDUP_REMOVED lines=15> */
.L_x_2234:
        /* <DEDUP_REMOVED lines=22> */
.L_x_2237:
        /* <DEDUP_REMOVED lines=15> */
.L_x_2236:
        /* <DEDUP_REMOVED lines=8> */
.L_x_2361:
        /* <DEDUP_REMOVED lines=23> */
.L_x_2239:
        /* <DEDUP_REMOVED lines=95> */
.L_x_2251:
[----:B------:R-:W-:-:S13]  /*1d90*/  ISETP.NE.AND P6, PT, R235, 0x3, PT ;  /* 0x00000003eb00780c */ /* 0x000fda0003fc5270 */
[----:B------:R-:W-:Y:S05]  /*1da0*/  @!P6 BRA `(.L_x_2241) ;  /* 0x000000000004e947 */ /* 0x000fea0003800000 */
[----:B------:R-:W-:Y:S01]  /*1db0*/  BPT.TRAP 0x1 ;  /* 0x000000040000795c */ /* 0x000fe20000300000 */
.L_x_2241:
[----:B------:R-:W-:Y:S01]  /*1dc0*/  IMAD R0, R4, 0x8, R231 ;  /* 0x0000000804007824 */ /* 0x000fe200078e02e7 */
[----:B------:R-:W-:-:S04]  /*1dd0*/  SHF.L.U32 R7, R226, 0x1f, RZ ;  /* 0x0000001fe2077819 */ /* 0x000fc800000006ff */
[----:B------:R2:W3:Y:S01]  /*1de0*/  SYNCS.PHASECHK.TRANS64.TRYWAIT P0, [R0+URZ+0x30810], R7 ;  /* 0x03081007000075a7 */ /* 0x0004e2000800017f */
[----:B------:R-:W-:Y:S05]  /*1df0*/  @!P6 BRA `(.L_x_2242) ;  /* 0x000000000004e947 */ /* 0x000fea0003800000 */
[----:B------:R-:W-:Y:S01]  /*1e00*/  BPT.TRAP 0x1 ;  /* 0x000000040000795c */ /* 0x000fe20000300000 */
.L_x_2242:
[----:B---3--:R-:W-:Y:S05]  /*1e10*/  @P0 BRA `(.L_x_2243) ;  /* 0x0000000000080947 */ /* 0x008fea0003800000 */
[----:B------:R-:W3:Y:S02]  /*1e20*/  SYNCS.PHASECHK.TRANS64.TRYWAIT P0, [R0+URZ+0x30810], R7 ;  /* 0x03081007000075a7 */ /* 0x000ee4000800017f */
[----:B---3--:R-:W-:Y:S05]  /*1e30*/  @!P0 BRA `(.L_x_2244) ;  /* 0x0000008000dc8947 */ /* 0x008fea0003800000 */
.L_x_2243:
        /* <DEDUP_REMOVED lines=81> */
.L_x_2245:
[----:B------:R1:W1:Y:S01]  /*2350*/  SYNCS.PHASECHK.TRANS64.TRYWAIT P0, [R0+URZ+0x30830], R7 ;  /* 0x03083007000075a7 */ /* 0x000262000800017f */
[----:B------:R-:W-:Y:S05]  /*2360*/  @!P6 BRA `(.L_x_2246) ;  /* 0x000000000004e947 */ /* 0x000fea0003800000 */
[----:B------:R-:W-:Y:S01]  /*2370*/  BPT.TRAP 0x1 ;  /* 0x000000040000795c */ /* 0x000fe20000300000 */
.L_x_2246:
[----:B------:R-:W-:-:S05]  /*2380*/  VIADD R5, R231, 0x20000 ;  /* 0x00020000e7057836 */ /* 0x000fca0000000000 */
[----:B------:R-:W-:-:S04]  /*2390*/  SHF.R.U32.HI R5, RZ, 0x4, R5 ;  /* 0x00000004ff057819 */ /* 0x000fc80000011605 */
[----:B------:R-:W-:-:S04]  /*23a0*/  LOP3.LUT R234, R5, 0x3fff, RZ, 0xc0, !PT ;  /* 0x00003fff05ea7812 */ /* 0x000fc800078ec0ff */
[----:B------:R-:W-:Y:S01]  /*23b0*/  LOP3.LUT R5, R234, 0x10000, RZ, 0xfc, !PT ;  /* 0x00010000ea057812 */ /* 0x000fe200078efcff */
[----:B-1----:R-:W-:Y:S06]  /*23c0*/  @P0 BRA `(.L_x_2247) ;  /* 0x0000000000080947 */ /* 0x002fec0003800000 */
[----:B------:R-:W1:Y:S02]  /*23d0*/  SYNCS.PHASECHK.TRANS64.TRYWAIT P0, [R0+URZ+0x30830], R7 ;  /* 0x03083007000075a7 */ /* 0x000e64000800017f */
[----:B-1----:R-:W-:Y:S05]  /*23e0*/  @!P0 BRA `(.L_x_2248) ;  /* 0x0000007c00848947 */ /* 0x002fea0003800000 */
.L_x_2247:
        /* <DEDUP_REMOVED lines=445> */
.L_x_2249:
        /* <DEDUP_REMOVED lines=49> */
.L_x_2250:
        /* <DEDUP_REMOVED lines=78> */
.L_x_2233:
[----:B------:R-:W-:Y:S05]  /*47b0*/  @P0 BRA `(.L_x_2227) ;  /* 0x0000005800440947 */ /* 0x000fea0003800000 */
[----:B------:R-:W-:Y:S01]  /*47c0*/  ULDC.64 UR4, c[0x0][0x878] ;  /* 0x00021e0000047ab9 */ /* 0x000fe20000000a00 */
[----:B------:R-:W1:Y:S01]  /*47d0*/  S2UR UR15, SR_CTAID.X ;  /* 0x00000000000f79c3 */ /* 0x000e620000002500 */
[----:B------:R-:W-:Y:S01]  /*47e0*/  UISETP.NE.U32.AND UP0, UPT, UR4, URZ, UPT ;  /* 0x0000003f0400728c */ /* 0x000fe2000bf05070 */
[----:B------:R-:W2:Y:S01]  /*47f0*/  S2R R4, SR_TID.X ;  /* 0x0000000000047919 */ /* 0x000ea20000002100 */
[----:B------:R-:W-:Y:S01]  /*4800*/  ULDC UR10, c[0x0][0x870] ;  /* 0x00021c00000a7ab9 */ /* 0x000fe20000000800 */
[----:B------:R-:W-:Y:S01]  /*4810*/  ULDC UR11, c[0x0][0x80c] ;  /* 0x00020300000b7ab9 */ /* 0x000fe20000000800 */
[----:B------:R-:W-:Y:S01]  /*4820*/  UISETP.NE.AND.EX UP0, UPT, UR5, URZ, UPT, UP0 ;  /* 0x0000003f0500728c */ /* 0x000fe2000bf05300 */
[----:B------:R-:W-:Y:S02]  /*4830*/  ULDC.64 UR18, c[0x0][0x818] ;  /* 0x0002060000127ab9 */ /* 0x000fe40000000a00 */
[----:B------:R-:W-:Y:S01]  /*4840*/  S2UR UR14, SR_CgaCtaId ;  /* 0x00000000000e79c3 */ /* 0x000fe20000008800 */
[----:B------:R-:W-:Y:S01]  /*4850*/  ULDC.64 UR20, c[0x0][0x840] ;  /* 0x0002100000147ab9 */ /* 0x000fe20000000a00 */
[----:B------:R-:W-:Y:S01]  /*4860*/  ULDC.64 UR22, c[0x0][0x848] ;  /* 0x0002120000167ab9 */ /* 0x000fe20000000a00 */
[----:B------:R-:W-:-:S05]  /*4870*/  PLOP3.LUT P0, PT, PT, PT, UP0, 0x80, 0x0 ;  /* 0x000000000000781c */ /* 0x000fca0003f0f008 */
[----:B------:R-:W-:Y:S02]  /*4880*/  @UP0 ULDC.64 UR4, c[0x0][0x878] ;  /* 0x00021e0000040ab9 */ /* 0x000fe40000000a00 */
[----:B------:R-:W-:-:S06]  /*4890*/  @UP0 UIMAD.WIDE UR4, UR36, 0x4, UR4 ;  /* 0x00000004240408a5 */ /* 0x000fcc000f8e0204 */
[----:B------:R-:W-:Y:S02]  /*48a0*/  IMAD.U32 R2, RZ, RZ, UR4 ;  /* 0x00000004ff027e24 */ /* 0x000fe4000f8e00ff */
[----:B------:R-:W-:Y:S01]  /*48b0*/  IMAD.U32 R3, RZ, RZ, UR5 ;  /* 0x00000005ff037e24 */ /* 0x000fe2000f8e00ff */
[----:B------:R-:W-:-:S04]  /*48c0*/  ULDC UR5, c[0x0][0x850] ;  /* 0x0002140000057ab9 */ /* 0x000fc80000000800 */
[----:B------:R-:W3:Y:S01]  /*48d0*/  @P0 LDG.E R2, desc[UR46][R2.64] ;  /* 0x0000002e02020981 */ /* 0x000ee2000c1e1900 */
[----:B------:R-:W4:Y:S01]  /*48e0*/  S2UR UR4, SR_CTAID.Y ;  /* 0x00000000000479c3 */ /* 0x000f220000002600 */
[----:B------:R-:W-:Y:S01]  /*48f0*/  UISETP.NE.AND UP1, UPT, UR5, 0x1, UPT ;  /* 0x000000010500788c */ /* 0x000fe2000bf25270 */
[----:B--2---:R-:W-:Y:S01]  /*4900*/  VIADD R5, R4, 0xffffff80 ;  /* 0xffffff8004057836 */ /* 0x004fe20000000000 */
[----:B-1----:R-:W-:Y:S01]  /*4910*/  UIMAD UR10, UR15, UR10, URZ ;  /* 0x0000000a0f0a72a4 */ /* 0x002fe2000f8e023f */
[----:B------:R-:W-:Y:S01]  /*4920*/  BSSY B0, `(.L_x_2252) ;  /* 0x000005f000007945 */ /* 0x000fe20003800000 */
[----:B------:R-:W-:-:S03]  /*4930*/  UIMAD UR7, UR36, UR11, URZ ;  /* 0x0000000b240772a4 */ /* 0x000fc6000f8e023f */
[----:B------:R-:W-:Y:S01]  /*4940*/  BAR.SYNC.DEFER_BLOCKING 0x1, 0x100 ;  /* 0x0044000000007b1d */ /* 0x000fe20000010000 */
[----:B------:R-:W-:Y:S01]  /*4950*/  UIMAD UR10, UR10, UR11, URZ ;  /* 0x0000000b0a0a72a4 */ /* 0x000fe2000f8e023f */
[----:B------:R-:W-:Y:S01]  /*4960*/  SHF.R.S32.HI R0, RZ, 0x1f, R5 ;  /* 0x0000001fff007819 */ /* 0x000fe20000011405 */
[----:B------:R-:W-:Y:S01]  /*4970*/  USHF.L.U32 UR15, UR15, 0xe, URZ ;  /* 0x0000000e0f0f7899 */ /* 0x000fe2000800063f */
[----:B------:R-:W-:Y:S01]  /*4980*/  ISETP.NE.AND P1, PT, R4, 0x80, PT ;  /* 0x000000800400780c */ /* 0x000fe20003f25270 */
[----:B------:R-:W-:Y:S01]  /*4990*/  USHF.R.S32.HI UR11, URZ, 0x1f, UR10 ;  /* 0x0000001f3f0b7899 */ /* 0x000fe2000801140a */
[----:B------:R-:W-:Y:S01]  /*49a0*/  @UP1 ULDC UR8, c[0x0][0x854] ;  /* 0x0002150000081ab9 */ /* 0x000fe20000000800 */
[----:B------:R-:W-:Y:S01]  /*49b0*/  @UP1 ULDC UR12, c[0x0][0x858] ;  /* 0x00021600000c1ab9 */ /* 0x000fe20000000800 */
[----:B----4-:R-:W-:Y:S02]  /*49c0*/  UIMAD.WIDE.U32 UR8, UR4, UR8, URZ ;  /* 0x00000008040872a5 */ /* 0x010fe4000f8e003f */
[----:B------:R-:W-:Y:S01]  /*49d0*/  UMOV UR6, UR4 ;  /* 0x0000000400067c82 */ /* 0x000fe20008000000 */
[----:B------:R-:W-:-:S02]  /*49e0*/  USHF.R.S32.HI UR8, URZ, 0x1f, UR7 ;  /* 0x0000001f3f087899 */ /* 0x000fc40008011407 */
[----:B------:R-:W-:-:S03]  /*49f0*/  @UP1 USHF.R.U32.HI UR6, URZ, UR12, UR9 ;  /* 0x0000000c3f061299 */ /* 0x000fc60008011609 */
[----:B------:R-:W-:Y:S01]  /*4a00*/  ULDC.64 UR12, c[0x0][0x868] ;  /* 0x00021a00000c7ab9 */ /* 0x000fe20000000a00 */
[----:B------:R-:W-:Y:S02]  /*4a10*/  USHF.R.S32.HI UR16, URZ, 0x1f, UR6 ;  /* 0x0000001f3f107899 */ /* 0x000fe40008011406 */
[----:B------:R-:W-:-:S04]  /*4a20*/  UIADD3 UR10, UP1, UP2, UR10, UR7, UR6 ;  /* 0x000000070a0a7290 */ /* 0x000fc8000fa3e006 */
[----:B------:R-:W-:Y:S02]  /*4a30*/  UIADD3.X UR8, UR11, UR8, UR16, UP1, UP2 ;  /* 0x000000080b087290 */ /* 0x000fe40008fe4410 */
[----:B------:R-:W-:Y:S02]  /*4a40*/  USHF.L.U32 UR7, UR10, 0x2, URZ ;  /* 0x000000020a077899 */ /* 0x000fe4000800063f */
[----:B------:R-:W-:Y:S02]  /*4a50*/  USHF.L.U64.HI UR8, UR10, 0x2, UR8 ;  /* 0x000000020a087899 */ /* 0x000fe40008010208 */
[----:B------:R-:W-:-:S04]  /*4a60*/  UIADD3 UR10, UP1, UR7, UR12, URZ ;  /* 0x0000000c070a7290 */ /* 0x000fc8000ff3e03f */
[----:B------:R-:W-:Y:S01]  /*4a70*/  UIADD3.X UR11, UR8, UR13, URZ, UP1, !UPT ;  /* 0x0000000d080b7290 */ /* 0x000fe20008ffe43f */
[----:B---3--:R-:W-:Y:S02]  /*4a80*/  @P0 R2UR UR9, R2 ;  /* 0x00000000020902ca */ /* 0x008fe400000e0000 */
[----:B------:R-:W-:Y:S02]  /*4a90*/  LEA.HI R2, R0, R5, RZ, 0x7 ;  /* 0x0000000500027211 */ /* 0x000fe400078f38ff */
[----:B------:R-:W-:Y:S02]  /*4aa0*/  ISETP.NE.AND P0, PT, R5, RZ, PT ;  /* 0x000000ff0500720c */ /* 0x000fe40003f05270 */
[C---:B------:R-:W-:Y:S01]  /*4ab0*/  LOP3.LUT R0, R2.reuse, 0xfffff80, RZ, 0xc0, !PT ;  /* 0x0fffff8002007812 */ /* 0x040fe200078ec0ff */
[----:B------:R-:W-:-:S04]  /*4ac0*/  IMAD.SHL.U32 R2, R2, 0x40, RZ ;  /* 0x0000004002027824 */ /* 0x000fc800078e00ff */
[----:B------:R-:W-:Y:S01]  /*4ad0*/  IMAD.IADD R0, R5, 0x1, -R0 ;  /* 0x0000000105007824 */ /* 0x000fe200078e0a00 */
[----:B------:R-:W-:Y:S01]  /*4ae0*/  LOP3.LUT R3, R2, 0x3fffe000, RZ, 0xc0, !PT ;  /* 0x3fffe00002037812 */ /* 0x000fe200078ec0ff */
[----:B------:R-:W-:Y:S01]  /*4af0*/  @UP0 ULEA UR9, UR36, UR9, 0x7 ;  /* 0x0000000924090291 */ /* 0x000fe2000f8e383f */
[----:B------:R-:W-:-:S03]  /*4b00*/  IMAD.U32 R2, RZ, RZ, UR10 ;  /* 0x0000000aff027e24 */ /* 0x000fc6000f8e00ff */
[----:B------:R-:W-:Y:S01]  /*4b10*/  @UP0 USHF.R.S32.HI UR12, URZ, 0x1f, UR9 ;  /* 0x0000001f3f0c0899 */ /* 0x000fe20008011409 */
[----:B------:R-:W-:Y:S02]  /*4b20*/  IMAD R0, R0, 0x4, R3 ;  /* 0x0000000400007824 */ /* 0x000fe400078e0203 */
[----:B------:R-:W-:Y:S01]  /*4b30*/  IMAD.U32 R3, RZ, RZ, UR11 ;  /* 0x0000000bff037e24 */ /* 0x000fe2000f8e00ff */
[----:B------:R-:W-:-:S03]  /*4b40*/  @UP0 ULEA.HI UR12, UR12, UR9, URZ, 0x7 ;  /* 0x000000090c0c0291 */ /* 0x000fc6000f8f383f */
[----:B------:R-:W-:Y:S01]  /*4b50*/  UMOV UR9, 0x400 ;  /* 0x0000040000097882 */ /* 0x000fe20000000000 */
[----:B------:R-:W-:Y:S02]  /*4b60*/  @UP0 USHF.L.U32 UR12, UR12, 0x7, URZ ;  /* 0x000000070c0c0899 */ /* 0x000fe4000800063f */
[----:B------:R-:W-:Y:S02]  /*4b70*/  ULEA UR9, UR14, UR9, 0x18 ;  /* 0x000000090e097291 */ /* 0x000fe4000f8ec03f */
[----:B------:R-:W-:-:S04]  /*4b80*/  @UP0 ULOP3.LUT UR12, UR12, 0xffffc000, URZ, 0xc0, !UPT ;  /* 0xffffc0000c0c0892 */ /* 0x000fc8000f8ec03f */
[----:B------:R-:W-:Y:S01]  /*4b90*/  @UP0 USHF.R.S32.HI UR13, URZ, 0x1f, UR12 ;  /* 0x0000001f3f0d0899 */ /* 0x000fe2000801140c */
[----:B------:R-:W-:Y:S02]  /*4ba0*/  LEA R0, R0, UR9, 0x2 ;  /* 0x0000000900007c11 */ /* 0x000fe4000f8e10ff */
[----:B------:R-:W-:Y:S02]  /*4bb0*/  @!UP0 UMOV UR12, URZ ;  /* 0x0000003f000c8c82 */ /* 0x000fe40008000000 */
[----:B------:R-:W-:Y:S01]  /*4bc0*/  UIADD3 UR14, UP1, UR15, UR12, URZ ;  /* 0x0000000c0f0e7290 */ /* 0x000fe2000ff3e03f */
[----:B------:R1:W-:Y:S01]  /*4bd0*/  STS.128 [R0], R24 ;  /* 0x0000001800007388 */ /* 0x0003e20000000c00 */
[----:B------:R-:W-:Y:S02]  /*4be0*/  UIMAD UR12, UR16, UR18, URZ ;  /* 0x00000012100c72a4 */ /* 0x000fe4000f8e023f */
[----:B------:R-:W-:Y:S01]  /*4bf0*/  UIMAD UR16, UR16, UR20, URZ ;  /* 0x00000014101072a4 */ /* 0x000fe2000f8e023f */
[----:B------:R1:W-:Y:S01]  /*4c00*/  STS.128 [R0+0x800], R28 ;  /* 0x0008001c00007388 */ /* 0x0003e20000000c00 */
[----:B------:R-:W-:Y:S01]  /*4c10*/  @!UP0 UMOV UR13, URZ ;  /* 0x0000003f000d8c82 */ /* 0x000fe20008000000 */
[----:B------:R-:W-:-:S02]  /*4c20*/  UIMAD UR17, UR6, UR19, UR12 ;  /* 0x00000013061172a4 */ /* 0x000fc4000f8e020c */
[----:B------:R-:W-:Y:S01]  /*4c30*/  UIMAD UR19, UR6, UR21, UR16 ;  /* 0x00000015061372a4 */ /* 0x000fe2000f8e0210 */
[----:B------:R1:W-:Y:S01]  /*4c40*/  STS.128 [R0+0x1000], R32 ;  /* 0x0010002000007388 */ /* 0x0003e20000000c00 */
[----:B------:R-:W-:Y:S02]  /*4c50*/  ULEA.HI.X.SX32 UR15, UR15, UR13, 0x1, UP1 ;  /* 0x0000000d0f0f7291 */ /* 0x000fe400088f0e3f */
[----:B------:R-:W-:Y:S01]  /*4c60*/  USHF.R.S32.HI UR16, URZ, 0x1f, UR36 ;  /* 0x0000001f3f107899 */ /* 0x000fe20008011424 */
[----:B------:R1:W-:Y:S01]  /*4c70*/  STS.128 [R0+0x1800], R36 ;  /* 0x0018002400007388 */ /* 0x0003e20000000c00 */
[----:B------:R-:W-:Y:S02]  /*4c80*/  UIMAD.WIDE.U32 UR12, UR6, UR18, UR14 ;  /* 0x00000012060c72a5 */ /* 0x000fe4000f8e000e */
[----:B------:R-:W-:Y:S01]  /*4c90*/  USEL UR16, UR16, URZ, !UP0 ;  /* 0x0000003f10107287 */ /* 0x000fe2000c000000 */
[----:B------:R1:W-:Y:S01]  /*4ca0*/  STS.128 [R0+0x2000], R40 ;  /* 0x0020002800007388 */ /* 0x0003e20000000c00 */
[----:B------:R-:W-:-:S02]  /*4cb0*/  UIMAD.WIDE.U32 UR14, UR6, UR20, UR14 ;  /* 0x00000014060e72a5 */ /* 0x000fc4000f8e000e */
[----:B------:R-:W-:Y:S01]  /*4cc0*/  USEL UR36, UR36, URZ, !UP0 ;  /* 0x0000003f24247287 */ /* 0x000fe2000c000000 */
[----:B------:R1:W-:Y:S01]  /*4cd0*/  STS.128 [R0+0x2800], R44 ;  /* 0x0028002c00007388 */ /* 0x0003e20000000c00 */
[----:B------:R-:W-:Y:S01]  /*4ce0*/  ULDC.64 UR20, c[0x0][0x820] ;  /* 0x0002080000147ab9 */ /* 0x000fe20000000a00 */
[----:B------:R-:W-:Y:S02]  /*4cf0*/  UIADD3 UR13, UR13, UR17, URZ ;  /* 0x000000110d0d7290 */ /* 0x000fe4000fffe03f */
[----:B------:R1:W-:Y:S01]  /*4d00*/  STS.128 [R0+0x3000], R48 ;  /* 0x0030003000007388 */ /* 0x0003e20000000c00 */
[----:B------:R-:W-:Y:S02]  /*4d10*/  UIMAD UR18, UR16, UR20, URZ ;  /* 0x00000014101272a4 */ /* 0x000fe4000f8e023f */
[----:B------:R-:W-:Y:S01]  /*4d20*/  UIMAD UR16, UR16, UR22, URZ ;  /* 0x00000016101072a4 */ /* 0x000fe2000f8e023f */
[----:B------:R1:W-:Y:S01]  /*4d30*/  STS.128 [R0+0x3800], R52 ;  /* 0x0038003400007388 */ /* 0x0003e20000000c00 */
[----:B------:R-:W-:-:S02]  /*4d40*/  UIADD3 UR15, UR15, UR19, URZ ;  /* 0x000000130f0f7290 */ /* 0x000fc4000fffe03f */
[----:B------:R-:W-:Y:S01]  /*4d50*/  UIMAD UR18, UR36, UR21, UR18 ;  /* 0x00000015241272a4 */ /* 0x000fe2000f8e0212 */
[----:B------:R1:W-:Y:S01]  /*4d60*/  STS.128 [R0+0x4000], R56 ;  /* 0x0040003800007388 */ /* 0x0003e20000000c00 */
[----:B------:R-:W-:Y:S02]  /*4d70*/  UIMAD.WIDE.U32 UR12, UR36, UR20, UR12 ;  /* 0x00000014240c72a5 */ /* 0x000fe4000f8e000c */
[----:B------:R-:W-:Y:S01]  /*4d80*/  UIMAD UR16, UR36, UR23, UR16 ;  /* 0x00000017241072a4 */ /* 0x000fe2000f8e0210 */
[----:B------:R1:W-:Y:S01]  /*4d90*/  STS.128 [R0+0x4800], R60 ;  /* 0x0048003c00007388 */ /* 0x0003e20000000c00 */
[----:B------:R-:W-:Y:S01]  /*4da0*/  UIMAD.WIDE.U32 UR14, UR36, UR22, UR14 ;  /* 0x00000016240e72a5 */ /* 0x000fe2000f8e000e */
[----:B------:R-:W-:Y:S02]  /*4db0*/  ULDC.64 UR20, c[0x0][0x800] ;  /* 0x0002000000147ab9 */ /* 0x000fe40000000a00 */
[----:B------:R1:W-:Y:S01]  /*4dc0*/  STS.128 [R0+0x5000], R64 ;  /* 0x0050004000007388 */ /* 0x0003e20000000c00 */
[----:B------:R-:W-:Y:S01]  /*4dd0*/  ULDC.64 UR22, c[0x0][0x828] ;  /* 0x00020a0000167ab9 */ /* 0x000fe20000000a00 */
[----:B------:R-:W-:-:S02]  /*4de0*/  UIADD3 UR17, -UR6, URZ, URZ ;  /* 0x0000003f06117290 */ /* 0x000fc4000fffe13f */
[----:B------:R1:W-:Y:S01]  /*4df0*/  STS.128 [R0+0x5800], R68 ;  /* 0x0058004400007388 */ /* 0x0003e20000000c00 */
[----:B------:R-:W-:Y:S02]  /*4e00*/  UIADD3 UR13, UR13, UR18, URZ ;  /* 0x000000120d0d7290 */ /* 0x000fe4000fffe03f */
[----:B------:R-:W-:Y:S01]  /*4e10*/  UIADD3 UR6, UR15, UR16, URZ ;  /* 0x000000100f067290 */ /* 0x000fe2000fffe03f */
[----:B------:R1:W-:Y:S01]  /*4e20*/  STS.128 [R0+0x6000], R72 ;  /* 0x0060004800007388 */ /* 0x0003e20000000c00 */
[----:B------:R-:W-:Y:S02]  /*4e30*/  ULEA UR20, UP0, UR12, UR20, 0x2 ;  /* 0x000000140c147291 */ /* 0x000fe4000f80103f */
[----:B------:R-:W-:Y:S01]  /*4e40*/  ULEA UR22, UP1, UR14, UR22, 0x2 ;  /* 0x000000160e167291 */ /* 0x000fe2000f82103f */
[----:B------:R1:W-:Y:S01]  /*4e50*/  STS.128 [R0+0x6800], R76 ;  /* 0x0068004c00007388 */ /* 0x0003e20000000c00 */
[----:B------:R-:W-:Y:S02]  /*4e60*/  ULEA.HI.X UR21, UR12, UR21, UR13, 0x2, UP0 ;  /* 0x000000150c157291 */ /* 0x000fe400080f140d */
[----:B------:R-:W-:Y:S01]  /*4e70*/  ULEA.HI.X UR23, UR14, UR23, UR6, 0x2, UP1 ;  /* 0x000000170e177291 */ /* 0x000fe200088f1406 */
[----:B------:R1:W-:Y:S01]  /*4e80*/  STS.128 [R0+0x7000], R80 ;  /* 0x0070005000007388 */ /* 0x0003e20000000c00 */
[----:B------:R-:W-:-:S03]  /*4e90*/  UIMAD UR17, UR5, UR17, UR4 ;  /* 0x00000011051172a4 */ /* 0x000fc6000f8e0204 */
[----:B------:R1:W-:Y:S01]  /*4ea0*/  STS.128 [R0+0x7800], R84 ;  /* 0x0078005400007388 */ /* 0x0003e20000000c00 */
[----:B------:R-:W-:Y:S08]  /*4eb0*/  @P0 BRA `(.L_x_2253) ;  /* 0x0000000000140947 */ /* 0x000ff00003800000 */
.L_x_2254:
[----:B------:R-:W2:Y:S04]  /*4ec0*/  LDG.E.STRONG.GPU R4, desc[UR46][R2.64] ;  /* 0x0000002e02047981 */ /* 0x000ea8000c1ef900 */
[----:B--2---:R-:W-:Y:S01]  /*4ed0*/  CCTL.IVALL ;  /* 0x00000000ff00798f */ /* 0x004fe20002000000 */
[----:B------:R-:W-:Y:S05]  /*4ee0*/  YIELD ;  /* 0x0000000000007946 */ /* 0x000fea0003800000 */
[----:B------:R-:W-:-:S13]  /*4ef0*/  ISETP.NE.AND P0, PT, R4, UR17, PT ;  /* 0x0000001104007c0c */ /* 0x000fda000bf05270 */
[----:B------:R-:W-:Y:S05]  /*4f00*/  @P0 BRA `(.L_x_2254) ;  /* 0xfffffffc00ec0947 */ /* 0x000fea000383ffff */
.L_x_2253:
[----:B------:R-:W-:Y:S05]  /*4f10*/  BSYNC B0 ;  /* 0x0000000000007941 */ /* 0x000fea0003800000 */
.L_x_2252:
[----:B------:R-:W-:-:S03]  /*4f20*/  UMOV UR4, 0xffffffff ;  /* 0xffffffff00047882 */ /* 0x000fc60000000000 */
[----:B------:R-:W-:Y:S05]  /*4f30*/  BRA.DIV UR4, `(.L_x_2255) ;  /* 0x0000005204c47947 */ /* 0x000fea000b800000 */
[----:B------:R-:W-:Y:S01]  /*4f40*/  NOP ;  /* 0x0000000000007918 */ /* 0x000fe20000000000 */
.L_x_2364:
        /* <DEDUP_REMOVED lines=14> */
[----:B------:R-:W-:Y:S01]  /*5030*/  UMOV UR4, UR22 ;  /* 0x0000001600047c82 */ /* 0x000fe20008000000 */
[----:B------:R-:W-:-:S08]  /*5040*/  UMOV UR5, UR23 ;  /* 0x0000001700057c82 */ /* 0x000fd00008000000 */
.L_x_2258:
[----:B------:R-:W-:Y:S01]  /*5050*/  @P0 ELECT P2, URZ, PT ;  /* 0x00000000003f082f */ /* 0x000fe20003840000 */
[----:B------:R2:W-:-:S12]  /*5060*/  UBLKRED.G.S.ADD.F32.RN [UR4], [UR9], UR6, desc[UR10] ;  /* 0x00000a04090073bb */ /* 0x0005d800080a1406 */
[----:B------:R-:W-:Y:S02]  /*5070*/  @P2 PLOP3.LUT P0, PT, P2, PT, PT, 0x8, 0x0 ;  /* 0x000000000000281c */ /* 0x000fe4000170e170 */
[----:B------:R-:W-:-:S11]  /*5080*/  PLOP3.LUT P2, PT, PT, PT, PT, 0x8, 0x0 ;  /* 0x000000000000781c */ /* 0x000fd60003f4e170 */
[----:B--2---:R-:W-:Y:S05]  /*5090*/  @P0 BRA.U.ANY `(.L_x_2258) ;  /* 0xfffffffd00ec0947 */ /* 0x004fea000393ffff */
[----:B------:R0:W-:Y:S01]  /*50a0*/  UTMACMDFLUSH ;  /* 0x00000000000079b7 */ /* 0x0001e20000000000 */
[----:B------:R-:W-:-:S04]  /*50b0*/  DEPBAR.LE SB0, 0x0 ;  /* 0x000080000000791a */ /* 0x000fc80000000000 */
.L_x_2257:
[----:B------:R-:W-:Y:S05]  /*50c0*/  BSYNC B0 ;  /* 0x0000000000007941 */ /* 0x000fea0003800000 */
.L_x_2256:
        /* <DEDUP_REMOVED lines=14> */
.L_x_2260:
[----:B------:R-:W-:Y:S05]  /*51b0*/  BSYNC B0 ;  /* 0x0000000000007941 */ /* 0x000fea0003800000 */
.L_x_2259:
        /* <DEDUP_REMOVED lines=24> */
.L_x_2263:
[----:B-12---:R-:W2:Y:S04]  /*5340*/  LDG.E.STRONG.GPU R0, desc[UR46][R2.64] ;  /* 0x0000002e02007981 */ /* 0x006ea8000c1ef900 */
[----:B--2---:R-:W-:Y:S01]  /*5350*/  CCTL.IVALL ;  /* 0x00000000ff00798f */ /* 0x004fe20002000000 */
[----:B------:R-:W-:Y:S05]  /*5360*/  YIELD ;  /* 0x0000000000007946 */ /* 0x000fea0003800000 */
[----:B------:R-:W-:-:S13]  /*5370*/  ISETP.NE.AND P0, PT, R0, UR17, PT ;  /* 0x0000001100007c0c */ /* 0x000fda000bf05270 */
[----:B------:R-:W-:Y:S05]  /*5380*/  @P0 BRA `(.L_x_2263) ;  /* 0xfffffffc00ec0947 */ /* 0x000fea000383ffff */
.L_x_2262:
[----:B------:R-:W-:Y:S05]  /*5390*/  BSYNC B0 ;  /* 0x0000000000007941 */ /* 0x000fea0003800000 */
.L_x_2261:
[----:B------:R-:W-:-:S03]  /*53a0*/  UMOV UR4, 0xffffffff ;  /* 0xffffffff00047882 */ /* 0x000fc60000000000 */
[----:B------:R-:W-:Y:S05]  /*53b0*/  BRA.DIV UR4, `(.L_x_2264) ;  /* 0x0000004e04c07947 */ /* 0x000fea000b800000 */
[----:B------:R-:W-:Y:S01]  /*53c0*/  NOP ;  /* 0x0000000000007918 */ /* 0x000fe20000000000 */
.L_x_2367:
        /* <DEDUP_REMOVED lines=16> */
.L_x_2267:
[----:B------:R-:W-:Y:S01]  /*54d0*/  @P0 ELECT P2, URZ, PT ;  /* 0x00000000003f082f */ /* 0x000fe20003840000 */
[----:B------:R3:W-:-:S12]  /*54e0*/  UBLKRED.G.S.ADD.F32.RN [UR4], [UR9], UR6, desc[UR10] ;  /* 0x00000a04090073bb */ /* 0x0007d800080a1406 */
[----:B------:R-:W-:Y:S02]  /*54f0*/  @P2 PLOP3.LUT P0, PT, P2, PT, PT, 0x8, 0x0 ;  /* 0x000000000000281c */ /* 0x000fe4000170e170 */
[----:B------:R-:W-:-:S11]  /*5500*/  PLOP3.LUT P2, PT, PT, PT, PT, 0x8, 0x0 ;  /* 0x000000000000781c */ /* 0x000fd60003f4e170 */
[----:B---3--:R-:W-:Y:S05]  /*5510*/  @P0 BRA.U.ANY `(.L_x_2267) ;  /* 0xfffffffd00ec0947 */ /* 0x008fea000393ffff */
[----:B------:R0:W-:Y:S01]  /*5520*/  UTMACMDFLUSH ;  /* 0x00000000000079b7 */ /* 0x0001e20000000000 */
[----:B------:R-:W-:-:S04]  /*5530*/  DEPBAR.LE SB0, 0x0 ;  /* 0x000080000000791a */ /* 0x000fc80000000000 */
.L_x_2266:
[----:B------:R-:W-:Y:S05]  /*5540*/  BSYNC B0 ;  /* 0x0000000000007941 */ /* 0x000fea0003800000 */
.L_x_2265:
        /* <DEDUP_REMOVED lines=14> */
.L_x_2222:
        /* <DEDUP_REMOVED lines=21> */
.L_x_2269:
        /* <DEDUP_REMOVED lines=13> */
.L_x_2271:
[----:B------:R-:W-:-:S05]  /*5850*/  ULDC UR4, c[0x0][0x8c4] ;  /* 0x0002310000047ab9 */ /* 0x000fca0000000800 */
.L_x_2270:
        /* <DEDUP_REMOVED lines=44> */
.L_x_2272:
        /* <DEDUP_REMOVED lines=13> */
.L_x_2273:
        /* <DEDUP_REMOVED lines=12> */
.L_x_2274:
[----:B------:R-:W-:Y:S01]  /*5cb0*/  UIADD3 UR8, -UR12, UR10, UR6 ;  /* 0x0000000a0c087290 */ /* 0x000fe2000fffe106 */
[----:B------:R-:W-:Y:S01]  /*5cc0*/  ISETP.LE.AND P0, PT, RZ, UR22, PT ;  /* 0x00000016ff007c0c */ /* 0x000fe2000bf03270 */
[----:B------:R-:W-:Y:S01]  /*5cd0*/  ULDC UR9, c[0x0][0x74c] ;  /* 0x0001d30000097ab9 */ /* 0x000fe20000000800 */
[----:B------:R-:W-:Y:S01]  /*5ce0*/  ULDC UR20, c[0x0][0x288] ;  /* 0x0000a20000147ab9 */ /* 0x000fe20000000800 */
[----:B------:R-:W-:Y:S02]  /*5cf0*/  UIADD3 UR9, UR8, -UR9, URZ ;  /* 0x8000000908097290 */ /* 0x000fe4000fffe03f */
[----:B------:R-:W-:Y:S02]  /*5d00*/  UIADD3 UR8, UR10, 0x3f, URZ ;  /* 0x0000003f0a087890 */ /* 0x000fe4000fffe03f */
[----:B------:R-:W-:Y:S02]  /*5d10*/  USHF.R.S32.HI UR11, URZ, 0x1f, UR9 ;  /* 0x0000001f3f0b7899 */ /* 0x000fe40008011409 */
[----:B------:R-:W-:-:S02]  /*5d20*/  USHF.R.S32.HI UR15, URZ, 0x1f, UR13 ;  /* 0x0000001f3f0f7899 */ /* 0x000fc4000801140d */
[----:B------:R-:W-:Y:S02]  /*5d30*/  ULEA.HI UR11, UR11, UR9, URZ, 0x6 ;  /* 0x000000090b0b7291 */ /* 0x000fe4000f8f303f */
[----:B------:R-:W-:Y:S02]  /*5d40*/  USHF.R.S32.HI UR9, URZ, 0x1f, UR8 ;  /* 0x0000001f3f097899 */ /* 0x000fe40008011408 */
[----:B------:R-:W-:Y:S02]  /*5d50*/  USHF.R.S32.HI UR11, URZ, 0x6, UR11 ;  /* 0x000000063f0b7899 */ /* 0x000fe4000801140b */
[----:B------:R-:W-:Y:S02]  /*5d60*/  ULEA.HI UR8, UR9, UR8, URZ, 0x6 ;  /* 0x0000000809087291 */ /* 0x000fe4000f8f303f */
[----:B------:R-:W-:Y:S02]  /*5d70*/  UISETP.LT.AND UP1, UPT, URZ, UR11, UPT ;  /* 0x0000000b3f00728c */ /* 0x000fe4000bf21270 */
[----:B------:R-:W-:-:S02]  /*5d80*/  USHF.R.S32.HI UR8, URZ, 0x6, UR8 ;  /* 0x000000063f087899 */ /* 0x000fc40008011408 */
[----:B------:R-:W-:Y:S02]  /*5d90*/  USEL UR16, UR13, URZ, !UP0 ;  /* 0x0000003f0d107287 */ /* 0x000fe4000c000000 */
[----:B------:R-:W-:Y:S02]  /*5da0*/  USEL UR9, URZ, UR11, !UP1 ;  /* 0x0000000b3f097287 */ /* 0x000fe4000c800000 */
[----:B------:R-:W-:Y:S01]  /*5db0*/  UIMAD UR13, UR13, UR20, URZ ;  /* 0x000000140d0d72a4 */ /* 0x000fe2000f8e023f */
[----:B------:R-:W-:Y:S01]  /*5dc0*/  UMOV UR11, UR8 ;  /* 0x00000008000b7c82 */ /* 0x000fe20008000000 */
        /* <DEDUP_REMOVED lines=8> */
[----:B------:R-:W-:-:S12]  /*5e50*/  USEL UR11, UR8, UR10, UP1 ;  /* 0x0000000a080b7287 */ /* 0x000fd80008800000 */
.L_x_2275:
[----:B------:R-:W-:Y:S02]  /*5e60*/  UISETP.GT.AND UP1, UPT, UR11, UR9, UPT ;  /* 0x000000090b00728c */ /* 0x000fe4000bf24270 */
[----:B------:R-:W-:Y:S02]  /*5e70*/  USEL UR21, UR15, URZ, !UP0 ;  /* 0x0000003f0f157287 */ /* 0x000fe4000c000000 */
[----:B------:R-:W-:Y:S02]  /*5e80*/  UIADD3 UR23, UP0, UR13, UR7, URZ ;  /* 0x000000070d177290 */ /* 0x000fe4000ff1e03f */
[----:B------:R-:W-:Y:S02]  /*5e90*/  PLOP3.LUT P1, PT, PT, PT, UP1, 0x80, 0x0 ;  /* 0x000000000000781c */ /* 0x000fe40003f2f018 */
[----:B------:R-:W-:Y:S01]  /*5ea0*/  ELECT P0, URZ, PT ;  /* 0x00000000003f782f */ /* 0x000fe20003800000 */
[----:B------:R-:W-:-:S10]  /*5eb0*/  ULEA.HI.X.SX32 UR10, UR13, UR14, 0x1, UP0 ;  /* 0x0000000e0d0a7291 */ /* 0x000fd400080f0e3f */
[----:B------:R-:W-:Y:S05]  /*5ec0*/  @!P1 BRA `(.L_x_2276) ;  /* 0x0000001000909947 */ /* 0x000fea0003800000 */
[----:B------:R-:W-:Y:S01]  /*5ed0*/  ULDC.64 UR18, c[0x0][0x2d8] ;  /* 0x0000b60000127ab9 */ /* 0x000fe20000000a00 */
[----:B------:R-:W1:Y:S01]  /*5ee0*/  S2R R0, SR_TID.X ;  /* 0x0000000000007919 */ /* 0x000e620000002100 */
[----:B------:R-:W-:Y:S02]  /*5ef0*/  UIMAD UR14, UR14, UR18, URZ ;  /* 0x000000120e0e72a4 */ /* 0x000fe4000f8e023f */
[----:B------:R-:W-:Y:S02]  /*5f00*/  UIMAD.WIDE.U32 UR12, UR7, UR18, URZ ;  /* 0x00000012070c72a5 */ /* 0x000fe4000f8e003f */
[----:B------:R-:W-:Y:S02]  /*5f10*/  UIMAD UR14, UR7, UR19, UR14 ;  /* 0x00000013070e72a4 */ /* 0x000fe4000f8e020e */
[----:B------:R-:W-:Y:S02]  /*5f20*/  UIADD3 UR7, -UR9, UR11, URZ ;  /* 0x0000000b09077290 */ /* 0x000fe4000fffe13f */
[----:B------:R-:W-:-:S02]  /*5f30*/  UIADD3 UR6, UP0, UR4, UR12, URZ ;  /* 0x0000000c04067290 */ /* 0x000fc4000ff1e03f */
[----:B------:R-:W-:Y:S02]  /*5f40*/  UIADD3 UR19, UR13, UR14, URZ ;  /* 0x0000000e0d137290 */ /* 0x000fe4000fffe03f */
[----:B------:R-:W-:Y:S02]  /*5f50*/  ULOP3.LUT UR17, UR7, 0x1, URZ, 0xc0, !UPT ;  /* 0x0000000107117892 */ /* 0x000fe4000f8ec03f */
[----:B------:R-:W-:Y:S02]  /*5f60*/  UIADD3.X UR7, UR5, UR19, URZ, UP0, !UPT ;  /* 0x0000001305077290 */ /* 0x000fe400087fe43f */
[----:B------:R-:W-:Y:S01]  /*5f70*/  UISETP.NE.U32.AND UP0, UPT, UR17, 0x1, UPT ;  /* 0x000000011100788c */ /* 0x000fe2000bf05070 */
[----:B------:R-:W-:Y:S02]  /*5f80*/  ULDC.64 UR14, c[0x0][0x2e0] ;  /* 0x0000b800000e7ab9 */ /* 0x000fe40000000a00 */
[----:B------:R-:W-:-:S03]  /*5f90*/  UIMAD UR18, UR21, UR14, URZ ;  /* 0x0000000e151272a4 */ /* 0x000fc6000f8e023f */
[----:B------:R-:W-:Y:S01]  /*5fa0*/  PLOP3.LUT P1, PT, PT, PT, UP0, 0x80, 0x0 ;  /* 0x000000000000781c */ /* 0x000fe20003f2f008 */
[----:B------:R-:W-:Y:S02]  /*5fb0*/  UIMAD.WIDE.U32 UR6, UR16, UR14, UR6 ;  /* 0x0000000e100672a5 */ /* 0x000fe4000f8e0006 */
[----:B------:R-:W-:Y:S01]  /*5fc0*/  UIMAD UR18, UR16, UR15, UR18 ;  /* 0x0000000f101272a4 */ /* 0x000fe2000f8e0212 */
[----:B------:R-:W-:Y:S02]  /*5fd0*/  ULDC UR21, c[0x0][0x760] ;  /* 0x0001d80000157ab9 */ /* 0x000fe40000000800 */
[----:B------:R-:W-:Y:S02]  /*5fe0*/  UIMAD UR15, UR20, UR21, URZ ;  /* 0x00000015140f72a4 */ /* 0x000fe4000f8e023f */
[----:B------:R-:W-:Y:S01]  /*5ff0*/  UIADD3 UR24, UR7, UR18, URZ ;  /* 0x0000001207187290 */ /* 0x000fe2000fffe03f */
[----:B-1----:R-:W-:-:S04]  /*6000*/  LOP3.LUT R9, R0, 0x1f, RZ, 0xc0, !PT ;  /* 0x0000001f00097812 */ /* 0x002fc800078ec0ff */
[----:B------:R-:W-:Y:S07]  /*6010*/  @P1 BRA `(.L_x_2277) ;  /* 0x00000004006c1947 */ /* 0x000fee0003800000 */
        /* <DEDUP_REMOVED lines=11> */
.L_x_2280:
[----:B------:R-:W2:Y:S04]  /*60d0*/  LDG.E.STRONG.GPU R0, desc[UR46][R2.64] ;  /* 0x0000002e02007981 */ /* 0x000ea8000c1ef900 */
[----:B--2---:R-:W-:Y:S01]  /*60e0*/  CCTL.IVALL ;  /* 0x00000000ff00798f */ /* 0x004fe20002000000 */
[----:B------:R-:W-:Y:S05]  /*60f0*/  YIELD ;  /* 0x0000000000007946 */ /* 0x000fea0003800000 */
[----:B------:R-:W-:-:S13]  /*6100*/  ISETP.NE.AND P1, PT, R0, UR22, PT ;  /* 0x0000001600007c0c */ /* 0x000fda000bf25270 */
[----:B------:R-:W-:Y:S05]  /*6110*/  @P1 BRA `(.L_x_2280) ;  /* 0xfffffffc00ec1947 */ /* 0x000fea000383ffff */
.L_x_2279:
[----:B------:R-:W-:Y:S05]  /*6120*/  BSYNC B0 ;  /* 0x0000000000007941 */ /* 0x000fea0003800000 */
.L_x_2278:
[----:B------:R-:W-:-:S03]  /*6130*/  UMOV UR17, 0xffffffff ;  /* 0xffffffff00117882 */ /* 0x000fc60000000000 */
[----:B------:R-:W-:Y:S05]  /*6140*/  BRA.DIV UR17, `(.L_x_2281) ;  /* 0x0000004211787947 */ /* 0x000fea000b800000 */
[----:B------:R-:W-:Y:S01]  /*6150*/  NOP ;  /* 0x0000000000007918 */ /* 0x000fe20000000000 */
.L_x_2370:
        /* <DEDUP_REMOVED lines=22> */
.L_x_2283:
[----:B------:R-:W-:Y:S05]  /*62c0*/  BSYNC B0 ;  /* 0x0000000000007941 */ /* 0x000fea0003800000 */
.L_x_2282:
        /* <DEDUP_REMOVED lines=20> */
.L_x_2285:
[----:B------:R-:W-:Y:S05]  /*6410*/  BSYNC B0 ;  /* 0x0000000000007941 */ /* 0x000fea0003800000 */
.L_x_2284:
[----:B------:R-:W-:Y:S06]  /*6420*/  BAR.ARV 0xa, 0xa0 ;  /* 0x0282800000007b1d */ /* 0x000fec0000002000 */
[----:B------:R-:W-:Y:S04]  /*6430*/  BSSY B0, `(.L_x_2286) ;  /* 0x0000003000007945 */ /* 0x000fe80003800000 */
[----:B------:R-:W-:Y:S05]  /*6440*/  @!P0 BRA `(.L_x_2287) ;  /* 0x0000000000048947 */ /* 0x000fea0003800000 */
[----:B------:R-:W-:-:S04]  /*6450*/  DEPBAR.LE SB0, 0x0 ;  /* 0x000080000000791a */ /* 0x000fc80000000000 */
.L_x_2287:
[----:B------:R-:W-:Y:S05]  /*6460*/  BSYNC B0 ;  /* 0x0000000000007941 */ /* 0x000fea0003800000 */
.L_x_2286:
        /* <DEDUP_REMOVED lines=19> */
.L_x_2289:
[----:B------:R-:W-:Y:S05]  /*65a0*/  BSYNC B0 ;  /* 0x0000000000007941 */ /* 0x000fea0003800000 */
.L_x_2288:
[----:B------:R-:W-:Y:S01]  /*65b0*/  UIADD3 UR17, UR9, 0x1, URZ ;  /* 0x0000000109117890 */ /* 0x000fe2000fffe03f */
[----:B------:R-:W-:Y:S11]  /*65c0*/  BRA `(.L_x_2290) ;  /* 0x0000000000047947 */ /* 0x000ff60003800000 */
.L_x_2277:
[----:B------:R-:W-:-:S05]  /*65d0*/  UMOV UR17, UR9 ;  /* 0x0000000900117c82 */ /* 0x000fca0008000000 */
.L_x_2290:
[----:B------:R-:W-:-:S04]  /*65e0*/  UIADD3 UR9, UR9, 0x1, URZ ;  /* 0x0000000109097890 */ /* 0x000fc8000fffe03f */
[----:B------:R-:W-:-:S03]  /*65f0*/  UISETP.NE.AND UP0, UPT, UR11, UR9, UPT ;  /* 0x000000090b00728c */ /* 0x000fc6000bf05270 */
[----:B------:R-:W-:-:S03]  /*6600*/  UMOV UR9, UR17 ;  /* 0x0000001100097c82 */ /* 0x000fc60008000000 */
[----:B------:R-:W-:-:S13]  /*6610*/  PLOP3.LUT P1, PT, PT, PT, UP0, 0x80, 0x0 ;  /* 0x000000000000781c */ /* 0x000fda0003f2f008 */
[----:B------:R-:W-:Y:S05]  /*6620*/  @!P1 BRA `(.L_x_2276) ;  /* 0x0000000800b89947 */ /* 0x000fea0003800000 */
[----:B------:R-:W-:Y:S01]  /*6630*/  UMOV UR13, UR19 ;  /* 0x00000013000d7c82 */ /* 0x000fe20008000000 */
[----:B------:R-:W-:Y:S01]  /*6640*/  ULDC.64 UR20, c[0x0][0x2c0] ;  /* 0x0000b00000147ab9 */ /* 0x000fe20000000a00 */
[----:B------:R-:W-:Y:S01]  /*6650*/  UIMAD.WIDE.U32 UR12, UR16, UR14, UR12 ;  /* 0x0000000e100c72a5 */ /* 0x000fe2000f8e000c */
[----:B------:R-:W-:-:S03]  /*6660*/  UMOV UR9, UR17 ;  /* 0x0000001100097c82 */ /* 0x000fc60008000000 */
[----:B------:R-:W-:-:S04]  /*6670*/  UIADD3 UR4, UP0, UR4, UR12, URZ ;  /* 0x0000000c04047290 */ /* 0x000fc8000ff1e03f */
[----:B------:R-:W-:Y:S02]  /*6680*/  UIADD3.X UR5, UR5, UR18, UR13, UP0, !UPT ;  /* 0x0000001205057290 */ /* 0x000fe400087fe40d */
[----:B------:R-:W-:-:S04]  /*6690*/  ULEA UR14, UP0, UR4, UR20, 0x2 ;  /* 0x00000014040e7291 */ /* 0x000fc8000f80103f */
[----:B------:R-:W-:Y:S02]  /*66a0*/  ULEA.HI.X UR5, UR4, UR21, UR5, 0x2, UP0 ;  /* 0x0000001504057291 */ /* 0x000fe400080f1405 */
[----:B------:R-:W-:Y:S01]  /*66b0*/  UIADD3 UR14, UP0, UR14, 0x4000, URZ ;  /* 0x000040000e0e7890 */ /* 0x000fe2000ff1e03f */
[----:B------:R-:W-:-:S03]  /*66c0*/  UMOV UR4, URZ ;  /* 0x0000003f00047c82 */ /* 0x000fc60008000000 */
[----:B------:R-:W-:-:S12]  /*66d0*/  UIADD3.X UR5, URZ, UR5, URZ, UP0, !UPT ;  /* 0x000000053f057290 */ /* 0x000fd800087fe43f */
.L_x_2315:
        /* <DEDUP_REMOVED lines=11> */
.L_x_2293:
[----:B------:R-:W2:Y:S04]  /*6790*/  LDG.E.STRONG.GPU R0, desc[UR46][R2.64] ;  /* 0x0000002e02007981 */ /* 0x000ea8000c1ef900 */
[----:B--2---:R-:W-:Y:S01]  /*67a0*/  CCTL.IVALL ;  /* 0x00000000ff00798f */ /* 0x004fe20002000000 */
[----:B------:R-:W-:Y:S05]  /*67b0*/  YIELD ;  /* 0x0000000000007946 */ /* 0x000fea0003800000 */
[----:B------:R-:W-:-:S13]  /*67c0*/  ISETP.NE.AND P1, PT, R0, UR22, PT ;  /* 0x0000001600007c0c */ /* 0x000fda000bf25270 */
[----:B------:R-:W-:Y:S05]  /*67d0*/  @P1 BRA `(.L_x_2293) ;  /* 0xfffffffc00ec1947 */ /* 0x000fea000383ffff */
.L_x_2292:
[----:B------:R-:W-:Y:S05]  /*67e0*/  BSYNC B0 ;  /* 0x0000000000007941 */ /* 0x000fea0003800000 */
.L_x_2291:
[----:B------:R-:W-:-:S03]  /*67f0*/  UMOV UR16, 0xffffffff ;  /* 0xffffffff00107882 */ /* 0x000fc60000000000 */
[----:B------:R-:W-:Y:S05]  /*6800*/  BRA.DIV UR16, `(.L_x_2294) ;  /* 0x0000003a10e47947 */ /* 0x000fea000b800000 */
[----:B------:R-:W-:Y:S01]  /*6810*/  NOP ;  /* 0x0000000000007918 */ /* 0x000fe20000000000 */
.L_x_2373:
        /* <DEDUP_REMOVED lines=9> */
[----:B------:R-:W-:-:S03]  /*68b0*/  UMOV UR27, 0x14f00000 ;  /* 0x14f00000001b7882 */ /* 0x000fc60000000000 */
[----:B------:R-:W-:Y:S02]  /*68c0*/  ULEA.HI.X.SX32 UR16, UR16, UR24, 0x1, UP0 ;  /* 0x0000001810107291 */ /* 0x000fe400080f0e3f */
[----:B------:R-:W-:-:S04]  /*68d0*/  ULEA UR18, UP0, UR26, UR18, 0x2 ;  /* 0x000000121a127291 */ /* 0x000fc8000f80103f */
[----:B------:R-:W-:-:S03]  /*68e0*/  ULEA.HI.X UR19, UR26, UR19, UR16, 0x2, UP0 ;  /* 0x000000131a137291 */ /* 0x000fc600080f1410 */
[----:B------:R-:W-:Y:S01]  /*68f0*/  UMOV UR16, 0x400 ;  /* 0x0000040000107882 */ /* 0x000fe20000000000 */
[----:B------:R-:W-:Y:S01]  /*6900*/  UMOV UR26, 0x0 ;  /* 0x00000000001a7882 */ /* 0x000fe20000000000 */
[----:B-1----:R-:W-:-:S04]  /*6910*/  ULEA UR21, UR25, UR21, 0x18 ;  /* 0x0000001519157291 */ /* 0x002fc8000f8ec03f */
[----:B------:R-:W-:-:S09]  /*6920*/  UIADD3 UR21, UR21, 0x10000, URZ ;  /* 0x0001000015157890 */ /* 0x000fd2000fffe03f */
[----:B------:R1:W-:Y:S02]  /*6930*/  UBLKRED.G.S.ADD.F32.RN [UR18], [UR21], UR16, desc[UR26] ;  /* 0x00001a12150073bb */ /* 0x0003e400080a1410 */
[----:B-1----:R0:W-:Y:S02]  /*6940*/  UTMACMDFLUSH ;  /* 0x00000000000079b7 */ /* 0x0021e40000000000 */
.L_x_2296:
[----:B------:R-:W-:Y:S05]  /*6950*/  BSYNC B0 ;  /* 0x0000000000007941 */ /* 0x000fea0003800000 */
.L_x_2295:
        /* <DEDUP_REMOVED lines=17> */
.L_x_2298:
[----:B------:R-:W-:Y:S05]  /*6a70*/  BSYNC B0 ;  /* 0x0000000000007941 */ /* 0x000fea0003800000 */
.L_x_2297:
[----:B------:R-:W-:Y:S06]  /*6a80*/  BAR.ARV 0xa, 0xa0 ;  /* 0x0282800000007b1d */ /* 0x000fec0000002000 */
[----:B------:R-:W-:Y:S04]  /*6a90*/  BSSY B0, `(.L_x_2299) ;  /* 0x0000003000007945 */ /* 0x000fe80003800000 */
[----:B------:R-:W-:Y:S05]  /*6aa0*/  @!P0 BRA `(.L_x_2300) ;  /* 0x0000000000048947 */ /* 0x000fea0003800000 */
[----:B------:R-:W-:-:S04]  /*6ab0*/  DEPBAR.LE SB0, 0x0 ;  /* 0x000080000000791a */ /* 0x000fc80000000000 */
.L_x_2300:
[----:B------:R-:W-:Y:S05]  /*6ac0*/  BSYNC B0 ;  /* 0x0000000000007941 */ /* 0x000fea0003800000 */
.L_x_2299:
        /* <DEDUP_REMOVED lines=19> */
.L_x_2302:
[----:B------:R-:W-:Y:S05]  /*6c00*/  BSYNC B0 ;  /* 0x0000000000007941 */ /* 0x000fea0003800000 */
.L_x_2301:
        /* <DEDUP_REMOVED lines=9> */
.L_x_2305:
[----:B------:R-:W2:Y:S04]  /*6ca0*/  LDG.E.STRONG.GPU R0, desc[UR46][R2.64] ;  /* 0x0000002e02007981 */ /* 0x000ea8000c1ef900 */
[----:B--2---:R-:W-:Y:S01]  /*6cb0*/  CCTL.IVALL ;  /* 0x00000000ff00798f */ /* 0x004fe20002000000 */
[----:B------:R-:W-:Y:S05]  /*6cc0*/  YIELD ;  /* 0x0000000000007946 */ /* 0x000fea0003800000 */
[----:B------:R-:W-:-:S13]  /*6cd0*/  ISETP.NE.AND P1, PT, R0, UR22, PT ;  /* 0x0000001600007c0c */ /* 0x000fda000bf25270 */
[----:B------:R-:W-:Y:S05]  /*6ce0*/  @P1 BRA `(.L_x_2305) ;  /* 0xfffffffc00ec1947 */ /* 0x000fea000383ffff */
.L_x_2304:
[----:B------:R-:W-:Y:S05]  /*6cf0*/  BSYNC B0 ;  /* 0x0000000000007941 */ /* 0x000fea0003800000 */
.L_x_2303:
[----:B------:R-:W-:-:S03]  /*6d00*/  UMOV UR12, 0xffffffff ;  /* 0xffffffff000c7882 */ /* 0x000fc60000000000 */
[----:B------:R-:W-:Y:S05]  /*6d10*/  BRA.DIV UR12, `(.L_x_2306) ;  /* 0x000000360cbc7947 */ /* 0x000fea000b800000 */
[----:B------:R-:W-:Y:S01]  /*6d20*/  NOP ;  /* 0x0000000000007918 */ /* 0x000fe20000000000 */
.L_x_2376:
        /* <DEDUP_REMOVED lines=15> */
.L_x_2308:
[----:B------:R-:W-:Y:S05]  /*6e20*/  BSYNC B0 ;  /* 0x0000000000007941 */ /* 0x000fea0003800000 */
.L_x_2307:
        /* <DEDUP_REMOVED lines=15> */
.L_x_2310:
[----:B------:R-:W-:Y:S05]  /*6f20*/  BSYNC B0 ;  /* 0x0000000000007941 */ /* 0x000fea0003800000 */
.L_x_2309:
[----:B------:R-:W-:Y:S06]  /*6f30*/  BAR.ARV 0xa, 0xa0 ;  /* 0x0282800000007b1d */ /* 0x000fec0000002000 */
[----:B------:R-:W-:Y:S04]  /*6f40*/  BSSY B0, `(.L_x_2311) ;  /* 0x0000003000007945 */ /* 0x000fe80003800000 */
[----:B------:R-:W-:Y:S05]  /*6f50*/  @!P0 BRA `(.L_x_2312) ;  /* 0x0000000000048947 */ /* 0x000fea0003800000 */
[----:B------:R-:W-:-:S04]  /*6f60*/  DEPBAR.LE SB0, 0x0 ;  /* 0x000080000000791a */ /* 0x000fc80000000000 */
.L_x_2312:
[----:B------:R-:W-:Y:S05]  /*6f70*/  BSYNC B0 ;  /* 0x0000000000007941 */ /* 0x000fea0003800000 */
.L_x_2311:
        /* <DEDUP_REMOVED lines=19> */
.L_x_2314:
[----:B------:R-:W-:Y:S05]  /*70b0*/  BSYNC B0 ;  /* 0x0000000000007941 */ /* 0x000fea0003800000 */
.L_x_2313:
[----:B------:R-:W-:Y:S02]  /*70c0*/  UIADD3 UR9, UR9, 0x2, URZ ;  /* 0x0000000209097890 */ /* 0x000fe4000fffe03f */
[----:B------:R-:W-:Y:S02]  /*70d0*/  UIADD3 UR4, UR4, 0x4000, URZ ;  /* 0x0000400004047890 */ /* 0x000fe4000fffe03f */
[----:B------:R-:W-:-:S06]  /*70e0*/  UISETP.GE.AND UP0, UPT, UR9, UR11, UPT ;  /* 0x0000000b0900728c */ /* 0x000fcc000bf06270 */
[----:B------:R-:W-:-:S13]  /*70f0*/  PLOP3.LUT P1, PT, PT, PT, UP0, 0x80, 0x0 ;  /* 0x000000000000781c */ /* 0x000fda0003f2f008 */
[----:B------:R-:W-:Y:S05]  /*7100*/  @!P1 BRA `(.L_x_2315) ;  /* 0xfffffff400749947 */ /* 0x000fea000383ffff */
.L_x_2276:
        /* <DEDUP_REMOVED lines=41> */
.L_x_2318:
[----:B------:R-:W-:Y:S05]  /*73a0*/  BSYNC B0 ;  /* 0x0000000000007941 */ /* 0x000fea0003800000 */
.L_x_2317:
[----:B------:R-:W-:Y:S05]  /*73b0*/  BRA `(.L_x_2319) ;  /* 0x0000000000047947 */ /* 0x000fea0003800000 */
.L_x_2316:
[----:B------:R-:W-:-:S05]  /*73c0*/  UMOV UR4, UR9 ;  /* 0x0000000900047c82 */ /* 0x000fca0008000000 */
.L_x_2319:
        /* <DEDUP_REMOVED lines=11> */
.L_x_2324:
        /* <DEDUP_REMOVED lines=24> */
.L_x_2321:
[----:B------:R-:W-:Y:S05]  /*7600*/  BSYNC B0 ;  /* 0x0000000000007941 */ /* 0x000fea0003800000 */
.L_x_2320:
        /* <DEDUP_REMOVED lines=24> */
.L_x_2323:
[----:B------:R-:W-:Y:S05]  /*7790*/  BSYNC B0 ;  /* 0x0000000000007941 */ /* 0x000fea0003800000 */
.L_x_2322:
[----:B------:R-:W-:Y:S02]  /*77a0*/  UIADD3 UR7, UR7, 0x2, URZ ;  /* 0x0000000207077890 */ /* 0x000fe4000fffe03f */
[----:B------:R-:W-:Y:S02]  /*77b0*/  ULEA UR5, UR19, UR5, 0x1 ;  /* 0x0000000513057291 */ /* 0x000fe4000f8e083f */
[----:B------:R-:W-:Y:S02]  /*77c0*/  ULEA UR6, UR19, UR6, 0x1 ;  /* 0x0000000613067291 */ /* 0x000fe4000f8e083f */
[----:B------:R-:W-:-:S13]  /*77d0*/  ISETP.NE.AND P0, PT, RZ, UR7, PT ;  /* 0x00000007ff007c0c */ /* 0x000fda000bf05270 */
[----:B------:R-:W-:Y:S05]  /*77e0*/  @!P0 BRA `(.L_x_2227) ;  /* 0x0000002800388947 */ /* 0x000fea0003800000 */
[----:B------:R-:W-:Y:S05]  /*77f0*/  BRA `(.L_x_2324) ;  /* 0xfffffffc00207947 */ /* 0x000fea000383ffff */
.L_x_2268:
        /* <DEDUP_REMOVED lines=14> */
.L_x_2325:
        /* <DEDUP_REMOVED lines=14> */
.L_x_2327:
[----:B------:R-:W-:-:S05]  /*79c0*/  ULDC UR4, c[0x0][0x8c4] ;  /* 0x0002310000047ab9 */ /* 0x000fca0000000800 */
.L_x_2326:
        /* <DEDUP_REMOVED lines=59> */
.L_x_2329:
        /* <DEDUP_REMOVED lines=13> */
.L_x_2330:
        /* <DEDUP_REMOVED lines=8> */
.L_x_2331:
        /* <DEDUP_REMOVED lines=21> */
.L_x_2332:
        /* <DEDUP_REMOVED lines=50> */
.L_x_2377:
        /* <DEDUP_REMOVED lines=15> */
.L_x_2335:
        /* <DEDUP_REMOVED lines=97> */
.L_x_2346:
[----:B-123--:R-:W-:-:S04]  /*8a40*/  SHF.L.U32 R18, R10, 0x1f, RZ ;  /* 0x0000001f0a127819 */ /* 0x00efc800000006ff */
[----:B------:R-:W2:Y:S02]  /*8a50*/  SYNCS.PHASECHK.TRANS64.TRYWAIT P1, [R15+URZ+0x30840], R18 ;  /* 0x030840120f0075a7 */ /* 0x000ea4000802017f */
[----:B--2---:R-:W-:Y:S05]  /*8a60*/  @!P1 BRA `(.L_x_2338) ;  /* 0x0000001800989947 */ /* 0x004fea0003800000 */
.L_x_2378:
        /* <DEDUP_REMOVED lines=8> */
.L_x_2339:
        /* <DEDUP_REMOVED lines=37> */
.L_x_2379:
        /* <DEDUP_REMOVED lines=8> */
.L_x_2341:
        /* <DEDUP_REMOVED lines=37> */
.L_x_2380:
        /* <DEDUP_REMOVED lines=8> */
.L_x_2343:
        /* <DEDUP_REMOVED lines=31> */
.L_x_2382:
        /* <DEDUP_REMOVED lines=8> */
.L_x_2345:
        /* <DEDUP_REMOVED lines=37> */
.L_x_2337:
[----:B------:R-:W4:Y:S02]  /*9550*/  LDL.LU R4, [R1+0x4] ;  /* 0x0000040001047983 */ /* 0x000f240000300800 */
[----:B----4-:R-:W-:Y:S02]  /*9560*/  ISETP.NE.AND P1, PT, R4, RZ, PT ;  /* 0x000000ff0400720c */ /* 0x010fe40003f25270 */
[----:B------:R4:W5:Y:S11]  /*9570*/  LDL R4, [R1] ;  /* 0x0000000001047983 */ /* 0x0009760000100800 */
[----:B----4-:R-:W-:Y:S05]  /*9580*/  @!P1 BRA `(.L_x_2336) ;  /* 0x00000004005c9947 */ /* 0x010fea0003800000 */
[----:B------:R-:W-:-:S04]  /*9590*/  SHF.L.U32 R12, R10, 0x1f, RZ ;  /* 0x0000001f0a0c7819 */ /* 0x000fc800000006ff */
[----:B------:R-:W4:Y:S02]  /*95a0*/  SYNCS.PHASECHK.TRANS64.TRYWAIT P1, [R15+URZ+0x30840], R12 ;  /* 0x0308400c0f0075a7 */ /* 0x000f24000802017f */
[----:B----4-:R-:W-:Y:S05]  /*95b0*/  @!P1 BRA `(.L_x_2347) ;  /* 0x0000001000189947 */ /* 0x010fea0003800000 */
.L_x_2383:
        /* <DEDUP_REMOVED lines=8> */
.L_x_2348:
        /* <DEDUP_REMOVED lines=34> */
.L_x_2384:
        /* <DEDUP_REMOVED lines=8> */
.L_x_2350:
        /* <DEDUP_REMOVED lines=34> */
.L_x_2336:
[----:B------:R-:W1:Y:S01]  /*9b00*/  S2R R0, SR_TID.X ;  /* 0x0000000000007919 */ /* 0x000e620000002100 */
[----:B------:R-:W-:Y:S01]  /*9b10*/  IMAD R3, R16, 0x8, R15 ;  /* 0x0000000810037824 */ /* 0x000fe200078e020f */
[----:B-1----:R-:W-:Y:S02]  /*9b20*/  LOP3.LUT R2, R0, 0x7f, RZ, 0xc0, !PT ;  /* 0x0000007f00027812 */ /* 0x002fe400078ec0ff */
[----:B------:R-:W-:Y:S02]  /*9b30*/  SHF.L.U32 R0, R10, 0x1f, RZ ;  /* 0x0000001f0a007819 */ /* 0x000fe400000006ff */
[----:B------:R-:W-:Y:S02]  /*9b40*/  ISETP.NE.AND P1, PT, R2, RZ, PT ;  /* 0x000000ff0200720c */ /* 0x000fe40003f25270 */
[----:B------:R-:W1:Y:S02]  /*9b50*/  SYNCS.PHASECHK.TRANS64.TRYWAIT P0, [R3+URZ+0x30840], R0 ;  /* 0x03084000030075a7 */ /* 0x000e64000800017f */
[----:B-1----:R-:W-:Y:S09]  /*9b60*/  @!P0 BRA `(.L_x_2351) ;  /* 0x0000000800d48947 */ /* 0x002ff20003800000 */
.L_x_2385:
[----:B------:R-:W-:Y:S05]  /*9b70*/  @P1 BRA `(.L_x_2352) ;  /* 0x0000000000181947 */ /* 0x000fea0003800000 */
[----:B------:R-:W1:Y:S01]  /*9b80*/  S2R R2, SR_TID.X ;  /* 0x0000000000027919 */ /* 0x000e620000002100 */
[----:B------:R-:W-:-:S04]  /*9b90*/  IMAD.MOV.U32 R0, RZ, RZ, 0x4100 ;  /* 0x00004100ff007424 */ /* 0x000fc800078e00ff */
[----:B------:R1:W-:Y:S02]  /*9ba0*/  SYNCS.ARRIVE.TRANS64 RZ, [R3+URZ+0x30830], R0 ;  /* 0x0308300003ff79a7 */ /* 0x0003e4000800003f */
[----:B-1----:R-:W-:-:S13]  /*9bb0*/  LOP3.LUT P0, RZ, R2, 0x1f, RZ, 0xc0, !PT ;  /* 0x0000001f02ff7812 */ /* 0x002fda000780c0ff */
[----:B------:R-:W-:Y:S05]  /*9bc0*/  @!P0 BRA `(.L_x_2352) ;  /* 0x0000000000048947 */ /* 0x000fea0003800000 */
[----:B------:R-:W-:Y:S01]  /*9bd0*/  BPT.TRAP 0x1 ;  /* 0x000000040000795c */ /* 0x000fe20000300000 */
.L_x_2352:
        /* <DEDUP_REMOVED lines=41> */
.L_x_2333:
[----:B------:R-:W-:Y:S05]  /*9e70*/  BSYNC B0 ;  /* 0x0000000000007941 */ /* 0x000fea0003800000 */
.L_x_2328:
[----:B------:R-:W-:-:S03]  /*9e80*/  UMOV UR8, 0xffffffff ;  /* 0xffffffff00087882 */ /* 0x000fc60000000000 */
[----:B------:R-:W-:Y:S05]  /*9e90*/  BRA.DIV UR8, `(.L_x_2353) ;  /* 0x0000000a081c7947 */ /* 0x000fea000b800000 */
[----:B------:R-:W-:-:S13]  /*9ea0*/  ELECT P6, URZ, PT ;  /* 0x00000000003f782f */ /* 0x000fda00038c0000 */
.L_x_2388:
[----:B------:R-:W-:Y:S05]  /*9eb0*/  @!P6 BRA `(.L_x_2227) ;  /* 0x000000000084e947 */ /* 0x000fea0003800000 */
[----:B------:R-:W-:-:S06]  /*9ec0*/  ULOP3.LUT UR8, UR38, 0x2, URZ, 0xfc, !UPT ;  /* 0x0000000226087892 */ /* 0x000fcc000f8efc3f */
[----:B------:R-:W-:-:S05]  /*9ed0*/  IMAD.U32 R2, RZ, RZ, UR8 ;  /* 0x00000008ff027e24 */ /* 0x000fca000f8e00ff */
[----:B------:R-:W-:-:S13]  /*9ee0*/  ISETP.NE.AND P2, PT, R2, 0x3, PT ;  /* 0x000000030200780c */ /* 0x000fda0003f45270 */
[----:B------:R-:W-:Y:S05]  /*9ef0*/  @!P2 BRA `(.L_x_2354) ;  /* 0x000000000004a947 */ /* 0x000fea0003800000 */
[----:B---3--:R-:W-:Y:S01]  /*9f00*/  BPT.TRAP 0x1 ;  /* 0x000000040000795c */ /* 0x008fe20000300000 */
.L_x_2354:
        /* <DEDUP_REMOVED lines=15> */
.L_x_2389:
[----:B------:R-:W2:Y:S02]  /*a000*/  SYNCS.PHASECHK.TRANS64.TRYWAIT P0, [R3+URZ], R2 ;  /* 0x00000002030075a7 */ /* 0x000ea4000800017f */
[----:B--2---:R-:W-:Y:S05]  /*a010*/  @!P0 BRA `(.L_x_2356) ;  /* 0x0000000400f08947 */ /* 0x004fea0003800000 */
.L_x_2390:
[----:B------:R-:W-:Y:S05]  /*a020*/  @!P2 BRA `(.L_x_2357) ;  /* 0x000000000004a947 */ /* 0x000fea0003800000 */
[----:B---3--:R-:W-:Y:S01]  /*a030*/  BPT.TRAP 0x1 ;  /* 0x000000040000795c */ /* 0x008fe20000300000 */
.L_x_2357:
[----:B--2---:R-:W-:-:S04]  /*a040*/  VIADD R3, R8, 0x30840 ;  /* 0x0003084008037836 */ /* 0x004fc80000000000 */
[----:B------:R-:W-:-:S04]  /*a050*/  IMAD R5, R0, 0x8, R3 ;  /* 0x0000000800057824 */ /* 0x000fc800078e0203 */
[----:B------:R-:W2:Y:S02]  /*a060*/  SYNCS.PHASECHK.TRANS64.TRYWAIT P0, [R5+URZ], R4 ;  /* 0x00000004050075a7 */ /* 0x000ea4000800017f */
[----:B--2---:R-:W-:Y:S05]  /*a070*/  @!P0 BRA `(.L_x_2358) ;  /* 0x0000000400ec8947 */ /* 0x004fea0003800000 */
.L_x_2391:
[----:B------:R-:W-:-:S07]  /*a080*/  IMAD R3, R6, 0x8, R3 ;  /* 0x0000000806037824 */ /* 0x000fce00078e0203 */
.L_x_2359:
[----:B----4-:R4:W1:Y:S02]  /*a090*/  SYNCS.PHASECHK.TRANS64.TRYWAIT P0, [R3+URZ], R2 ;  /* 0x00000002030075a7 */ /* 0x010864000800017f */
[----:B-1----:R-:W-:Y:S05]  /*a0a0*/  @!P0 NANOSLEEP.SYNCS 0x989680 ;  /* 0x009896800000895d */ /* 0x002fea0003900000 */
[----:B------:R-:W1:Y:S02]  /*a0b0*/  @!P0 SYNCS.PHASECHK.TRANS64 P0, [R3+URZ], R2 ;  /* 0x00000002030085a7 */ /* 0x000e64000800007f */
[----:B-1----:R-:W-:Y:S05]  /*a0c0*/  @!P0 BRA `(.L_x_2359) ;  /* 0xfffffffc00f08947 */ /* 0x002fea000383ffff */
.L_x_2227:
[----:B---3--:R-:W-:Y:S05]  /*a0d0*/  BSYNC B6 ;  /* 0x0000000000067941 */ /* 0x008fea0003800000 */
.L_x_2221:
[----:B------:R-:W-:Y:S05]  /*a0e0*/  EXIT ;  /* 0x000000000000794d */ /* 0x000fea0003800000 */
.L_x_2238:
[----:B------:R-:W-:Y:S02]  /*a0f0*/  IMAD.MOV.U32 R12, RZ, RZ, RZ ;  /* 0x000000ffff0c7224 */ /* 0x000fe400078e00ff */
[----:B------:R-:W-:Y:S02]  /*a100*/  IMAD.MOV.U32 R11, RZ, RZ, 0x1f ;  /* 0x0000001fff0b7424 */ /* 0x000fe400078e00ff */
[----:B------:R-:W-:-:S07]  /*a110*/  IMAD.MOV.U32 R15, RZ, RZ, -0x1 ;  /* 0xffffffffff0f7424 */ /* 0x000fce00078e00ff */
[----:B------:R-:W-:Y:S05]  /*a120*/  WARPSYNC.COLLECTIVE R15, `(.L_x_2360) ;  /* 0x000000000f087348 */ /* 0x000fea0003c00000 */
[----:B------:R1:W2:Y:S02]  /*a130*/  SHFL.IDX P6, R14, R13, R12, R11 ;  /* 0x0000000c0d0e7389 */ /* 0x0002a400000c000b */
[----:B-12---:R-:W-:Y:S01]  /*a140*/  ENDCOLLECTIVE ;  /* 0x000000000000791b */ /* 0x006fe20003800000 */
.L_x_2360:
[----:B------:R-:W-:Y:S05]  /*a150*/  BRA `(.L_x_2361) ;  /* 0xffffff7400347947 */ /* 0x000fea000383ffff */
.L_x_2240:
[----:B--2---:R2:W3:Y:S02]  /*a160*/  SYNCS.PHASECHK.TRANS64.TRYWAIT P0, [R231+URZ+0x30800], R8 ;  /* 0x03080008e70075a7 */ /* 0x0044e4000800017f */
[----:B---3--:R-:W-:Y:S05]  /*a170*/  @!P0 NANOSLEEP.SYNCS 0x989680 ;  /* 0x009896800000895d */ /* 0x008fea0003900000 */
[----:B------:R-:W3:Y:S02]  /*a180*/  @!P0 SYNCS.PHASECHK.TRANS64 P0, [R231+URZ+0x30800], R8 ;  /* 0x03080008e70085a7 */ /* 0x000ee4000800007f */
[----:B---3--:R-:W-:Y:S05]  /*a190*/  @!P0 BRA `(.L_x_2240) ;  /* 0xfffffffc00f08947 */ /* 0x008fea000383ffff */
[----:B------:R-:W-:Y:S05]  /*a1a0*/  BRA `(.L_x_2239) ;  /* 0xffffff74007c7947 */ /* 0x000fea000383ffff */
.L_x_2244:
[----:B---3--:R3:W4:Y:S02]  /*a1b0*/  SYNCS.PHASECHK.TRANS64.TRYWAIT P0, [R0+URZ+0x30810], R7 ;  /* 0x03081007000075a7 */ /* 0x008724000800017f */
[----:B----4-:R-:W-:Y:S05]  /*a1c0*/  @!P0 NANOSLEEP.SYNCS 0x989680 ;  /* 0x009896800000895d */ /* 0x010fea0003900000 */
[----:B------:R-:W4:Y:S02]  /*a1d0*/  @!P0 SYNCS.PHASECHK.TRANS64 P0, [R0+URZ+0x30810], R7 ;  /* 0x03081007000085a7 */ /* 0x000f24000800007f */
[----:B----4-:R-:W-:Y:S05]  /*a1e0*/  @!P0 BRA `(.L_x_2244) ;  /* 0xfffffffc00f08947 */ /* 0x010fea000383ffff */
[----:B------:R-:W-:Y:S05]  /*a1f0*/  BRA `(.L_x_2243) ;  /* 0xffffff7c00107947 */ /* 0x000fea000383ffff */
.L_x_2248:
[----:B------:R1:W1:Y:S02]  /*a200*/  SYNCS.PHASECHK.TRANS64.TRYWAIT P0, [R0+URZ+0x30830], R7 ;  /* 0x03083007000075a7 */ /* 0x000264000800017f */
[----:B-1----:R-:W-:Y:S05]  /*a210*/  @!P0 NANOSLEEP.SYNCS 0x989680 ;  /* 0x009896800000895d */ /* 0x002fea0003900000 */
[----:B------:R-:W1:Y:S02]  /*a220*/  @!P0 SYNCS.PHASECHK.TRANS64 P0, [R0+URZ+0x30830], R7 ;  /* 0x03083007000085a7 */ /* 0x000e64000800007f */
[----:B-1----:R-:W-:Y:S05]  /*a230*/  @!P0 BRA `(.L_x_2248) ;  /* 0xfffffffc00f08947 */ /* 0x002fea000383ffff */
[----:B------:R-:W-:Y:S05]  /*a240*/  BRA `(.L_x_2247) ;  /* 0xffffff8000687947 */ /* 0x000fea000383ffff */
.L_x_2255:
[----:B------:R-:W-:Y:S01]  /*a250*/  BSSY B0, `(.L_x_2362) ;  /* 0x0000005000007945 */ /* 0x000fe20003800000 */
[----:B------:R-:W-:-:S07]  /*a260*/  IMAD.MOV.U32 R15, RZ, RZ, -0x1 ;  /* 0xffffffffff0f7424 */ /* 0x000fce00078e00ff */
[----:B-1----:R-:W-:Y:S05]  /*a270*/  WARPSYNC.COLLECTIVE R15, `(.L_x_2363) ;  /* 0x000000000f087348 */ /* 0x002fea0003c00000 */
[----:B------:R-:W-:Y:S01]  /*a280*/  NOP ;  /* 0x0000000000007918 */ /* 0x000fe20000000000 */
[----:B-1----:R-:W-:Y:S01]  /*a290*/  ENDCOLLECTIVE ;  /* 0x000000000000791b */ /* 0x002fe20003800000 */
.L_x_2363:
[----:B------:R-:W-:Y:S05]  /*a2a0*/  BSYNC B0 ;  /* 0x0000000000007941 */ /* 0x000fea0003800000 */
.L_x_2362:
[----:B------:R-:W-:Y:S05]  /*a2b0*/  BRA `(.L_x_2364) ;  /* 0xffffffac00247947 */ /* 0x000fea000383ffff */
.L_x_2264:
[----:B------:R-:W-:Y:S01]  /*a2c0*/  BSSY B0, `(.L_x_2365) ;  /* 0x0000005000007945 */ /* 0x000fe20003800000 */
[----:B------:R-:W-:-:S07]  /*a2d0*/  IMAD.MOV.U32 R15, RZ, RZ, -0x1 ;  /* 0xffffffffff0f7424 */ /* 0x000fce00078e00ff */
[----:B-12---:R-:W-:Y:S05]  /*a2e0*/  WARPSYNC.COLLECTIVE R15, `(.L_x_2366) ;  /* 0x000000000f087348 */ /* 0x006fea0003c00000 */
[----:B------:R-:W-:Y:S01]  /*a2f0*/  NOP ;  /* 0x0000000000007918 */ /* 0x000fe20000000000 */
[----:B-12---:R-:W-:Y:S01]  /*a300*/  ENDCOLLECTIVE ;  /* 0x000000000000791b */ /* 0x006fe20003800000 */
.L_x_2366:
[----:B------:R-:W-:Y:S05]  /*a310*/  BSYNC B0 ;  /* 0x0000000000007941 */ /* 0x000fea0003800000 */
.L_x_2365:
[----:B------:R-:W-:Y:S05]  /*a320*/  BRA `(.L_x_2367) ;  /* 0xffffffb000287947 */ /* 0x000fea000383ffff */
.L_x_2281:
[----:B------:R-:W-:Y:S01]  /*a330*/  BSSY B0, `(.L_x_2368) ;  /* 0x0000005000007945 */ /* 0x000fe20003800000 */
[----:B------:R-:W-:-:S07]  /*a340*/  IMAD.MOV.U32 R15, RZ, RZ, -0x1 ;  /* 0xffffffffff0f7424 */ /* 0x000fce00078e00ff */
[----:B------:R-:W-:Y:S05]  /*a350*/  WARPSYNC.COLLECTIVE R15, `(.L_x_2369) ;  /* 0x000000000f087348 */ /* 0x000fea0003c00000 */
[----:B------:R-:W-:Y:S01]  /*a360*/  NOP ;  /* 0x0000000000007918 */ /* 0x000fe20000000000 */
[----:B------:R-:W-:Y:S01]  /*a370*/  ENDCOLLECTIVE ;  /* 0x000000000000791b */ /* 0x000fe20003800000 */
.L_x_2369:
[----:B------:R-:W-:Y:S05]  /*a380*/  BSYNC B0 ;  /* 0x0000000000007941 */ /* 0x000fea0003800000 */
.L_x_2368:
[----:B------:R-:W-:Y:S05]  /*a390*/  BRA `(.L_x_2370) ;  /* 0xffffffbc00707947 */ /* 0x000fea000383ffff */
.L_x_2294:
[----:B------:R-:W-:Y:S01]  /*a3a0*/  BSSY B0, `(.L_x_2371) ;  /* 0x0000005000007945 */ /* 0x000fe20003800000 */
[----:B------:R-:W-:-:S07]  /*a3b0*/  IMAD.MOV.U32 R15, RZ, RZ, -0x1 ;  /* 0xffffffffff0f7424 */ /* 0x000fce00078e00ff */
[----:B------:R-:W-:Y:S05]  /*a3c0*/  WARPSYNC.COLLECTIVE R15, `(.L_x_2372) ;  /* 0x000000000f087348 */ /* 0x000fea0003c00000 */
[----:B------:R-:W-:Y:S01]  /*a3d0*/  NOP ;  /* 0x0000000000007918 */ /* 0x000fe20000000000 */
[----:B------:R-:W-:Y:S01]  /*a3e0*/  ENDCOLLECTIVE ;  /* 0x000000000000791b */ /* 0x000fe20003800000 */
.L_x_2372:
[----:B------:R-:W-:Y:S05]  /*a3f0*/  BSYNC B0 ;  /* 0x0000000000007941 */ /* 0x000fea0003800000 */
.L_x_2371:
[----:B------:R-:W-:Y:S05]  /*a400*/  BRA `(.L_x_2373) ;  /* 0xffffffc400047947 */ /* 0x000fea000383ffff */
.L_x_2306:
[----:B------:R-:W-:Y:S01]  /*a410*/  BSSY B0, `(.L_x_2374) ;  /* 0x0000005000007945 */ /* 0x000fe20003800000 */
[----:B------:R-:W-:-:S07]  /*a420*/  IMAD.MOV.U32 R15, RZ, RZ, -0x1 ;  /* 0xffffffffff0f7424 */ /* 0x000fce00078e00ff */
[----:B------:R-:W-:Y:S05]  /*a430*/  WARPSYNC.COLLECTIVE R15, `(.L_x_2375) ;  /* 0x000000000f087348 */ /* 0x000fea0003c00000 */
[----:B------:R-:W-:Y:S01]  /*a440*/  NOP ;  /* 0x0000000000007918 */ /* 0x000fe20000000000 */
[----:B------:R-:W-:Y:S01]  /*a450*/  ENDCOLLECTIVE ;  /* 0x000000000000791b */ /* 0x000fe20003800000 */
.L_x_2375:
[----:B------:R-:W-:Y:S05]  /*a460*/  BSYNC B0 ;  /* 0x0000000000007941 */ /* 0x000fea0003800000 */
.L_x_2374:
[----:B------:R-:W-:Y:S05]  /*a470*/  BRA `(.L_x_2376) ;  /* 0xffffffc8002c7947 */ /* 0x000fea000383ffff */
.L_x_2334:
[----:B-1----:R1:W2:Y:S02]  /*a480*/  SYNCS.PHASECHK.TRANS64.TRYWAIT P0, [R15+URZ+0x30820], R0 ;  /* 0x030820000f0075a7 */ /* 0x0022a4000800017f */
[----:B--2---:R-:W-:Y:S05]  /*a490*/  @!P0 NANOSLEEP.SYNCS 0x989680 ;  /* 0x009896800000895d */ /* 0x004fea0003900000 */
[----:B------:R-:W2:Y:S02]  /*a4a0*/  @!P0 SYNCS.PHASECHK.TRANS64 P0, [R15+URZ+0x30820], R0 ;  /* 0x030820000f0085a7 */ /* 0x000ea4000800007f */
[----:B--2---:R-:W-:Y:S05]  /*a4b0*/  @!P0 BRA `(.L_x_2334) ;  /* 0xfffffffc00f08947 */ /* 0x004fea000383ffff */
[----:B------:R-:W-:Y:S05]  /*a4c0*/  BRA `(.L_x_2377) ;  /* 0xffffffdc009c7947 */ /* 0x000fea000383ffff */
.L_x_2338:
[----:B--2---:R2:W3:Y:S02]  /*a4d0*/  SYNCS.PHASECHK.TRANS64.TRYWAIT P1, [R15+URZ+0x30840], R18 ;  /* 0x030840120f0075a7 */ /* 0x0044e4000802017f */
[----:B---3--:R-:W-:Y:S05]  /*a4e0*/  @!P1 NANOSLEEP.SYNCS 0x989680 ;  /* 0x009896800000995d */ /* 0x008fea0003900000 */
[----:B------:R-:W3:Y:S02]  /*a4f0*/  @!P1 SYNCS.PHASECHK.TRANS64 P1, [R15+URZ+0x30840], R18 ;  /* 0x030840120f0095a7 */ /* 0x000ee4000802007f */
[----:B---3--:R-:W-:Y:S05]  /*a500*/  @!P1 BRA `(.L_x_2338) ;  /* 0xfffffffc00f09947 */ /* 0x008fea000383ffff */
[----:B------:R-:W-:Y:S05]  /*a510*/  BRA `(.L_x_2378) ;  /* 0xffffffe400547947 */ /* 0x000fea000383ffff */
.L_x_2340:
[----:B-1----:R1:W3:Y:S02]  /*a520*/  SYNCS.PHASECHK.TRANS64.TRYWAIT P1, [R15+URZ+0x30828], R18 ;  /* 0x030828120f0075a7 */ /* 0x0022e4000802017f */
[----:B---3--:R-:W-:Y:S05]  /*a530*/  @!P1 NANOSLEEP.SYNCS 0x989680 ;  /* 0x009896800000995d */ /* 0x008fea0003900000 */
[----:B------:R-:W3:Y:S02]  /*a540*/  @!P1 SYNCS.PHASECHK.TRANS64 P1, [R15+URZ+0x30828], R18 ;  /* 0x030828120f0095a7 */ /* 0x000ee4000802007f */
[----:B---3--:R-:W-:Y:S05]  /*a550*/  @!P1 BRA `(.L_x_2340) ;  /* 0xfffffffc00f09947 */ /* 0x008fea000383ffff */
[----:B------:R-:W-:Y:S05]  /*a560*/  BRA `(.L_x_2379) ;  /* 0xffffffe400f47947 */ /* 0x000fea000383ffff */
.L_x_2342:
[----:B---3--:R3:W4:Y:S02]  /*a570*/  SYNCS.PHASECHK.TRANS64.TRYWAIT P1, [R15+URZ+0x30848], R18 ;  /* 0x030848120f0075a7 */ /* 0x008724000802017f */
[----:B----4-:R-:W-:Y:S05]  /*a580*/  @!P1 NANOSLEEP.SYNCS 0x989680 ;  /* 0x009896800000995d */ /* 0x010fea0003900000 */
[----:B------:R-:W4:Y:S02]  /*a590*/  @!P1 SYNCS.PHASECHK.TRANS64 P1, [R15+URZ+0x30848], R18 ;  /* 0x030848120f0095a7 */ /* 0x000f24000802007f */
[----:B----4-:R-:W-:Y:S05]  /*a5a0*/  @!P1 BRA `(.L_x_2342) ;  /* 0xfffffffc00f09947 */ /* 0x010fea000383ffff */
[----:B------:R-:W-:Y:S05]  /*a5b0*/  BRA `(.L_x_2380) ;  /* 0xffffffe800947947 */ /* 0x000fea000383ffff */
.L_x_2344:
[----:B------:R-:W-:-:S07]  /*a5c0*/  SHF.L.U32 R4, R10, 0x1f, RZ ;  /* 0x0000001f0a047819 */ /* 0x000fce00000006ff */
.L_x_2381:
[----:B----4-:R4:W1:Y:S02]  /*a5d0*/  SYNCS.PHASECHK.TRANS64.TRYWAIT P1, [R15+URZ+0x30820], R4 ;  /* 0x030820040f0075a7 */ /* 0x010864000802017f */
[----:B-1----:R-:W-:Y:S05]  /*a5e0*/  @!P1 NANOSLEEP.SYNCS 0x989680 ;  /* 0x009896800000995d */ /* 0x002fea0003900000 */
[----:B------:R-:W1:Y:S02]  /*a5f0*/  @!P1 SYNCS.PHASECHK.TRANS64 P1, [R15+URZ+0x30820], R4 ;  /* 0x030820040f0095a7 */ /* 0x000e64000802007f */
[----:B-1----:R-:W-:Y:S05]  /*a600*/  @!P1 BRA `(.L_x_2381) ;  /* 0xfffffffc00f09947 */ /* 0x002fea000383ffff */
[----:B------:R-:W-:Y:S05]  /*a610*/  BRA `(.L_x_2382) ;  /* 0xffffffec00187947 */ /* 0x000fea000383ffff */
.L_x_2347:
[----:B----4-:R4:W1:Y:S02]  /*a620*/  SYNCS.PHASECHK.TRANS64.TRYWAIT P1, [R15+URZ+0x30840], R12 ;  /* 0x0308400c0f0075a7 */ /* 0x010864000802017f */
[----:B-1----:R-:W-:Y:S05]  /*a630*/  @!P1 NANOSLEEP.SYNCS 0x989680 ;  /* 0x009896800000995d */ /* 0x002fea0003900000 */
[----:B------:R-:W1:Y:S02]  /*a640*/  @!P1 SYNCS.PHASECHK.TRANS64 P1, [R15+URZ+0x30840], R12 ;  /* 0x0308400c0f0095a7 */ /* 0x000e64000802007f */
[----:B-1----:R-:W-:Y:S05]  /*a650*/  @!P1 BRA `(.L_x_2347) ;  /* 0xfffffffc00f09947 */ /* 0x002fea000383ffff */
[----:B------:R-:W-:Y:S05]  /*a660*/  BRA `(.L_x_2383) ;  /* 0xffffffec00d47947 */ /* 0x000fea000383ffff */
.L_x_2349:
[----:B-1----:R1:W2:Y:S02]  /*a670*/  SYNCS.PHASECHK.TRANS64.TRYWAIT P1, [R15+URZ+0x30828], R12 ;  /* 0x0308280c0f0075a7 */ /* 0x0022a4000802017f */
[----:B--2---:R-:W-:Y:S05]  /*a680*/  @!P1 NANOSLEEP.SYNCS 0x989680 ;  /* 0x009896800000995d */ /* 0x004fea0003900000 */
[----:B------:R-:W2:Y:S02]  /*a690*/  @!P1 SYNCS.PHASECHK.TRANS64 P1, [R15+URZ+0x30828], R12 ;  /* 0x0308280c0f0095a7 */ /* 0x000ea4000802007f */
[----:B--2---:R-:W-:Y:S05]  /*a6a0*/  @!P1 BRA `(.L_x_2349) ;  /* 0xfffffffc00f09947 */ /* 0x004fea000383ffff */
[----:B------:R-:W-:Y:S05]  /*a6b0*/  BRA `(.L_x_2384) ;  /* 0xfffffff000687947 */ /* 0x000fea000383ffff */
.L_x_2351:
[----:B------:R1:W1:Y:S02]  /*a6c0*/  SYNCS.PHASECHK.TRANS64.TRYWAIT P0, [R3+URZ+0x30840], R0 ;  /* 0x03084000030075a7 */ /* 0x000264000800017f */
[----:B-1----:R-:W-:Y:S05]  /*a6d0*/  @!P0 NANOSLEEP.SYNCS 0x989680 ;  /* 0x009896800000895d */ /* 0x002fea0003900000 */
[----:B------:R-:W1:Y:S02]  /*a6e0*/  @!P0 SYNCS.PHASECHK.TRANS64 P0, [R3+URZ+0x30840], R0 ;  /* 0x03084000030085a7 */ /* 0x000e64000800007f */
[----:B-1----:R-:W-:Y:S05]  /*a6f0*/  @!P0 BRA `(.L_x_2351) ;  /* 0xfffffffc00f08947 */ /* 0x002fea000383ffff */
[----:B------:R-:W-:Y:S05]  /*a700*/  BRA `(.L_x_2385) ;  /* 0xfffffff400187947 */ /* 0x000fea000383ffff */
.L_x_2353:
[----:B------:R-:W-:Y:S01]  /*a710*/  BSSY B0, `(.L_x_2386) ;  /* 0x0000006000007945 */ /* 0x000fe20003800000 */
[----:B------:R-:W-:-:S07]  /*a720*/  IMAD.MOV.U32 R15, RZ, RZ, -0x1 ;  /* 0xffffffffff0f7424 */ /* 0x000fce00078e00ff */
[----:B---3--:R-:W-:Y:S05]  /*a730*/  WARPSYNC.COLLECTIVE R15, `(.L_x_2387) ;  /* 0x000000000f0c7348 */ /* 0x008fea0003c00000 */
[----:B------:R-:W-:Y:S02]  /*a740*/  ELECT P6, UR62, PT ;  /* 0x00000000003e782f */ /* 0x000fe400038c0000 */
[----:B------:R-:W-:Y:S01]  /*a750*/  MOV R14, UR62 ;  /* 0x0000003e000e7c02 */ /* 0x000fe20008000f00 */
[----:B---3--:R-:W-:Y:S10]  /*a760*/  ENDCOLLECTIVE ;  /* 0x000000000000791b */ /* 0x008ff40003800000 */
.L_x_2387:
[----:B------:R-:W-:Y:S05]  /*a770*/  BSYNC B0 ;  /* 0x0000000000007941 */ /* 0x000fea0003800000 */
.L_x_2386:
[----:B------:R-:W-:Y:S05]  /*a780*/  BRA `(.L_x_2388) ;  /* 0xfffffff400c87947 */ /* 0x000fea000383ffff */
.L_x_2355:
[----:B-1----:R1:W2:Y:S02]  /*a790*/  SYNCS.PHASECHK.TRANS64.TRYWAIT P0, [R7+URZ], R4 ;  /* 0x00000004070075a7 */ /* 0x0022a4000800017f */
[----:B--2---:R-:W-:Y:S05]  /*a7a0*/  @!P0 NANOSLEEP.SYNCS 0x989680 ;  /* 0x009896800000895d */ /* 0x004fea0003900000 */
[----:B------:R-:W2:Y:S02]  /*a7b0*/  @!P0 SYNCS.PHASECHK.TRANS64 P0, [R7+URZ], R4 ;  /* 0x00000004070085a7 */ /* 0x000ea4000800007f */
[----:B--2---:R-:W-:Y:S05]  /*a7c0*/  @!P0 BRA `(.L_x_2355) ;  /* 0xfffffffc00f08947 */ /* 0x004fea000383ffff */
[----:B------:R-:W-:Y:S05]  /*a7d0*/  BRA `(.L_x_2389) ;  /* 0xfffffff800087947 */ /* 0x000fea000383ffff */
.L_x_2356:
[----:B--2---:R2:W4:Y:S02]  /*a7e0*/  SYNCS.PHASECHK.TRANS64.TRYWAIT P0, [R3+URZ], R2 ;  /* 0x00000002030075a7 */ /* 0x004524000800017f */
[----:B----4-:R-:W-:Y:S05]  /*a7f0*/  @!P0 NANOSLEEP.SYNCS 0x989680 ;  /* 0x009896800000895d */ /* 0x010fea0003900000 */
[----:B------:R-:W4:Y:S02]  /*a800*/  @!P0 SYNCS.PHASECHK.TRANS64 P0, [R3+URZ], R2 ;  /* 0x00000002030085a7 */ /* 0x000f24000800007f */
[----:B----4-:R-:W-:Y:S05]  /*a810*/  @!P0 BRA `(.L_x_2356) ;  /* 0xfffffffc00f08947 */ /* 0x010fea000383ffff */
[----:B------:R-:W-:Y:S05]  /*a820*/  BRA `(.L_x_2390) ;  /* 0xfffffff400fc7947 */ /* 0x000fea000383ffff */
.L_x_2358:
[----:B--2---:R2:W4:Y:S02]  /*a830*/  SYNCS.PHASECHK.TRANS64.TRYWAIT P0, [R5+URZ], R4 ;  /* 0x00000004050075a7 */ /* 0x004524000800017f */
[----:B----4-:R-:W-:Y:S05]  /*a840*/  @!P0 NANOSLEEP.SYNCS 0x989680 ;  /* 0x009896800000895d */ /* 0x010fea0003900000 */
[----:B------:R-:W4:Y:S02]  /*a850*/  @!P0 SYNCS.PHASECHK.TRANS64 P0, [R5+URZ], R4 ;  /* 0x00000004050085a7 */ /* 0x000f24000800007f */
[----:B----4-:R-:W-:Y:S05]  /*a860*/  @!P0 BRA `(.L_x_2358) ;  /* 0xfffffffc00f08947 */ /* 0x010fea000383ffff */
[----:B------:R-:W-:Y:S05]  /*a870*/  BRA `(.L_x_2391) ;  /* 0xfffffff800007947 */ /* 0x000fea000383ffff */
.L_x_2392:
        /* <DEDUP_REMOVED lines=16> */
.L_x_3700:


//--------------------- .text._ZN7cutlass13device_kernelIN5flash11enable_sm90INS1_16FlashAttnBwdSm90INS1_25CollectiveMainloopBwdSm90ILi2ELi2ELi2EN4cute5tupleIJNS5_1CILi1EEES8_S8_EEENS6_IJNS7_ILi64EEENS7_ILi128EEESB_EEENS_6half_tEfNS_4arch4Sm90ELb1ELb0ELb0ELb0ELb0ELb1ELb0ELb0ELi2ELi1ELi2ELi1ELb0EEENS1_21CollectiveEpilogueBwdISC_SD_SF_Li256ELb0ELb0ELi1EEENS1_25SingleTileBwdLPTSchedulerILb0ELi128ELb0EEEEEEEEEvNT_6ParamsE --------------------------
	.section	.text._ZN7cutlass13device_kernelIN5flash11enable_sm90INS1_16FlashAttnBwdSm90INS1_25CollectiveMainloopBwdSm90ILi2ELi2ELi2EN4cute5tupleIJNS5_1CILi1EEES8_S8_EEENS6_IJNS7_ILi64EEENS7_ILi128EEESB_EEENS_6half_tEfNS_4arch4Sm90ELb1ELb0ELb0ELb0ELb0ELb1ELb0ELb0ELi2ELi1ELi2ELi1ELb0EEENS1_21CollectiveEpilogueBwdISC_SD_SF_Li256ELb0ELb0ELi1EEENS1_25SingleTileBwdLPTSchedulerILb0ELi128ELb0EEEEEEEEEvNT_6ParamsE,"ax",@progbits
	.align	128
.text._ZN7cutlass13device_kernelIN5flash11enable_sm90INS1_16FlashAttnBwdSm90INS1_25CollectiveMainloopBwdSm90ILi2ELi2ELi2EN4cute5tupleIJNS5_1CILi1EEES8_S8_EEENS6_IJNS7_ILi64EEENS7_ILi128EEESB_EEENS_6half_tEfNS_4arch4Sm90ELb1ELb0ELb0ELb0ELb0ELb1ELb0ELb0ELi2ELi1ELi2ELi1ELb0EEENS1_21CollectiveEpilogueBwdISC_SD_SF_Li256ELb0ELb0ELi1EEENS1_25SingleTileBwdLPTSchedulerILb0ELi128ELb0EEEEEEEEEvNT_6ParamsE:
        .type           _ZN7cutlass13device_kernelIN5flash11enable_sm90INS1_16FlashAttnBwdSm90INS1_25CollectiveMainloopBwdSm90ILi2ELi2ELi2EN4cute5tupleIJNS5_1CILi1EEES8_S8_EEENS6_IJNS7_ILi64EEENS7_ILi128EEESB_EEENS_6half_tEfNS_4arch4Sm90ELb1ELb0ELb0ELb0ELb0ELb1ELb0ELb0ELi2ELi1ELi2ELi1ELb0EEENS1_21CollectiveEpilogueBwdISC_SD_SF_Li256ELb0ELb0ELi1EEENS1_25SingleTileBwdLPTSchedulerILb0ELi128ELb0EEEEEEEEEvNT_6ParamsE,@function
        .size           _ZN7cutlass13device_kernelIN5flash11enable_sm90INS1_16FlashAttnBwdSm90INS1_25CollectiveMainloopBwdSm90ILi2ELi2ELi2EN4cute5tupleIJNS5_1CILi1EEES8_S8_EEENS6_IJNS7_ILi64EEENS7_ILi128EEESB_EEENS_6half_tEfNS_4arch4Sm90ELb1ELb0ELb0ELb0ELb0ELb1ELb0ELb0ELi2ELi1ELi2ELi1ELb0EEENS1_21CollectiveEpilogueBwdISC_SD_SF_Li256ELb0ELb0ELi1EEENS1_25SingleTileBwdLPTSchedulerILb0ELi128ELb0EEEEEEEEEvNT_6ParamsE,(.L_x_3701 - _ZN7cutlass13device_kernelIN5flash11enable_sm90INS1_16FlashAttnBwdSm90INS1_25CollectiveMainloopBwdSm90ILi2ELi2ELi2EN4cute5tupleIJNS5_1CILi1EEES8_S8_EEENS6_IJNS7_ILi64EEENS7_ILi128EEESB_EEENS_6half_tEfNS_4arch4Sm90ELb1ELb0ELb0ELb0ELb0ELb1ELb0ELb0ELi2ELi1ELi2ELi1ELb0EEENS1_21CollectiveEpilogueBwdISC_SD_SF_Li256ELb0ELb0ELi1EEENS1_25SingleTileBwdLPTSchedulerILb0ELi128ELb0EEEEEEEEEvNT_6ParamsE)
        .other          _ZN7cutlass13device_kernelIN5flash11enable_sm90INS1_16FlashAttnBwdSm90INS1_25CollectiveMainloopBwdSm90ILi2ELi2ELi2EN4cute5tupleIJNS5_1CILi1EEES8_S8_EEENS6_IJNS7_ILi64EEENS7_ILi128EEESB_EEENS_6half_tEfNS_4arch4Sm90ELb1ELb0ELb0ELb0ELb0ELb1ELb0ELb0ELi2ELi1ELi2ELi1ELb0EEENS1_21CollectiveEpilogueBwdISC_SD_SF_Li256ELb0ELb0ELi1EEENS1_25SingleTileBwdLPTSchedulerILb0ELi128ELb0EEEEEEEEEvNT_6ParamsE,@"STO_CUDA_ENTRY STV_DEFAULT"
_ZN7cutlass13device_kernelIN5flash11enable_sm90INS1_16FlashAttnBwdSm90INS1_25CollectiveMainloopBwdSm90ILi2ELi2ELi2EN4cute5tupleIJNS5_1CILi1EEES8_S8_EEENS6_IJNS7_ILi64EEENS7_ILi128EEESB_EEENS_6half_tEfNS_4arch4Sm90ELb1ELb0ELb0ELb0ELb0ELb1ELb0ELb0ELi2ELi1ELi2ELi1ELb0EEENS1_21CollectiveEpilogueBwdISC_SD_SF_Li256ELb0ELb0ELi1EEENS1_25SingleTileBwdLPTSchedulerILb0ELi128ELb0EEEEEEEEEvNT_6ParamsE:
        /* <DEDUP_REMOVED lines=30> */
.L_x_2394:
[----:B------:R-:W-:Y:S05]  /*01e0*/  BSYNC B0 ;  /* 0x0000000000007941 */ /* 0x000fea0003800000 */
.L_x_2393:
        /* <DEDUP_REMOVED lines=37> */
.L_x_2395:
        /* <DEDUP_REMOVED lines=22> */
.L_x_2396:
[----:B------:R-:W-:Y:S01]  /*05a0*/  PLOP3.LUT P0, PT, PT, PT, UP0, 0x80, 0x0 ;  /* 0x000000000000781c */ /* 0x000fe20003f0f008 */
[----:B------:R-:W-:Y:S01]  /*05b0*/  NOP ;  /* 0x0000000000007918 */ /* 0x000fe20000000000 */
[----:B------:R-:W-:Y:S01]  /*05c0*/  BSSY B6, `(.L_x_2397) ;  /* 0x000090f000067945 */ /* 0x000fe20003800000 */
[----:B-12-4-:R-:W-:Y:S10]  /*05d0*/  BAR.SYNC.DEFER_BLOCKING 0x0 ;  /* 0x0000000000007b1d */ /* 0x016ff40000010000 */
[----:B------:R-:W-:Y:S05]  /*05e0*/  @!P0 BRA `(.L_x_2398) ;  /* 0x0000005c00d48947 */ /* 0x000fea0003800000 */
.L_x_2399:
[----:B------:R-:W-:-:S08]  /*05f0*/  NOP ;  /* 0x0000000000007918 */ /* 0x000fd00000000000 */
[----:B------:R-:W1:Y:S02]  /*0600*/  USETMAXREG.TRY_ALLOC.CTAPOOL UP0, 0xf0 ;  /* 0x000000f0000079c8 */ /* 0x000e640008000600 */
[----:B-1----:R-:W-:-:S13]  /*0610*/  PLOP3.LUT P0, PT, PT, PT, UP0, 0x80, 0x0 ;  /* 0x000000000000781c */ /* 0x002fda0003f0f008 */
[----:B------:R-:W-:Y:S05]  /*0620*/  @!P0 BRA `(.L_x_2399) ;  /* 0xfffffffc00f08947 */ /* 0x000fea000383ffff */
[----:B------:R-:W-:Y:S01]  /*0630*/  LOP3.LUT R0, R0, 0x3, RZ, 0xc0, !PT ;  /* 0x0000000300007812 */ /* 0x000fe200078ec0ff */
[----:B------:R-:W1:Y:S01]  /*0640*/  S2R R2, SR_TID.X ;  /* 0x0000000000027919 */ /* 0x000e620000002100 */
[----:B------:R-:W2:Y:S01]  /*0650*/  S2UR UR7, SR_CTAID.X ;  /* 0x00000000000779c3 */ /* 0x000ea20000002500 */
[----:B------:R-:W-:Y:S02]  /*0660*/  ULDC UR8, c[0x0][0xb50] ;  /* 0x0002d40000087ab9 */ /* 0x000fe40000000800 */
[----:B------:R-:W-:Y:S01]  /*0670*/  UISETP.NE.AND UP0, UPT, UR8, 0x1, UPT ;  /* 0x000000010800788c */ /* 0x000fe2000bf05270 */
[----:B------:R-:W3:Y:S04]  /*0680*/  SHFL.IDX PT, R0, R0, RZ, 0x1f ;  /* 0x00001fff00007589 */ /* 0x000ee800000e0000 */
[----:B------:R-:W4:Y:S06]  /*0690*/  LDC R3, c[0x0][0xb68] ;  /* 0x0002da00ff037b82 */ /* 0x000f2c0000000800 */
[----:B------:R-:W-:Y:S01]  /*06a0*/  @UP0 ULDC UR4, c[0x0][0xb54] ;  /* 0x0002d50000040ab9 */ /* 0x000fe20000000800 */
[----:B------:R-:W-:Y:S01]  /*06b0*/  @UP0 ULDC UR9, c[0x0][0xb58] ;  /* 0x0002d60000090ab9 */ /* 0x000fe20000000800 */
[----:B--2---:R-:W-:-:S02]  /*06c0*/  UIMAD.WIDE.U32 UR4, UR7, UR4, URZ ;  /* 0x00000004070472a5 */ /* 0x004fc4000f8e003f */
[----:B------:R-:W-:Y:S01]  /*06d0*/  UMOV UR6, UR7 ;  /* 0x0000000700067c82 */ /* 0x000fe20008000000 */
[----:B---3--:R-:W-:Y:S01]  /*06e0*/  ISETP.NE.AND P0, PT, R0, RZ, PT ;  /* 0x000000ff0000720c */ /* 0x008fe20003f05270 */
[----:B------:R-:W-:Y:S01]  /*06f0*/  @UP0 USHF.R.U32.HI UR6, URZ, UR9, UR5 ;  /* 0x000000093f060299 */ /* 0x000fe20008011605 */
[----:B-1----:R-:W-:-:S03]  /*0700*/  SHF.R.U32.HI R2, RZ, 0x7, R2 ;  /* 0x00000007ff027819 */ /* 0x002fc60000011602 */
[----:B------:R-:W-:-:S04]  /*0710*/  UIADD3 UR4, -UR6, URZ, URZ ;  /* 0x0000003f06047290 */ /* 0x000fc8000fffe13f */
[----:B------:R-:W-:-:S04]  /*0720*/  UIMAD UR10, UR8, UR4, UR7 ;  /* 0x00000004080a72a4 */ /* 0x000fc8000f8e0207 */
[----:B------:R-:W-:-:S05]  /*0730*/  @!P0 VIADD R2, R2, 0x9 ;  /* 0x0000000902028836 */ /* 0x000fca0000000000 */
[----:B------:R1:W-:Y:S06]  /*0740*/  @!P0 BAR.ARV R2, 0xa0 ;  /* 0x000280020000851d */ /* 0x0003ec0000002000 */
[----:B----4-:R-:W-:-:S13]  /*0750*/  ISETP.LE.AND P0, PT, R3, UR6, PT ;  /* 0x0000000603007c0c */ /* 0x010fda000bf03270 */
[----:B-1----:R-:W-:Y:S05]  /*0760*/  @!P0 BRA `(.L_x_2400) ;  /* 0x0000000000208947 */ /* 0x002fea0003800000 */
[----:B------:R-:W-:Y:S01]  /*0770*/  ULDC UR7, c[0x0][0xb5c] ;  /* 0x0002d70000077ab9 */ /* 0x000fe20000000800 */
[----:B------:R-:W-:Y:S01]  /*0780*/  UMOV UR36, UR10 ;  /* 0x0000000a00247c82 */ /* 0x000fe20008000000 */
[----:B------:R-:W-:-:S11]  /*0790*/  UISETP.NE.AND UP0, UPT, UR7, 0x1, UPT ;  /* 0x000000010700788c */ /* 0x000fd6000bf05270 */
[----:B------:R-:W-:Y:S02]  /*07a0*/  @UP0 ULDC.64 UR8, c[0x0][0xb60] ;  /* 0x0002d80000080ab9 */ /* 0x000fe40000000a00 */
[----:B------:R-:W-:-:S04]  /*07b0*/  UIMAD.WIDE.U32 UR4, UR10, UR8, URZ ;  /* 0x000000080a0472a5 */ /* 0x000fc8000f8e003f */
[----:B------:R-:W-:-:S04]  /*07c0*/  @UP0 USHF.R.U32.HI UR36, URZ, UR9, UR5 ;  /* 0x000000093f240299 */ /* 0x000fc80008011605 */
[----:B------:R-:W-:Y:S01]  /*07d0*/  UIMAD UR4, UR36, UR7, URZ ;  /* 0x00000007240472a4 */ /* 0x000fe2000f8e023f */
[----:B------:R-:W-:Y:S11]  /*07e0*/  BRA `(.L_x_2401) ;  /* 0x00000000001c7947 */ /* 0x000ff60003800000 */
.L_x_2400:
[----:B------:R-:W-:Y:S01]  /*07f0*/  ULDC UR7, c[0x0][0xb44] ;  /* 0x0002d10000077ab9 */ /* 0x000fe20000000800 */
[----:B------:R-:W-:Y:S01]  /*0800*/  UMOV UR36, UR10 ;  /* 0x0000000a00247c82 */ /* 0x000fe20008000000 */
[----:B------:R-:W-:-:S11]  /*0810*/  UISETP.NE.AND UP0, UPT, UR7, 0x1, UPT ;  /* 0x000000010700788c */ /* 0x000fd6000bf05270 */
[----:B------:R-:W-:Y:S02]  /*0820*/  @UP0 ULDC.64 UR8, c[0x0][0xb48] ;  /* 0x0002d20000080ab9 */ /* 0x000fe40000000a00 */
[----:B------:R-:W-:-:S04]  /*0830*/  UIMAD.WIDE.U32 UR4, UR10, UR8, URZ ;  /* 0x000000080a0472a5 */ /* 0x000fc8000f8e003f */
[----:B------:R-:W-:-:S04]  /*0840*/  @UP0 USHF.R.U32.HI UR36, URZ, UR9, UR5 ;  /* 0x000000093f240299 */ /* 0x000fc80008011605 */
[----:B------:R-:W-:-:S12]  /*0850*/  UIMAD UR4, UR36, UR7, URZ ;  /* 0x00000007240472a4 */ /* 0x000fd8000f8e023f */
.L_x_2401:
[----:B------:R-:W-:Y:S01]  /*0860*/  ULDC UR43, c[0x0][0xb38] ;  /* 0x0002ce00002b7ab9 */ /* 0x000fe20000000800 */
[----:B------:R-:W-:Y:S02]  /*0870*/  UIADD3 UR4, UR10, -UR4, URZ ;  /* 0x800000040a047290 */ /* 0x000fe4000fffe03f */
[----:B------:R-:W-:Y:S01]  /*0880*/  UISETP.NE.AND UP0, UPT, UR43, 0x1, UPT ;  /* 0x000000012b00788c */ /* 0x000fe2000bf05270 */
[----:B------:R-:W-:Y:S02]  /*0890*/  ULDC UR5, c[0x0][0xb44] ;  /* 0x0002d10000057ab9 */ /* 0x000fe40000000800 */
[----:B------:R-:W-:-:S08]  /*08a0*/  UIMAD UR6, UR6, UR5, UR4 ;  /* 0x00000005060672a4 */ /* 0x000fd0000f8e0204 */
[----:B------:R-:W-:Y:S01]  /*08b0*/  @UP0 ULDC UR4, c[0x0][0xb3c] ;  /* 0x0002cf0000040ab9 */ /* 0x000fe20000000800 */
[----:B------:R-:W-:Y:S01]  /*08c0*/  @UP0 ULDC UR7, c[0x0][0xb40] ;  /* 0x0002d00000070ab9 */ /* 0x000fe20000000800 */
[----:B------:R-:W-:Y:S02]  /*08d0*/  UIMAD.WIDE.U32 UR4, UR6, UR4, URZ ;  /* 0x00000004060472a5 */ /* 0x000fe4000f8e003f */
[----:B------:R-:W-:Y:S02]  /*08e0*/  UMOV UR44, UR6 ;  /* 0x00000006002c7c82 */ /* 0x000fe40008000000 */
[----:B------:R-:W-:-:S04]  /*08f0*/  @UP0 USHF.R.U32.HI UR44, URZ, UR7, UR5 ;  /* 0x000000073f2c0299 */ /* 0x000fc80008011605 */
[----:B------:R-:W-:Y:S02]  /*0900*/  UIADD3 UR4, -UR44, URZ, URZ ;  /* 0x0000003f2c047290 */ /* 0x000fe4000fffe13f */
[----:B------:R-:W-:Y:S02]  /*0910*/  ISETP.LE.AND P0, PT, RZ, UR44, PT ;  /* 0x0000002cff007c0c */ /* 0x000fe4000bf03270 */
[----:B------:R-:W-:-:S11]  /*0920*/  UIMAD UR43, UR43, UR4, UR6 ;  /* 0x000000042b2b72a4 */ /* 0x000fd6000f8e0206 */
[----:B------:R-:W-:Y:S05]  /*0930*/  @!P0 BRA `(.L_x_2402) ;  /* 0x0000008c005c8947 */ /* 0x000fea0003800000 */
[----:B------:R-:W-:Y:S01]  /*0940*/  ULDC UR7, c[0x0][0x280] ;  /* 0x0000a00000077ab9 */ /* 0x000fe20000000800 */
[----:B------:R-:W-:Y:S01]  /*0950*/  ULDC UR5, c[0x0][0x290] ;  /* 0x0000a40000057ab9 */ /* 0x000fe20000000800 */
[----:B------:R-:W-:Y:S01]  /*0960*/  ULEA UR4, UR36, UR7, 0x7 ;  /* 0x0000000724047291 */ /* 0x000fe2000f8e383f */
[----:B------:R-:W-:Y:S01]  /*0970*/  PLOP3.LUT P0, PT, PT, PT, PT, 0x80, 0x0 ;  /* 0x000000000000781c */ /* 0x000fe20003f0f070 */
[----:B------:R-:W-:Y:S01]  /*0980*/  ULDC UR6, c[0x0][0x74c] ;  /* 0x0001d30000067ab9 */ /* 0x000fe20000000800 */
[----:B------:R-:W-:Y:S01]  /*0990*/  CS2R R86, SRZ ;  /* 0x0000000000567805 */ /* 0x000fe2000001ff00 */
[----:B------:R-:W-:Y:S01]  /*09a0*/  UIADD3 UR5, -UR6, UR4, -UR5 ;  /* 0x0000000406057290 */ /* 0x000fe2000fffe905 */
[----:B------:R-:W-:Y:S01]  /*09b0*/  CS2R R84, SRZ ;  /* 0x0000000000547805 */ /* 0x000fe2000001ff00 */
[----:B------:R-:W-:Y:S01]  /*09c0*/  UIADD3 UR4, UR7, 0x3f, URZ ;  /* 0x0000003f07047890 */ /* 0x000fe2000fffe03f */
        /* <DEDUP_REMOVED lines=20> */
[----:B------:R-:W-:Y:S01]  /*0b10*/  CS2R R58, SRZ ;  /* 0x00000000003a7805 */ /* 0x000fe2000001ff00 */
[----:B------:R-:W-:Y:S01]  /*0b20*/  UISETP.GT.AND UP0, UPT, UR37, UR39, UPT ;  /* 0x000000272500728c */ /* 0x000fe2000bf04270 */
[----:B------:R-:W-:Y:S02]  /*0b30*/  CS2R R56, SRZ ;  /* 0x0000000000387805 */ /* 0x000fe4000001ff00 */
[----:B------:R-:W-:Y:S02]  /*0b40*/  CS2R R54, SRZ ;  /* 0x0000000000367805 */ /* 0x000fe4000001ff00 */
[----:B------:R-:W-:Y:S02]  /*0b50*/  CS2R R52, SRZ ;  /* 0x0000000000347805 */ /* 0x000fe4000001ff00 */
[----:B------:R-:W-:-:S02]  /*0b60*/  CS2R R50, SRZ ;  /* 0x0000000000327805 */ /* 0x000fc4000001ff00 */
[----:B------:R-:W-:Y:S02]  /*0b70*/  CS2R R48, SRZ ;  /* 0x0000000000307805 */ /* 0x000fe4000001ff00 */
[----:B------:R-:W-:Y:S02]  /*0b80*/  PLOP3.LUT P1, PT, PT, PT, UP0, 0x80, 0x0 ;  /* 0x000000000000781c */ /* 0x000fe40003f2f008 */
        /* <DEDUP_REMOVED lines=66> */
.L_x_2405:
        /* <DEDUP_REMOVED lines=15> */
.L_x_2404:
        /* <DEDUP_REMOVED lines=22> */
.L_x_2407:
        /* <DEDUP_REMOVED lines=15> */
.L_x_2406:
        /* <DEDUP_REMOVED lines=8> */
.L_x_2514:
[----:B------:R-:W-:Y:S01]  /*1370*/  SHF.L.U32 R9, RZ, 0x1f, RZ ;  /* 0x0000001fff097819 */ /* 0x000fe200000006ff */
[----:B------:R-:W-:Y:S01]  /*1380*/  IMAD.SHL.U32 R4, R0, 0x40, RZ ;  /* 0x0000004000047824 */ /* 0x000fe200078e00ff */
[CC--:B------:R-:W-:Y:S02]  /*1390*/  LEA.HI R5, R3.reuse, R0.reuse, RZ, 0x5 ;  /* 0x0000000003057211 */ /* 0x0c0fe400078f28ff */
[----:B------:R-:W3:Y:S02]  /*13a0*/  SYNCS.PHASECHK.TRANS64.TRYWAIT P0, [R228+URZ+0x30800], R9 ;  /* 0x03080009e40075a7 */ /* 0x000ee4000800017f */
[----:B------:R-:W-:Y:S02]  /*13b0*/  SHF.R.S32.HI R6, RZ, 0x5, R5 ;  /* 0x00000005ff067819 */ /* 0x000fe40000011405 */
[----:B------:R-:W-:Y:S02]  /*13c0*/  LOP3.LUT R5, R2, 0xffffff80, RZ, 0xc0, !PT ;  /* 0xffffff8002057812 */ /* 0x000fe400078ec0ff */
[----:B------:R-:W-:Y:S01]  /*13d0*/  LOP3.LUT R4, R4, 0x1c0, RZ, 0xc0, !PT ;  /* 0x000001c004047812 */ /* 0x000fe200078ec0ff */
[----:B------:R-:W-:Y:S01]  /*13e0*/  IMAD.SHL.U32 R7, R6, 0x10, RZ ;  /* 0x0000001006077824 */ /* 0x000fe200078e00ff */
[CC--:B------:R-:W-:Y:S01]  /*13f0*/  LEA.HI R2, R3.reuse, R0.reuse, RZ, 0x3 ;  /* 0x0000000003027211 */ /* 0x0c0fe200078f18ff */
[----:B------:R-:W-:Y:S01]  /*1400*/  IMAD.IADD R5, R0, 0x1, -R5 ;  /* 0x0000000100057824 */ /* 0x000fe200078e0a05 */
[----:B------:R-:W-:-:S02]  /*1410*/  LEA.HI R3, R3, R0, RZ, 0x4 ;  /* 0x0000000003037211 */ /* 0x000fc400078f20ff */
[----:B------:R-:W-:Y:S01]  /*1420*/  LOP3.LUT R7, R4, 0x30, R7, 0xf8, !PT ;  /* 0x0000003004077812 */ /* 0x000fe200078ef807 */
[----:B---3--:R-:W-:Y:S06]  /*1430*/  @P0 BRA `(.L_x_2409) ;  /* 0x0000000000080947 */ /* 0x008fec0003800000 */
[----:B------:R-:W3:Y:S02]  /*1440*/  SYNCS.PHASECHK.TRANS64.TRYWAIT P0, [R228+URZ+0x30800], R9 ;  /* 0x03080009e40075a7 */ /* 0x000ee4000800017f */
[----:B---3--:R-:W-:Y:S05]  /*1450*/  @!P0 BRA `(.L_x_2410) ;  /* 0x0000008000b88947 */ /* 0x008fea0003800000 */
.L_x_2409:
[----:B------:R-:W-:Y:S01]  /*1460*/  SHF.R.S32.HI R8, RZ, 0x4, R3 ;  /* 0x00000004ff087819 */ /* 0x000fe20000011403 */
[----:B------:R-:W-:Y:S01]  /*1470*/  ULDC UR4, c[0x0][0x290] ;  /* 0x0000a40000047ab9 */ /* 0x000fe20000000800 */
[----:B------:R-:W-:Y:S01]  /*1480*/  SHF.R.S32.HI R0, RZ, 0x1f, R5 ;  /* 0x0000001fff007819 */ /* 0x000fe20000011405 */
[----:B------:R-:W-:Y:S01]  /*1490*/  UIMAD UR4, UR36, -0x80, UR4 ;  /* 0xffffff80240478a4 */ /* 0x000fe2000f8e0204 */
[----:B---3--:R-:W-:Y:S01]  /*14a0*/  LOP3.LUT R9, R7, 0x8, R2, 0xf8, !PT ;  /* 0x0000000807097812 */ /* 0x008fe200078ef802 */
[----:B------:R-:W-:Y:S01]  /*14b0*/  IMAD.U32 R231, RZ, RZ, UR38 ;  /* 0x00000026ffe77e24 */ /* 0x000fe2000f8e00ff */
[----:B------:R-:W-:Y:S02]  /*14c0*/  LEA.HI R3, R3, R8, RZ, 0x1 ;  /* 0x0000000803037211 */ /* 0x000fe400078f08ff */
[----:B------:R-:W-:Y:S02]  /*14d0*/  CS2R R86, SRZ ;  /* 0x0000000000567805 */ /* 0x000fe4000001ff00 */
[CC--:B------:R-:W-:Y:S01]  /*14e0*/  LEA.HI R2, R0.reuse, R5.reuse, RZ, 0x2 ;  /* 0x0000000500027211 */ /* 0x0c0fe200078f10ff */
[----:B------:R-:W-:Y:S01]  /*14f0*/  IMAD.U32 R15, RZ, RZ, UR4 ;  /* 0x00000004ff0f7e24 */ /* 0x000fe2000f8e00ff */
[----:B------:R-:W-:-:S02]  /*1500*/  LEA.HI R0, R0, R5, RZ, 0x5 ;  /* 0x0000000500007211 */ /* 0x000fc400078f28ff */
[----:B------:R-:W-:Y:S02]  /*1510*/  CS2R R84, SRZ ;  /* 0x0000000000547805 */ /* 0x000fe4000001ff00 */
[----:B------:R-:W-:Y:S02]  /*1520*/  SHF.R.U32.HI R4, RZ, 0x3, R4 ;  /* 0x00000003ff047819 */ /* 0x000fe40000011604 */
[----:B------:R-:W-:Y:S02]  /*1530*/  CS2R R82, SRZ ;  /* 0x0000000000527805 */ /* 0x000fe4000001ff00 */
[----:B------:R-:W-:Y:S02]  /*1540*/  LEA.HI R7, R13, R13, RZ, 0x1 ;  /* 0x0000000d0d077211 */ /* 0x000fe400078f08ff */
[----:B------:R-:W-:Y:S02]  /*1550*/  CS2R R80, SRZ ;  /* 0x0000000000507805 */ /* 0x000fe4000001ff00 */
[----:B------:R-:W-:-:S02]  /*1560*/  LOP3.LUT R11, R3, 0x7ffffe, RZ, 0xc0, !PT ;  /* 0x007ffffe030b7812 */ /* 0x000fc400078ec0ff */
[----:B------:R-:W-:Y:S02]  /*1570*/  CS2R R78, SRZ ;  /* 0x00000000004e7805 */ /* 0x000fe4000001ff00 */
[--C-:B------:R-:W-:Y:S02]  /*1580*/  SHF.R.S32.HI R6, RZ, 0x2, R2.reuse ;  /* 0x00000002ff067819 */ /* 0x100fe40000011402 */
[----:B------:R-:W-:Y:S02]  /*1590*/  CS2R R76, SRZ ;  /* 0x00000000004c7805 */ /* 0x000fe4000001ff00 */
[----:B------:R-:W-:Y:S01]  /*15a0*/  SHF.R.S32.HI R3, RZ, 0x1f, R2 ;  /* 0x0000001fff037819 */ /* 0x000fe20000011402 */
[----:B------:R-:W-:Y:S01]  /*15b0*/  IMAD.IADD R11, R8, 0x1, -R11 ;  /* 0x00000001080b7824 */ /* 0x000fe200078e0a0b */
[----:B------:R-:W-:Y:S02]  /*15c0*/  SHF.R.S32.HI R0, RZ, 0x5, R0 ;  /* 0x00000005ff007819 */ /* 0x000fe40000011400 */
[----:B------:R-:W-:-:S02]  /*15d0*/  CS2R R74, SRZ ;  /* 0x00000000004a7805 */ /* 0x000fc4000001ff00 */
[----:B------:R-:W-:Y:S02]  /*15e0*/  LOP3.LUT R229, R9, R4, RZ, 0x3c, !PT ;  /* 0x0000000409e57212 */ /* 0x000fe400078e3cff */
[----:B------:R-:W-:Y:S02]  /*15f0*/  CS2R R72, SRZ ;  /* 0x0000000000487805 */ /* 0x000fe4000001ff00 */
[----:B------:R-:W-:Y:S01]  /*1600*/  LOP3.LUT R4, R7, 0xfffffffe, RZ, 0xc0, !PT ;  /* 0xfffffffe07047812 */ /* 0x000fe200078ec0ff */
[----:B------:R-:W-:Y:S01]  /*1610*/  IMAD R9, R0, -0x10, R15 ;  /* 0xfffffff000097824 */ /* 0x000fe200078e020f */
[----:B------:R-:W-:Y:S02]  /*1620*/  LEA.HI R3, R3, R6, RZ, 0x3 ;  /* 0x0000000603037211 */ /* 0x000fe400078f18ff */
[----:B------:R-:W-:Y:S02]  /*1630*/  CS2R R70, SRZ ;  /* 0x0000000000467805 */ /* 0x000fe4000001ff00 */
[----:B--2---:R-:W-:Y:S01]  /*1640*/  LEA.HI R0, R14, R14, RZ, 0x1 ;  /* 0x0000000e0e007211 */ /* 0x004fe200078f08ff */
[----:B------:R-:W-:Y:S01]  /*1650*/  IMAD.IADD R8, R13, 0x1, -R4 ;  /* 0x000000010d087824 */ /* 0x000fe200078e0a04 */
[----:B------:R-:W-:Y:S01]  /*1660*/  LOP3.LUT R7, R3, 0xfffffff8, RZ, 0xc0, !PT ;  /* 0xfffffff803077812 */ /* 0x000fe200078ec0ff */
[----:B------:R-:W-:Y:S01]  /*1670*/  IMAD.SHL.U32 R4, R13, 0x1000, RZ ;  /* 0x000010000d047824 */ /* 0x000fe200078e00ff */
[----:B------:R-:W-:-:S02]  /*1680*/  LOP3.LUT R2, R2, 0xfffffffc, RZ, 0xc0, !PT ;  /* 0xfffffffc02027812 */ /* 0x000fc400078ec0ff */
[----:B------:R-:W-:Y:S02]  /*1690*/  CS2R R68, SRZ ;  /* 0x0000000000447805 */ /* 0x000fe4000001ff00 */
[----:B------:R-:W-:Y:S01]  /*16a0*/  LOP3.LUT R3, R0, 0xfffffffe, RZ, 0xc0, !PT ;  /* 0xfffffffe00037812 */ /* 0x000fe200078ec0ff */
[----:B------:R-:W-:Y:S01]  /*16b0*/  IMAD R0, R11, 0x200, R4 ;  /* 0x000002000b007824 */ /* 0x000fe200078e0204 */
[----:B------:R-:W-:Y:S01]  /*16c0*/  IADD3 R7, R9, R7, -R6 ;  /* 0x0000000709077210 */ /* 0x000fe20007ffe806 */
[C---:B------:R-:W-:Y:S01]  /*16d0*/  IMAD R9, R5.reuse, 0x4, R4 ;  /* 0x0000000405097824 */ /* 0x040fe200078e0204 */
[----:B------:R-:W-:Y:S01]  /*16e0*/  CS2R R66, SRZ ;  /* 0x0000000000427805 */ /* 0x000fe2000001ff00 */
[----:B------:R-:W-:Y:S01]  /*16f0*/  IMAD.IADD R227, R5, 0x1, -R2 ;  /* 0x0000000105e37824 */ /* 0x000fe200078e0a02 */
[----:B------:R-:W-:Y:S01]  /*1700*/  CS2R R64, SRZ ;  /* 0x0000000000407805 */ /* 0x000fe2000001ff00 */
[----:B------:R-:W-:Y:S01]  /*1710*/  IMAD.IADD R226, R14, 0x1, -R3 ;  /* 0x000000010ee27824 */ /* 0x000fe200078e0a03 */
[----:B------:R-:W-:Y:S01]  /*1720*/  CS2R R62, SRZ ;  /* 0x00000000003e7805 */ /* 0x000fe2000001ff00 */
[----:B------:R-:W-:Y:S01]  /*1730*/  IMAD.IADD R229, R229, 0x1, R0 ;  /* 0x00000001e5e57824 */ /* 0x000fe200078e0200 */
[----:B------:R-:W-:Y:S01]  /*1740*/  CS2R R60, SRZ ;  /* 0x00000000003c7805 */ /* 0x000fe2000001ff00 */
[----:B------:R-:W-:Y:S01]  /*1750*/  IMAD R5, R8, -0x40, R7 ;  /* 0xffffffc008057824 */ /* 0x000fe200078e0207 */
        /* <DEDUP_REMOVED lines=52> */
[----:B------:R-:W-:Y:S01]  /*1aa0*/  LOP3.LUT R231, R231, 0x1, RZ, 0xfc, !PT ;  /* 0x00000001e7e77812 */ /* 0x000fe200078efcff */
[----:B------:R-:W-:-:S02]  /*1ab0*/  IMAD R2, R9, 0x4, R228 ;  /* 0x0000000409027824 */ /* 0x000fc400078e02e4 */
[----:B------:R-:W-:-:S07]  /*1ac0*/  IMAD.SHL.U32 R227, R227, 0x2, RZ ;  /* 0x00000002e3e37824 */ /* 0x000fce00078e00ff */
.L_x_2421:
[----:B------:R-:W-:Y:S01]  /*1ad0*/  ISETP.NE.AND P0, PT, R231, 0x3, PT ;  /* 0x00000003e700780c */ /* 0x000fe20003f05270 */
[----:B------:R-:W-:-:S12]  /*1ae0*/  YIELD ;  /* 0x0000000000007946 */ /* 0x000fd80003800000 */
[----:B------:R-:W-:Y:S05]  /*1af0*/  @!P0 BRA `(.L_x_2411) ;  /* 0x0000000000048947 */ /* 0x000fea0003800000 */
[----:B------:R-:W-:Y:S01]  /*1b00*/  BPT.TRAP 0x1 ;  /* 0x000000040000795c */ /* 0x000fe20000300000 */
.L_x_2411:
[----:B------:R-:W-:Y:S01]  /*1b10*/  IMAD R0, R3, 0x8, R228 ;  /* 0x0000000803007824 */ /* 0x000fe200078e02e4 */
[----:B------:R-:W-:-:S04]  /*1b20*/  SHF.L.U32 R9, R4, 0x1f, RZ ;  /* 0x0000001f04097819 */ /* 0x000fc800000006ff */
[----:B------:R2:W3:Y:S01]  /*1b30*/  SYNCS.PHASECHK.TRANS64.TRYWAIT P1, [R0+URZ+0x30810], R9 ;  /* 0x03081009000075a7 */ /* 0x0004e2000802017f */
[----:B------:R-:W-:Y:S05]  /*1b40*/  @!P0 BRA `(.L_x_2412) ;  /* 0x0000000000048947 */ /* 0x000fea0003800000 */
[----:B------:R-:W-:Y:S01]  /*1b50*/  BPT.TRAP 0x1 ;  /* 0x000000040000795c */ /* 0x000fe20000300000 */
.L_x_2412:
[----:B---3--:R-:W-:Y:S05]  /*1b60*/  @P1 BRA `(.L_x_2413) ;  /* 0x0000000000081947 */ /* 0x008fea0003800000 */
[----:B------:R-:W3:Y:S02]  /*1b70*/  SYNCS.PHASECHK.TRANS64.TRYWAIT P1, [R0+URZ+0x30810], R9 ;  /* 0x03081009000075a7 */ /* 0x000ee4000802017f */
[----:B---3--:R-:W-:Y:S05]  /*1b80*/  @!P1 BRA `(.L_x_2414) ;  /* 0x0000007c00009947 */ /* 0x008fea0003800000 */
.L_x_2413:
        /* <DEDUP_REMOVED lines=81> */
.L_x_2415:
[----:B------:R1:W1:Y:S01]  /*20a0*/  SYNCS.PHASECHK.TRANS64.TRYWAIT P1, [R0+URZ+0x30830], R9 ;  /* 0x03083009000075a7 */ /* 0x000262000802017f */
[----:B------:R-:W-:Y:S05]  /*20b0*/  @!P0 BRA `(.L_x_2416) ;  /* 0x0000000000048947 */ /* 0x000fea0003800000 */
[----:B------:R-:W-:Y:S01]  /*20c0*/  BPT.TRAP 0x1 ;  /* 0x000000040000795c */ /* 0x000fe20000300000 */
.L_x_2416:
[----:B------:R-:W-:-:S05]  /*20d0*/  VIADD R6, R228, 0x20000 ;  /* 0x00020000e4067836 */ /* 0x000fca0000000000 */
[----:B------:R-:W-:-:S04]  /*20e0*/  SHF.R.U32.HI R6, RZ, 0x4, R6 ;  /* 0x00000004ff067819 */ /* 0x000fc80000011606 */
[----:B------:R-:W-:-:S04]  /*20f0*/  LOP3.LUT R225, R6, 0x3fff, RZ, 0xc0, !PT ;  /* 0x00003fff06e17812 */ /* 0x000fc800078ec0ff */
[----:B------:R-:W-:Y:S01]  /*2100*/  LOP3.LUT R6, R225, 0x10000, RZ, 0xfc, !PT ;  /* 0x00010000e1067812 */ /* 0x000fe200078efcff */
[----:B-1----:R-:W-:Y:S06]  /*2110*/  @P1 BRA `(.L_x_2417) ;  /* 0x0000000000081947 */ /* 0x002fec0003800000 */
[----:B------:R-:W1:Y:S02]  /*2120*/  SYNCS.PHASECHK.TRANS64.TRYWAIT P1, [R0+URZ+0x30830], R9 ;  /* 0x03083009000075a7 */ /* 0x000e64000802017f */
[----:B-1----:R-:W-:Y:S05]  /*2130*/  @!P1 BRA `(.L_x_2418) ;  /* 0x0000007400a89947 */ /* 0x002fea0003800000 */
.L_x_2417:
[----:B------:R-:W-:Y:S01]  /*2140*/  UIADD3 UR5, UR5, 0x8000, URZ ;  /* 0x0000800005057890 */ /* 0x000fe2000fffe03f */
[----:B------:R-:W-:Y:S01]  /*2150*/  IMAD R6, R3, 0x400, R6 ;  /* 0x0000040003067824 */ /* 0x000fe200078e0206 */
[----:B------:R-:W-:Y:S01]  /*2160*/  WARPGROUP.ARRIVE ;  /* 0x00000000000079c5 */ /* 0x000fe20000000000 */
[----:B------:R-:W-:Y:S01]  /*2170*/  UMOV UR11, 0x40000040 ;  /* 0x40000040000b7882 */ /* 0x000fe20000000000 */
[----:B------:R-:W-:Y:S01]  /*2180*/  USHF.R.U32.HI UR6, URZ, 0x4, UR5 ;  /* 0x000000043f067899 */ /* 0x000fe20008011605 */
[----:B------:R-:W-:Y:S01]  /*2190*/  ISETP.GT.AND P1, PT, R5, RZ, PT ;  /* 0x000000ff0500720c */ /* 0x000fe20003f24270 */
[----:B------:R-:W-:Y:S01]  /*21a0*/  UMOV UR9, 0x40000040 ;  /* 0x4000004000097882 */ /* 0x000fe20000000000 */
[----:B------:R-:W-:Y:S01]  /*21b0*/  R2UR UR5, R6 ;  /* 0x00000000060572ca */ /* 0x000fe200000e0000 */
[----:B------:R-:W-:Y:S02]  /*21c0*/  ULOP3.LUT UR6, UR6, 0x3fff, URZ, 0xc0, !UPT ;  /* 0x00003fff06067892 */ /* 0x000fe4000f8ec03f */
[----:B------:R-:W-:-:S02]  /*21d0*/  UIMAD UR7, UR39, -0x40, UR40 ;  /* 0xffffffc0270778a4 */ /* 0x000fc4000f8e0228 */
[----:B------:R-:W-:-:S04]  /*21e0*/  ULOP3.LUT UR6, UR6, 0x10000, URZ, 0xfc, !UPT ;  /* 0x0001000006067892 */ /* 0x000fc8000f8efc3f */
[----:B------:R-:W-:Y:S01]  /*21f0*/  IADD3 R232, -R5, UR7, -R227 ;  /* 0x0000000705e87c10 */ /* 0x000fe2000fffe9e3 */
[----:B------:R-:W-:Y:S02]  /*2200*/  UMOV UR7, 0x40000040 ;  /* 0x4000004000077882 */ /* 0x000fe40000000000 */
[----:B------:R-:W-:Y:S01]  /*2210*/  UMOV UR8, UR6 ;  /* 0x0000000600087c82 */ /* 0x000fe20008000000 */
[----:B------:R-:W-:Y:S01]  /*2220*/  UMOV UR10, UR5 ;  /* 0x00000005000a7c82 */ /* 0x000fe20008000000 */
[----:B------:R-:W-:Y:S01]  /*2230*/  SEL R233, R232, 0x40, P1 ;  /* 0x00000040e8e97807 */ /* 0x000fe20000800000 */
[----:B------:R-:W-:Y:S01]  /*2240*/  HGMMA.64x64x16.F32 R152, gdesc[UR8], RZ, !UPT, gsb0 ;  /* 0x00e00000089879f0 */ /* 0x000fe2000c0008ff */
[----:B------:R-:W-:Y:S02]  /*2250*/  UIADD3 UR10, UR5, 0x2, URZ ;  /* 0x00000002050a7890 */ /* 0x000fe4000fffe03f */
[----:B------:R-:W-:Y:S01]  /*2260*/  UIADD3 UR8, UR6, 0x2, URZ ;  /* 0x0000000206087890 */ /* 0x000fe2000fffe03f */
[C---:B------:R-:W-:Y:S01]  /*2270*/  ISETP.GT.AND P1, PT, R233.reuse, RZ, PT ;  /* 0x000000ffe900720c */ /* 0x040fe20003f24270 */
[----:B------:R-:W-:Y:S01]  /*2280*/  UMOV UR11, 0x40000040 ;  /* 0x40000040000b7882 */ /* 0x000fe20000000000 */
[----:B------:R-:W-:Y:S01]  /*2290*/  UMOV UR9, 0x40000040 ;  /* 0x4000004000097882 */ /* 0x000fe20000000000 */
[----:B------:R-:W-:-:S02]  /*22a0*/  ISETP.GT.AND P2, PT, R233, 0x28, PT ;  /* 0x00000028e900780c */ /* 0x000fc40003f44270 */
[----:B------:R-:W-:Y:S02]  /*22b0*/  FSEL R7, R184, -INF , !P1 ;  /* 0xff800000b8077808 */ /* 0x000fe40004800000 */
[C---:B------:R-:W-:Y:S02]  /*22c0*/  ISETP.GT.AND P1, PT, R233.reuse, 0x1, PT ;  /* 0x00000001e900780c */ /* 0x040fe40003f24270 */
[----:B------:R-:W-:Y:S01]  /*22d0*/  ISETP.GT.AND P4, PT, R233, 0x29, PT ;  /* 0x00000029e900780c */ /* 0x000fe20003f84270 */
[----:B------:R-:W-:Y:S01]  /*22e0*/  FFMA.FTZ R6, R7, UR41, -R216 ;  /* 0x0000002907067c23 */ /* 0x000fe200080108d8 */
[----:B------:R-:W-:Y:S02]  /*22f0*/  FSEL R8, R185, -INF , !P1 ;  /* 0xff800000b9087808 */ /* 0x000fe40004800000 */
[C---:B------:R-:W-:Y:S02]  /*2300*/  ISETP.GT.AND P1, PT, R233.reuse, 0x8, PT ;  /* 0x00000008e900780c */ /* 0x040fe40003f24270 */
[----:B------:R-:W-:Y:S01]  /*2310*/  FSEL R185, R204, -INF , !P2 ;  /* 0xff800000ccb97808 */ /* 0x000fe20005000000 */
[----:B------:R-:W-:Y:S01]  /*2320*/  FFMA.FTZ R7, R8, UR41, -R217 ;  /* 0x0000002908077c23 */ /* 0x000fe200080108d9 */
[----:B--23--:R-:W-:Y:S01]  /*2330*/  FSEL R9, R188, -INF , !P1 ;  /* 0xff800000bc097808 */ /* 0x00cfe20004800000 */
[----:B------:R-:W-:Y:S01]  /*2340*/  VIADD R188, R232, 0x8 ;  /* 0x00000008e8bc7836 */ /* 0x000fe20000000000 */
[C---:B------:R-:W-:Y:S01]  /*2350*/  ISETP.GT.AND P1, PT, R233.reuse, 0x9, PT ;  /* 0x00000009e900780c */ /* 0x040fe20003f24270 */
[----:B------:R-:W-:Y:S01]  /*2360*/  MUFU.EX2 R6, R6 ;  /* 0x0000000600067308 */ /* 0x000fe20000000800 */
[----:B------:R-:W-:Y:S01]  /*2370*/  ISETP.GT.AND P5, PT, R233, 0x31, PT ;  /* 0x00000031e900780c */ /* 0x000fe20003fa4270 */
[----:B------:R-:W-:Y:S01]  /*2380*/  FFMA.FTZ R8, R9, UR41, -R222 ;  /* 0x0000002909087c23 */ /* 0x000fe200080108de */
[----:B------:R-:W-:-:S02]  /*2390*/  FSEL R10, R189, -INF , !P1 ;  /* 0xff800000bd0a7808 */ /* 0x000fc40004800000 */
[C---:B------:R-:W-:Y:S02]  /*23a0*/  ISETP.GT.AND P1, PT, R233.reuse, 0x10, PT ;  /* 0x00000010e900780c */ /* 0x040fe40003f24270 */
[C---:B------:R-:W-:Y:S01]  /*23b0*/  ISETP.GT.AND P3, PT, R233.reuse, 0x38, PT ;  /* 0x00000038e900780c */ /* 0x040fe20003f64270 */
[----:B------:R-:W-:Y:S01]  /*23c0*/  FFMA.FTZ R9, R10, UR41, -R223 ;  /* 0x000000290a097c23 */ /* 0x000fe200080108df */
[----:B------:R-:W-:Y:S01]  /*23d0*/  FSEL R11, R192, -INF , !P1 ;  /* 0xff800000c00b7808 */ /* 0x000fe20004800000 */
[----:B------:R-:W-:Y:S01]  /*23e0*/  MUFU.EX2 R8, R8 ;  /* 0x0000000800087308 */ /* 0x000fe20000000800 */
[C---:B------:R-:W-:Y:S02]  /*23f0*/  ISETP.GT.AND P1, PT, R233.reuse, 0x11, PT ;  /* 0x00000011e900780c */ /* 0x040fe40003f24270 */
[----:B------:R-:W-:Y:S01]  /*2400*/  ISETP.GT.AND P2, PT, R233, 0x39, PT ;  /* 0x00000039e900780c */ /* 0x000fe20003f44270 */
[----:B------:R-:W-:Y:S01]  /*2410*/  FFMA.FTZ R10, R11, UR41, -R220 ;  /* 0x000000290b0a7c23 */ /* 0x000fe200080108dc */
[----:B------:R-:W-:-:S02]  /*2420*/  FSEL R12, R193, -INF , !P1 ;  /* 0xff800000c10c7808 */ /* 0x000fc40004800000 */
[C---:B------:R-:W-:Y:S01]  /*2430*/  ISETP.GT.AND P1, PT, R233.reuse, 0x18, PT ;  /* 0x00000018e900780c */ /* 0x040fe20003f24270 */
[----:B------:R-:W-:Y:S02]  /*2440*/  MUFU.EX2 R9, R9 ;  /* 0x0000000900097308 */ /* 0x000fe40000000800 */
[----:B------:R-:W-:Y:S01]  /*2450*/  FFMA.FTZ R11, R12, UR41, -R221 ;  /* 0x000000290c0b7c23 */ /* 0x000fe200080108dd */
[----:B------:R-:W-:Y:S02]  /*2460*/  FSEL R13, R196, -INF , !P1 ;  /* 0xff800000c40d7808 */ /* 0x000fe40004800000 */
[----:B------:R-:W-:-:S03]  /*2470*/  ISETP.GT.AND P1, PT, R233, 0x19, PT ;  /* 0x00000019e900780c */ /* 0x000fc60003f24270 */
[----:B------:R-:W-:Y:S01]  /*2480*/  FFMA.FTZ R12, R13, UR41, -R218 ;  /* 0x000000290d0c7c23 */ /* 0x000fe200080108da */
[----:B------:R-:W-:Y:S01]  /*2490*/  FSEL R14, R197, -INF , !P1 ;  /* 0xff800000c50e7808 */ /* 0x000fe20004800000 */
[----:B------:R-:W-:Y:S01]  /*24a0*/  MUFU.EX2 R7, R7 ;  /* 0x0000000700077308 */ /* 0x000fe20000000800 */
[----:B------:R-:W-:-:S03]  /*24b0*/  ISETP.GT.AND P1, PT, R233, 0x20, PT ;  /* 0x00000020e900780c */ /* 0x000fc60003f24270 */
[----:B------:R-:W-:Y:S01]  /*24c0*/  FFMA.FTZ R13, R14, UR41, -R219 ;  /* 0x000000290e0d7c23 */ /* 0x000fe200080108db */
[----:B------:R-:W-:Y:S01]  /*24d0*/  FSEL R15, R200, -INF , !P1 ;  /* 0xff800000c80f7808 */ /* 0x000fe20004800000 */
[----:B------:R-:W-:Y:S01]  /*24e0*/  FFMA.FTZ R200, R185, UR41, -R20 ;  /* 0x00000029b9c87c23 */ /* 0x000fe20008010814 */
[----:B------:R-:W-:Y:S01]  /*24f0*/  ISETP.GT.AND P1, PT, R233, 0x21, PT ;  /* 0x00000021e900780c */ /* 0x000fe20003f24270 */
[----:B------:R-:W-:Y:S02]  /*2500*/  MUFU.EX2 R10, R10 ;  /* 0x0000000a000a7308 */ /* 0x000fe40000000800 */
[----:B------:R-:W-:Y:S01]  /*2510*/  FFMA.FTZ R14, R15, UR41, -R18 ;  /* 0x000000290f0e7c23 */ /* 0x000fe20008010812 */
[----:B------:R-:W-:Y:S02]  /*2520*/  FSEL R184, R201, -INF , !P1 ;  /* 0xff800000c9b87808 */ /* 0x000fe40004800000 */
[----:B------:R-:W-:-:S03]  /*2530*/  ISETP.GT.AND P1, PT, R233, 0x30, PT ;  /* 0x00000030e900780c */ /* 0x000fc60003f24270 */
[----:B------:R-:W-:Y:S01]  /*2540*/  FFMA.FTZ R15, R184, UR41, -R19 ;  /* 0x00000029b80f7c23 */ /* 0x000fe20008010813 */
[----:B------:R-:W-:Y:S01]  /*2550*/  FSEL R184, R205, -INF , !P4 ;  /* 0xff800000cdb87808 */ /* 0x000fe20006000000 */
[----:B------:R-:W-:Y:S01]  /*2560*/  MUFU.EX2 R11, R11 ;  /* 0x0000000b000b7308 */ /* 0x000fe20000000800 */
[----:B------:R-:W-:Y:S02]  /*2570*/  FSEL R185, R208, -INF , !P1 ;  /* 0xff800000d0b97808 */ /* 0x000fe40004800000 */
[----:B------:R-:W-:Y:S01]  /*2580*/  ISETP.GT.AND P4, PT, R5, 0x8, PT ;  /* 0x000000080500780c */ /* 0x000fe20003f84270 */
[----:B------:R-:W-:Y:S01]  /*2590*/  FFMA.FTZ R201, R184, UR41, -R21 ;  /* 0x00000029b8c97c23 */ /* 0x000fe20008010815 */
[----:B------:R-:W-:Y:S01]  /*25a0*/  FSEL R184, R209, -INF , !P5 ;  /* 0xff800000d1b87808 */ /* 0x000fe20006800000 */
[----:B------:R-:W-:Y:S02]  /*25b0*/  WARPGROUP.DEPBAR.LE gsb0, 0x0 ;  /* 0x00008000000079c5 */ /* 0x000fe40000010000 */
[----:B------:R-:W-:Y:S01]  /*25c0*/  WARPGROUP.ARRIVE ;  /* 0x00000000000079c5 */ /* 0x000fe20000000000 */
[----:B------:R-:W-:Y:S01]  /*25d0*/  FFMA.FTZ R204, R185, UR41, -R16 ;  /* 0x00000029b9cc7c23 */ /* 0x000fe20008010810 */
[----:B------:R-:W-:Y:S01]  /*25e0*/  SEL R188, R188, 0x40, P4 ;  /* 0x00000040bcbc7807 */ /* 0x000fe20002000000 */
[----:B------:R-:W-:Y:S01]  /*25f0*/  FFMA.FTZ R205, R184, UR41, -R17 ;  /* 0x00000029b8cd7c23 */ /* 0x000fe20008010811 */
[----:B------:R-:W-:Y:S01]  /*2600*/  FSEL R185, R212, -INF , !P3 ;  /* 0xff800000d4b97808 */ /* 0x000fe20005800000 */
[----:B------:R-:W-:Y:S01]  /*2610*/  MUFU.EX2 R12, R12 ;  /* 0x0000000c000c7308 */ /* 0x000fe20000000800 */
[----:B------:R-:W-:Y:S01]  /*2620*/  HGMMA.64x64x16.F32 R152, gdesc[UR8], R152, gsb0 ;  /* 0x00e00000089879f0 */ /* 0x000fe20008000898 */
[----:B------:R-:W-:Y:S01]  /*2630*/  UIADD3 UR10, UR5, 0x4, URZ ;  /* 0x00000004050a7890 */ /* 0x000fe2000fffe03f */
[----:B------:R-:W-:Y:S01]  /*2640*/  FSEL R184, R213, -INF , !P2 ;  /* 0xff800000d5b87808 */ /* 0x000fe20005000000 */
[----:B------:R-:W-:Y:S01]  /*2650*/  UIADD3 UR8, UR6, 0x4, URZ ;  /* 0x0000000406087890 */ /* 0x000fe2000fffe03f */
[----:B------:R-:W-:Y:S01]  /*2660*/  ISETP.GT.AND P1, PT, R188, RZ, PT ;  /* 0x000000ffbc00720c */ /* 0x000fe20003f24270 */
[----:B------:R-:W-:Y:S01]  /*2670*/  UMOV UR11, 0x40000040 ;  /* 0x40000040000b7882 */ /* 0x000fe20000000000 */
[----:B------:R-:W-:Y:S01]  /*2680*/  UMOV UR9, 0x40000040 ;  /* 0x4000004000097882 */ /* 0x000fe20000000000 */
[----:B------:R-:W-:Y:S01]  /*2690*/  FFMA.FTZ R185, R185, UR41, -R22 ;  /* 0x00000029b9b97c23 */ /* 0x000fe20008010816 */
[----:B------:R-:W-:Y:S01]  /*26a0*/  FFMA.FTZ R208, R184, UR41, -R23 ;  /* 0x00000029b8d07c23 */ /* 0x000fe20008010817 */
[----:B------:R-:W-:Y:S01]  /*26b0*/  ISETP.GT.AND P2, PT, R188, 0x8, PT ;  /* 0x00000008bc00780c */ /* 0x000fe20003f44270 */
[----:B------:R-:W-:Y:S01]  /*26c0*/  MUFU.EX2 R13, R13 ;  /* 0x0000000d000d7308 */ /* 0x000fe20000000800 */
[----:B------:R-:W-:-:S02]  /*26d0*/  LOP3.LUT R184, R225, 0x2000000, RZ, 0xfc, !PT ;  /* 0x02000000e1b87812 */ /* 0x000fc400078efcff */
[----:B------:R-:W-:Y:S02]  /*26e0*/  FSEL R189, R186, -INF , !P1 ;  /* 0xff800000babd7808 */ /* 0x000fe40004800000 */
[C---:B------:R-:W-:Y:S01]  /*26f0*/  ISETP.GT.AND P1, PT, R188.reuse, 0x1, PT ;  /* 0x00000001bc00780c */ /* 0x040fe20003f24270 */
[----:B------:R-:W-:Y:S01]  /*2700*/  IMAD R186, R3, 0x400, R184 ;  /* 0x0000040003ba7824 */ /* 0x000fe200078e02b8 */
[C---:B------:R-:W-:Y:S01]  /*2710*/  ISETP.GT.AND P5, PT, R188.reuse, 0x18, PT ;  /* 0x00000018bc00780c */ /* 0x040fe20003fa4270 */
[----:B------:R1:W-:Y:S01]  /*2720*/  MUFU.EX2 R209, R185 ;  /* 0x000000b900d17308 */ /* 0x0003e20000000800 */
[----:B------:R-:W-:Y:S01]  /*2730*/  FSEL R184, R187, -INF , !P1 ;  /* 0xff800000bbb87808 */ /* 0x000fe20004800000 */
[----:B------:R-:W-:Y:S01]  /*2740*/  FFMA.FTZ R189, R189, UR41, -R216 ;  /* 0x00000029bdbd7c23 */ /* 0x000fe200080108d8 */
[C---:B------:R-:W-:Y:S02]  /*2750*/  ISETP.GT.AND P1, PT, R188.reuse, 0x9, PT ;  /* 0x00000009bc00780c */ /* 0x040fe40003f24270 */
[----:B------:R-:W-:Y:S01]  /*2760*/  ISETP.GT.AND P3, PT, R188, 0x11, PT ;  /* 0x00000011bc00780c */ /* 0x000fe20003f64270 */
[----:B------:R-:W-:Y:S01]  /*2770*/  FFMA.FTZ R213, R184, UR41, -R217 ;  /* 0x00000029b8d57c23 */ /* 0x000fe200080108d9 */
[----:B------:R-:W-:Y:S01]  /*2780*/  FSEL R184, R191, -INF , !P1 ;  /* 0xff800000bfb87808 */ /* 0x000fe20004800000 */
[----:B------:R2:W-:Y:S01]  /*2790*/  MUFU.EX2 R212, R189 ;  /* 0x000000bd00d47308 */ /* 0x0005e20000000800 */
[----:B-1----:R-:W-:-:S02]  /*27a0*/  FSEL R185, R190, -INF , !P2 ;  /* 0xff800000beb97808 */ /* 0x002fc40005000000 */
[----:B------:R-:W-:Y:S01]  /*27b0*/  ISETP.GT.AND P2, PT, R188, 0x10, PT ;  /* 0x00000010bc00780c */ /* 0x000fe20003f44270 */
[----:B------:R-:W-:Y:S01]  /*27c0*/  FFMA.FTZ R223, R184, UR41, -R223 ;  /* 0x00000029b8df7c23 */ /* 0x000fe200080108df */
[----:B------:R-:W-:Y:S01]  /*27d0*/  ISETP.GT.AND P6, PT, R188, 0x19, PT ;  /* 0x00000019bc00780c */ /* 0x000fe20003fc4270 */
[----:B------:R-:W-:Y:S01]  /*27e0*/  FFMA.FTZ R216, R185, UR41, -R222 ;  /* 0x00000029b9d87c23 */ /* 0x000fe200080108de */
[----:B------:R-:W-:Y:S01]  /*27f0*/  FSEL R185, R194, -INF , !P2 ;  /* 0xff800000c2b97808 */ /* 0x000fe20005000000 */
[----:B------:R-:W-:Y:S01]  /*2800*/  MUFU.EX2 R213, R213 ;  /* 0x000000d500d57308 */ /* 0x000fe20000000800 */
[C---:B------:R-:W-:Y:S02]  /*2810*/  ISETP.GT.AND P2, PT, R188.reuse, 0x21, PT ;  /* 0x00000021bc00780c */ /* 0x040fe40003f44270 */
[----:B------:R-:W-:Y:S01]  /*2820*/  ISETP.GT.AND P1, PT, R188, 0x20, PT ;  /* 0x00000020bc00780c */ /* 0x000fe20003f24270 */
[----:B------:R-:W-:Y:S01]  /*2830*/  FFMA.FTZ R217, R185, UR41, -R220 ;  /* 0x00000029b9d97c23 */ /* 0x000fe200080108dc */
[----:B------:R-:W-:-:S02]  /*2840*/  FSEL R187, R198, -INF , !P5 ;  /* 0xff800000c6bb7808 */ /* 0x000fc40006800000 */
[----:B------:R-:W-:Y:S01]  /*2850*/  FSEL R192, R203, -INF , !P2 ;  /* 0xff800000cbc07808 */ /* 0x000fe20005000000 */
[----:B------:R-:W-:Y:S01]  /*2860*/  MUFU.EX2 R216, R216 ;  /* 0x000000d800d87308 */ /* 0x000fe20000000800 */
[----:B------:R-:W-:Y:S02]  /*2870*/  ISETP.GT.AND P4, PT, R188, 0x29, PT ;  /* 0x00000029bc00780c */ /* 0x000fe40003f84270 */
[----:B------:R-:W-:Y:S02]  /*2880*/  FSEL R190, R199, -INF , !P6 ;  /* 0xff800000c7be7808 */ /* 0x000fe40007000000 */
[----:B--2---:R-:W-:Y:S02]  /*2890*/  FSEL R189, R202, -INF , !P1 ;  /* 0xff800000cabd7808 */ /* 0x004fe40004800000 */
[----:B------:R-:W-:Y:S01]  /*28a0*/  ISETP.GT.AND P5, PT, R188, 0x30, PT ;  /* 0x00000030bc00780c */ /* 0x000fe20003fa4270 */
[----:B------:R-:W-:Y:S01]  /*28b0*/  FFMA.FTZ R219, R190, UR41, -R219 ;  /* 0x00000029bedb7c23 */ /* 0x000fe200080108db */
[C---:B------:R-:W-:Y:S01]  /*28c0*/  ISETP.GT.AND P6, PT, R188.reuse, 0x31, PT ;  /* 0x00000031bc00780c */ /* 0x040fe20003fc4270 */
[----:B------:R-:W-:Y:S01]  /*28d0*/  FFMA.FTZ R203, R189, UR41, -R18 ;  /* 0x00000029bdcb7c23 */ /* 0x000fe20008010812 */
[----:B------:R-:W-:Y:S01]  /*28e0*/  FSEL R194, R207, -INF , !P4 ;  /* 0xff800000cfc27808 */ /* 0x000fe20006000000 */
[----:B------:R-:W-:Y:S01]  /*28f0*/  MUFU.EX2 R220, R223 ;  /* 0x000000df00dc7308 */ /* 0x000fe20000000800 */
[----:B------:R-:W-:-:S02]  /*2900*/  ISETP.GT.AND P1, PT, R188, 0x38, PT ;  /* 0x00000038bc00780c */ /* 0x000fc40003f24270 */
[----:B------:R-:W-:Y:S01]  /*2910*/  ISETP.GT.AND P2, PT, R188, 0x39, PT ;  /* 0x00000039bc00780c */ /* 0x000fe20003f44270 */
[----:B------:R-:W-:Y:S01]  /*2920*/  FFMA.FTZ R194, R194, UR41, -R21 ;  /* 0x00000029c2c27c23 */ /* 0x000fe20008010815 */
[----:B------:R-:W-:Y:S02]  /*2930*/  FSEL R193, R210, -INF , !P5 ;  /* 0xff800000d2c17808 */ /* 0x000fe40006800000 */
[----:B------:R-:W-:Y:S01]  /*2940*/  FSEL R198, R211, -INF , !P6 ;  /* 0xff800000d3c67808 */ /* 0x000fe20007000000 */
[----:B------:R-:W-:Y:S01]  /*2950*/  MUFU.EX2 R203, R203 ;  /* 0x000000cb00cb7308 */ /* 0x000fe20000000800 */
[----:B------:R-:W-:Y:S01]  /*2960*/  FSEL R199, R214, -INF , !P1 ;  /* 0xff800000d6c77808 */ /* 0x000fe20004800000 */
[----:B------:R-:W-:Y:S01]  /*2970*/  FFMA.FTZ R196, R193, UR41, -R16 ;  /* 0x00000029c1c47c23 */ /* 0x000fe20008010810 */
[----:B------:R-:W-:Y:S01]  /*2980*/  FSEL R210, R215, -INF , !P2 ;  /* 0xff800000d7d27808 */ /* 0x000fe20005000000 */
[----:B------:R-:W-:Y:S02]  /*2990*/  FFMA.FTZ R198, R198, UR41, -R17 ;  /* 0x00000029c6c67c23 */ /* 0x000fe40008010811 */
[----:B------:R-:W-:-:S02]  /*29a0*/  FFMA.FTZ R199, R199, UR41, -R22 ;  /* 0x00000029c7c77c23 */ /* 0x000fc40008010816 */
[----:B------:R-:W-:Y:S01]  /*29b0*/  MUFU.EX2 R217, R217 ;  /* 0x000000d900d97308 */ /* 0x000fe20000000800 */
[----:B------:R-:W-:Y:S02]  /*29c0*/  WARPGROUP.DEPBAR.LE gsb0, 0x0 ;  /* 0x00008000000079c5 */ /* 0x000fe40000010000 */
[----:B------:R-:W-:-:S05]  /*29d0*/  WARPGROUP.ARRIVE ;  /* 0x00000000000079c5 */ /* 0x000fca0000000000 */
[----:B------:R-:W-:Y:S01]  /*29e0*/  MUFU.EX2 R14, R14 ;  /* 0x0000000e000e7308 */ /* 0x000fe20000000800 */
[----:B------:R-:W-:Y:S01]  /*29f0*/  HGMMA.64x64x16.F32 R152, gdesc[UR8], R152, gsb0 ;  /* 0x00e00000089879f0 */ /* 0x000fe20008000898 */
[----:B------:R-:W-:Y:S02]  /*2a00*/  UIADD3 UR10, UR5, 0x6, URZ ;  /* 0x00000006050a7890 */ /* 0x000fe4000fffe03f */
[----:B------:R-:W-:-:S04]  /*2a10*/  UIADD3 UR8, UR6, 0x6, URZ ;  /* 0x0000000606087890 */ /* 0x000fc8000fffe03f */
[----:B------:R-:W-:Y:S01]  /*2a20*/  MUFU.EX2 R15, R15 ;  /* 0x0000000f000f7308 */ /* 0x000fe20000000800 */
[----:B------:R-:W-:Y:S01]  /*2a30*/  UMOV UR11, 0x40000040 ;  /* 0x40000040000b7882 */ /* 0x000fe20000000000 */
[----:B------:R-:W-:-:S06]  /*2a40*/  UMOV UR9, 0x40000040 ;  /* 0x4000004000097882 */ /* 0x000fcc0000000000 */
[----:B------:R-:W-:Y:S08]  /*2a50*/  MUFU.EX2 R200, R200 ;  /* 0x000000c800c87308 */ /* 0x000ff00000000800 */
[----:B------:R-:W-:Y:S08]  /*2a60*/  MUFU.EX2 R201, R201 ;  /* 0x000000c900c97308 */ /* 0x000ff00000000800 */
[----:B------:R-:W-:Y:S08]  /*2a70*/  MUFU.EX2 R204, R204 ;  /* 0x000000cc00cc7308 */ /* 0x000ff00000000800 */
[----:B------:R-:W-:Y:S08]  /*2a80*/  MUFU.EX2 R205, R205 ;  /* 0x000000cd00cd7308 */ /* 0x000ff00000000800 */
[----:B------:R-:W1:Y:S01]  /*2a90*/  MUFU.EX2 R208, R208 ;  /* 0x000000d000d07308 */ /* 0x000e620000000800 */
        /* <DEDUP_REMOVED lines=26> */
[----:B------:R-:W-:Y:S01]  /*2c40*/  R2UR UR6, R186 ;  /* 0x00000000ba0672ca */ /* 0x000fe200000e0000 */
[----:B------:R-:W-:Y:S01]  /*2c50*/  UMOV UR11, 0x40000040 ;  /* 0x40000040000b7882 */ /* 0x000fe20000000000 */
[----:B------:R-:W-:Y:S01]  /*2c60*/  UMOV UR9, 0x40000040 ;  /* 0x4000004000097882 */ /* 0x000fe20000000000 */
[----:B------:R-:W-:Y:S01]  /*2c70*/  FSEL R186, R195, -INF , !P3 ;  /* 0xff800000c3ba7808 */ /* 0x000fe20005800000 */
[----:B------:R-:W-:Y:S01]  /*2c80*/  FFMA.FTZ R195, R187, UR41, -R218 ;  /* 0x00000029bbc37c23 */ /* 0x000fe200080108da */
[----:B------:R-:W-:Y:S01]  /*2c90*/  ISETP.GT.AND P3, PT, R188, 0x28, PT ;  /* 0x00000028bc00780c */ /* 0x000fe20003f64270 */
[----:B------:R-:W-:-:S02]  /*2ca0*/  FFMA.FTZ R218, R192, UR41, -R19 ;  /* 0x00000029c0da7c23 */ /* 0x000fc40008010813 */
[----:B------:R-:W-:Y:S01]  /*2cb0*/  FFMA.FTZ R221, R186, UR41, -R221 ;  /* 0x00000029badd7c23 */ /* 0x000fe200080108dd */
[----:B------:R-:W-:Y:S01]  /*2cc0*/  FSEL R19, R206, -INF , !P3 ;  /* 0xff800000ce137808 */ /* 0x000fe20005800000 */
[----:B------:R-:W2:Y:S04]  /*2cd0*/  MUFU.EX2 R22, R218 ;  /* 0x000000da00167308 */ /* 0x000ea80000000800 */
[----:B------:R-:W-:-:S04]  /*2ce0*/  FFMA.FTZ R206, R19, UR41, -R20 ;  /* 0x0000002913ce7c23 */ /* 0x000fc80008010814 */
[----:B------:R3:W-:Y:S08]  /*2cf0*/  MUFU.EX2 R18, R195 ;  /* 0x000000c300127308 */ /* 0x0007f00000000800 */
[----:B------:R-:W5:Y:S01]  /*2d00*/  MUFU.EX2 R202, R221 ;  /* 0x000000dd00ca7308 */ /* 0x000f620000000800 */
[----:B---3--:R-:W-:-:S07]  /*2d10*/  FFMA.FTZ R195, R210, UR41, -R23 ;  /* 0x00000029d2c37c23 */ /* 0x008fce0008010817 */
[----:B------:R-:W3:Y:S08]  /*2d20*/  MUFU.EX2 R19, R219 ;  /* 0x000000db00137308 */ /* 0x000ef00000000800 */
[----:B------:R1:W3:Y:S02]  /*2d30*/  MUFU.EX2 R23, R206 ;  /* 0x000000ce00177308 */ /* 0x0002e40000000800 */
[----:B-1----:R-:W-:Y:S01]  /*2d40*/  F2FP.F16.F32.PACK_AB R206, R208, R209 ;  /* 0x000000d1d0ce723e */ /* 0x002fe200000000ff */
[----:B------:R-:W-:-:S02]  /*2d50*/  WARPGROUP.DEPBAR.LE gsb0, 0x0 ;  /* 0x00008000000079c5 */ /* 0x000fc40000010000 */
        /* <DEDUP_REMOVED lines=9> */
[----:B------:R-:W2:Y:S04]  /*2df0*/  LDS.64 R186, [R224+0x28220] ;  /* 0x02822000e0ba7984 */ /* 0x000ea80000000a00 */
[----:B------:R-:W5:Y:S04]  /*2e00*/  LDS.64 R188, [R224+0x28240] ;  /* 0x02824000e0bc7984 */ /* 0x000f680000000a00 */
[----:B------:R-:W3:Y:S04]  /*2e10*/  LDS.64 R190, [R224+0x28260] ;  /* 0x02826000e0be7984 */ /* 0x000ee80000000a00 */
[----:B------:R-:W3:Y:S04]  /*2e20*/  LDS.64 R20, [R224+0x28280] ;  /* 0x02828000e0147984 */ /* 0x000ee80000000a00 */
[----:B------:R-:W3:Y:S04]  /*2e30*/  LDS.64 R192, [R224+0x282a0] ;  /* 0x0282a000e0c07984 */ /* 0x000ee80000000a00 */
[----:B------:R-:W3:Y:S04]  /*2e40*/  LDS.64 R16, [R224+0x282c0] ;  /* 0x0282c000e0107984 */ /* 0x000ee80000000a00 */
        /* <DEDUP_REMOVED lines=21> */
[----:B------:R-:W-:Y:S01]  /*2fa0*/  FADD.FTZ R167, R172, -R192 ;  /* 0x800000c0aca77221 */ /* 0x000fe20000010000 */
[----:B------:R2:W3:Y:S01]  /*2fb0*/  MUFU.EX2 R20, R196 ;  /* 0x000000c400147308 */ /* 0x0004e20000000800 */
[----:B------:R-:W-:Y:S01]  /*2fc0*/  FMUL.FTZ R21, R22, R21 ;  /* 0x0000001516157220 */ /* 0x000fe20000410000 */
[----:B------:R-:W-:Y:S01]  /*2fd0*/  FMUL.FTZ R170, R203, R170 ;  /* 0x000000aacbaa7220 */ /* 0x000fe20000410000 */
[--C-:B------:R-:W-:Y:S01]  /*2fe0*/  FADD.FTZ R169, R176, -R16.reuse ;  /* 0x80000010b0a97221 */ /* 0x100fe20000010000 */
[----:B------:R-:W-:Y:S01]  /*2ff0*/  FADD.FTZ R171, R178, -R16 ;  /* 0x80000010b2ab7221 */ /* 0x000fe20000010000 */
[--C-:B------:R-:W-:Y:S01]  /*3000*/  FADD.FTZ R16, R177, -R17.reuse ;  /* 0x80000011b1107221 */ /* 0x100fe20000010000 */
[----:B------:R-:W-:Y:S01]  /*3010*/  FADD.FTZ R172, R179, -R17 ;  /* 0x80000011b3ac7221 */ /* 0x000fe20000010000 */
[----:B------:R-:W-:Y:S01]  /*3020*/  FADD.FTZ R159, R159, -R187 ;  /* 0x800000bb9f9f7221 */ /* 0x000fe20000010000 */
[----:B------:R5:W3:Y:S01]  /*3030*/  MUFU.EX2 R17, R198 ;  /* 0x000000c600117308 */ /* 0x000ae20000000800 */
[----:B--2---:R-:W-:Y:S01]  /*3040*/  FMUL.FTZ R196, R6, R197 ;  /* 0x000000c506c47220 */ /* 0x004fe20000410000 */
[----:B------:R-:W-:Y:S01]  /*3050*/  FMUL.FTZ R197, R212, R207 ;  /* 0x000000cfd4c57220 */ /* 0x000fe20000410000 */
[----:B------:R-:W-:Y:S01]  /*3060*/  FADD.FTZ R162, R162, -R188 ;  /* 0x800000bca2a27221 */ /* 0x000fe20000010000 */
[----:B------:R-:W-:Y:S01]  /*3070*/  FADD.FTZ R163, R163, -R189 ;  /* 0x800000bda3a37221 */ /* 0x000fe20000010000 */
[----:B------:R-:W-:Y:S01]  /*3080*/  FADD.FTZ R174, R174, -R192 ;  /* 0x800000c0aeae7221 */ /* 0x000fe20000010000 */
[--C-:B------:R-:W-:Y:S01]  /*3090*/  FADD.FTZ R168, R173, -R193.reuse ;  /* 0x800000c1ada87221 */ /* 0x100fe20000010000 */
[----:B------:R-:W-:Y:S01]  /*30a0*/  FADD.FTZ R175, R175, -R193 ;  /* 0x800000c1afaf7221 */ /* 0x000fe20000010000 */
[----:B------:R-:W2:Y:S01]  /*30b0*/  MUFU.EX2 R207, R199 ;  /* 0x000000c700cf7308 */ /* 0x000ea20000000800 */
[----:B-----5:R-:W-:Y:S01]  /*30c0*/  F2FP.F16.F32.PACK_AB R198, R158, R153 ;  /* 0x000000999ec6723e */ /* 0x020fe200000000ff */
[--C-:B----4-:R-:W-:Y:S01]  /*30d0*/  FADD.FTZ R180, R180, -R224.reuse ;  /* 0x800000e0b4b47221 */ /* 0x110fe20000010000 */
[----:B------:R-:W-:Y:S01]  /*30e0*/  FMUL.FTZ R173, R7, R152 ;  /* 0x0000009807ad7220 */ /* 0x000fe20000410000 */
[----:B------:R-:W-:Y:S01]  /*30f0*/  FADD.FTZ R182, R182, -R224 ;  /* 0x800000e0b6b67221 */ /* 0x000fe20000010000 */
[--C-:B------:R-:W-:Y:S01]  /*3100*/  FADD.FTZ R181, R181, -R225.reuse ;  /* 0x800000e1b5b57221 */ /* 0x100fe20000010000 */
[----:B------:R-:W-:Y:S01]  /*3110*/  FADD.FTZ R183, R183, -R225 ;  /* 0x800000e1b7b77221 */ /* 0x000fe20000010000 */
[----:B------:R-:W-:Y:S01]  /*3120*/  FMUL.FTZ R154, R213, R154 ;  /* 0x0000009ad59a7220 */ /* 0x000fe20000410000 */
        /* <DEDUP_REMOVED lines=18> */
[----:B-1----:R-:W-:Y:S01]  /*3250*/  FMUL.FTZ R175, R156, R175 ;  /* 0x000000af9caf7220 */ /* 0x002fe20000410000 */
[----:B------:R-:W-:Y:S01]  /*3260*/  FMUL.FTZ R169, R204, R169 ;  /* 0x000000a9cca97220 */ /* 0x000fe20000410000 */
[----:B---3--:R-:W-:Y:S01]  /*3270*/  FMUL.FTZ R171, R20, R171 ;  /* 0x000000ab14ab7220 */ /* 0x008fe20000410000 */
[----:B------:R-:W-:Y:S01]  /*3280*/  FMUL.FTZ R16, R205, R16 ;  /* 0x00000010cd107220 */ /* 0x000fe20000410000 */
[----:B------:R-:W-:Y:S01]  /*3290*/  FMUL.FTZ R172, R17, R172 ;  /* 0x000000ac11ac7220 */ /* 0x000fe20000410000 */
[----:B------:R-:W-:Y:S01]  /*32a0*/  FMUL.FTZ R180, R209, R180 ;  /* 0x000000b4d1b47220 */ /* 0x000fe20000410000 */
[----:B--2---:R-:W-:Y:S01]  /*32b0*/  FMUL.FTZ R182, R207, R182 ;  /* 0x000000b6cfb67220 */ /* 0x004fe20000410000 */
[----:B------:R-:W-:Y:S01]  /*32c0*/  FMUL.FTZ R181, R208, R181 ;  /* 0x000000b5d0b57220 */ /* 0x000fe20000410000 */
[----:B----4-:R-:W-:Y:S01]  /*32d0*/  FMUL.FTZ R183, R158, R183 ;  /* 0x000000b79eb77220 */ /* 0x010fe20000410000 */
[----:B------:R-:W-:Y:S01]  /*32e0*/  F2FP.F16.F32.PACK_AB R196, R173, R196 ;  /* 0x000000c4adc4723e */ /* 0x000fe200000000ff */
[----:B------:R-:W-:Y:S01]  /*32f0*/  IMAD R21, R21, 0x2, R228 ;  /* 0x0000000215157824 */ /* 0x000fe200078e02e4 */
[----:B------:R-:W-:-:S02]  /*3300*/  F2FP.F16.F32.PACK_AB R197, R154, R197 ;  /* 0x000000c59ac5723e */ /* 0x000fc400000000ff */
[----:B------:R-:W-:Y:S02]  /*3310*/  F2FP.F16.F32.PACK_AB R199, R152, R155 ;  /* 0x0000009b98c7723e */ /* 0x000fe400000000ff */
[----:B------:R-:W-:Y:S02]  /*3320*/  F2FP.F16.F32.PACK_AB R192, R160, R157 ;  /* 0x0000009da0c0723e */ /* 0x000fe400000000ff */
[----:B------:R-:W-:Y:S01]  /*3330*/  F2FP.F16.F32.PACK_AB R193, R163, R162 ;  /* 0x000000a2a3c1723e */ /* 0x000fe200000000ff */
[----:B------:R1:W-:Y:S01]  /*3340*/  STSM.16.MT88.4 [R21+0x28800], R196 ;  /* 0x028800c415007844 */ /* 0x0003e20000004200 */
[----:B------:R-:W-:Y:S02]  /*3350*/  F2FP.F16.F32.PACK_AB R194, R184, R185 ;  /* 0x000000b9b8c2723e */ /* 0x000fe400000000ff */
[----:B------:R-:W-:Y:S02]  /*3360*/  F2FP.F16.F32.PACK_AB R195, R164, R161 ;  /* 0x000000a1a4c3723e */ /* 0x000fe400000000ff */
[----:B------:R-:W-:-:S02]  /*3370*/  F2FP.F16.F32.PACK_AB R188, R166, R165 ;  /* 0x000000a5a6bc723e */ /* 0x000fc400000000ff */
[----:B------:R-:W-:Y:S01]  /*3380*/  F2FP.F16.F32.PACK_AB R190, R168, R167 ;  /* 0x000000a7a8be723e */ /* 0x000fe200000000ff */
[----:B------:R1:W-:Y:S01]  /*3390*/  STSM.16.MT88.4 [R21+0x29000], R192 ;  /* 0x029000c015007844 */ /* 0x0003e20000004200 */
[----:B------:R-:W-:Y:S02]  /*33a0*/  F2FP.F16.F32.PACK_AB R191, R175, R174 ;  /* 0x000000aeafbf723e */ /* 0x000fe400000000ff */
[----:B------:R-:W-:Y:S02]  /*33b0*/  F2FP.F16.F32.PACK_AB R184, R16, R169 ;  /* 0x000000a910b8723e */ /* 0x000fe400000000ff */
[----:B------:R-:W-:Y:S01]  /*33c0*/  F2FP.F16.F32.PACK_AB R185, R172, R171 ;  /* 0x000000abacb9723e */ /* 0x000fe200000000ff */
[----:B------:R1:W-:Y:S01]  /*33d0*/  STSM.16.MT88.4 [R21+0x29800], R188 ;  /* 0x029800bc15007844 */ /* 0x0003e20000004200 */
[----:B------:R-:W-:Y:S02]  /*33e0*/  F2FP.F16.F32.PACK_AB R186, R181, R180 ;  /* 0x000000b4b5ba723e */ /* 0x000fe400000000ff */
[----:B------:R-:W-:-:S02]  /*33f0*/  F2FP.F16.F32.PACK_AB R187, R183, R182 ;  /* 0x000000b6b7bb723e */ /* 0x000fc400000000ff */
[----:B------:R-:W-:Y:S01]  /*3400*/  F2FP.F16.F32.PACK_AB R152, R7, R6 ;  /* 0x000000060798723e */ /* 0x000fe200000000ff */
[----:B------:R-:W-:Y:S01]  /*3410*/  IMAD R7, R226, 0x4000, R228 ;  /* 0x00004000e2077824 */ /* 0x000fe200078e02e4 */
[----:B------:R-:W-:Y:S01]  /*3420*/  F2FP.F16.F32.PACK_AB R154, R9, R8 ;  /* 0x00000008099a723e */ /* 0x000fe200000000ff */
[----:B------:R1:W-:Y:S01]  /*3430*/  STSM.16.MT88.4 [R21+0x2a000], R184 ;  /* 0x02a000b815007844 */ /* 0x0003e20000004200 */
[----:B------:R-:W-:Y:S02]  /*3440*/  F2FP.F16.F32.PACK_AB R153, R213, R212 ;  /* 0x000000d4d599723e */ /* 0x000fe400000000ff */
[----:B------:R-:W-:Y:S02]  /*3450*/  F2FP.F16.F32.PACK_AB R155, R220, R216 ;  /* 0x000000d8dc9b723e */ /* 0x000fe400000000ff */
[----:B------:R-:W-:Y:S02]  /*3460*/  F2FP.F16.F32.PACK_AB R204, R205, R204 ;  /* 0x000000cccdcc723e */ /* 0x000fe400000000ff */
[----:B------:R-:W-:Y:S01]  /*3470*/  WARPGROUP.ARRIVE ;  /* 0x00000000000079c5 */ /* 0x000fe20000000000 */
[----:B------:R-:W-:-:S02]  /*3480*/  F2FP.F16.F32.PACK_AB R205, R17, R20 ;  /* 0x0000001411cd723e */ /* 0x000fc400000000ff */
[----:B------:R-:W-:Y:S02]  /*3490*/  F2FP.F16.F32.PACK_AB R207, R158, R207 ;  /* 0x000000cf9ecf723e */ /* 0x000fe400000000ff */
[----:B------:R-:W-:Y:S01]  /*34a0*/  SHF.R.U32.HI R6, RZ, 0x4, R230 ;  /* 0x00000004ff067819 */ /* 0x000fe200000116e6 */
[----:B------:R-:W-:Y:S01]  /*34b0*/  HGMMA.64x128x16.F32 R88, R152, gdesc[UR4].tnspB, R88, gsb0 ;  /* 0x41e0000498587df0 */ /* 0x000fe20008000858 */
[----:B------:R-:W-:Y:S01]  /*34c0*/  UIADD3 UR6, UR6, 0x180, URZ ;  /* 0x0000018006067890 */ /* 0x000fe2000fffe03f */
[----:B------:R-:W-:Y:S02]  /*34d0*/  R2UR UR7, R7 ;  /* 0x00000000070772ca */ /* 0x000fe400000e0000 */
        /* <DEDUP_REMOVED lines=90> */
[----:B-1----:R-:W-:Y:S05]  /*3a80*/  @!P0 BRA `(.L_x_2419) ;  /* 0x0000000000048947 */ /* 0x002fea0003800000 */
[----:B------:R-:W-:Y:S01]  /*3a90*/  BPT.TRAP 0x1 ;  /* 0x000000040000795c */ /* 0x000fe20000300000 */
.L_x_2419:
        /* <DEDUP_REMOVED lines=49> */
.L_x_2420:
        /* <DEDUP_REMOVED lines=78> */
.L_x_2403:
        /* <DEDUP_REMOVED lines=23> */
.L_x_2423:
        /* <DEDUP_REMOVED lines=20> */
.L_x_2424:
        /* <DEDUP_REMOVED lines=18> */
.L_x_2425:
        /* <DEDUP_REMOVED lines=18> */
.L_x_2426:
        /* <DEDUP_REMOVED lines=126> */
[----:B------:R-:W-:Y:S01]  /*4f60*/  ULDC.64 UR6, c[0x0][0x198] ;  /* 0x0000660000067ab9 */ /* 0x000fe20000000a00 */
[----:B------:R-:W-:Y:S02]  /*4f70*/  UIADD3 UR40, UR37, 0x8000, URZ ;  /* 0x0000800025287890 */ /* 0x000fe4000fffe03f */
[----:B------:R-:W-:Y:S02]  /*4f80*/  UIADD3 UR4, UP0, UR6, 0x770, URZ ;  /* 0x0000077006047890 */ /* 0x000fe4000ff1e03f */
[----:B------:R-:W-:Y:S02]  /*4f90*/  USHF.L.U32 UR42, UR36, 0x7, URZ ;  /* 0x00000007242a7899 */ /* 0x000fe4000800063f */
[----:B------:R-:W-:Y:S02]  /*4fa0*/  UIADD3.X UR5, URZ, UR7, URZ, UP0, !UPT ;  /* 0x000000073f057290 */ /* 0x000fe400087fe43f */
[----:B------:R-:W-:Y:S02]  /*4fb0*/  UIADD3 UR6, UP0, UR6, 0x670, URZ ;  /* 0x0000067006067890 */ /* 0x000fe4000ff1e03f */
[----:B------:R-:W-:-:S02]  /*4fc0*/  UIADD3 UR16, UR37, 0xc000, URZ ;  /* 0x0000c00025107890 */ /* 0x000fc4000fffe03f */
[----:B------:R-:W-:Y:S02]  /*4fd0*/  UIADD3.X UR7, URZ, UR7, URZ, UP0, !UPT ;  /* 0x000000073f077290 */ /* 0x000fe400087fe43f */
[----:B------:R-:W-:Y:S01]  /*4fe0*/  UIADD3 UR8, UR37, 0x4000, URZ ;  /* 0x0000400025087890 */ /* 0x000fe2000fffe03f */
[----:B------:R-:W-:Y:S01]  /*4ff0*/  UMOV UR41, URZ ;  /* 0x0000003f00297c82 */ /* 0x000fe20008000000 */
[----:B------:R-:W-:Y:S01]  /*5000*/  UMOV UR17, 0x40 ;  /* 0x0000004000117882 */ /* 0x000fe20000000000 */
[----:B------:R-:W-:Y:S01]  /*5010*/  UMOV UR19, UR43 ;  /* 0x0000002b00137c82 */ /* 0x000fe20008000000 */
[----:B------:R-:W-:Y:S01]  /*5020*/  UMOV UR20, UR44 ;  /* 0x0000002c00147c82 */ /* 0x000fe20008000000 */
[----:B------:R-:W-:Y:S01]  /*5030*/  UMOV UR18, UR42 ;  /* 0x0000002a00127c82 */ /* 0x000fe20008000000 */
[----:B------:R1:W-:Y:S01]  /*5040*/  UTMASTG.4D [UR40], [UR4] ;  /* 0x00000028040073b5 */ /* 0x0003e20008018000 */
[----:B------:R-:W-:Y:S01]  /*5050*/  UMOV UR9, 0x40 ;  /* 0x0000004000097882 */ /* 0x000fe20000000000 */
[----:B------:R-:W-:Y:S01]  /*5060*/  UMOV UR11, UR43 ;  /* 0x0000002b000b7c82 */ /* 0x000fe20008000000 */
[----:B------:R-:W-:Y:S01]  /*5070*/  UMOV UR12, UR44 ;  /* 0x0000002c000c7c82 */ /* 0x000fe20008000000 */
[----:B------:R-:W-:Y:S01]  /*5080*/  UMOV UR10, UR42 ;  /* 0x0000002a000a7c82 */ /* 0x000fe20008000000 */
[----:B------:R3:W-:Y:S01]  /*5090*/  UTMASTG.4D [UR16], [UR4] ;  /* 0x00000010040073b5 */ /* 0x0007e20008018000 */
[----:B-1----:R-:W-:-:S02]  /*50a0*/  UMOV UR40, UR37 ;  /* 0x0000002500287c82 */ /* 0x002fc40008000000 */
[----:B------:R3:W-:Y:S01]  /*50b0*/  UTMASTG.4D [UR40], [UR6] ;  /* 0x00000028060073b5 */ /* 0x0007e20008018000 */
[----:B------:R3:W-:Y:S02]  /*50c0*/  UTMASTG.4D [UR8], [UR6] ;  /* 0x00000008060073b5 */ /* 0x0007e40008018000 */
[----:B---3--:R0:W-:Y:S02]  /*50d0*/  UTMACMDFLUSH ;  /* 0x00000000000079b7 */ /* 0x0081e40000000000 */
.L_x_2428:
[----:B------:R-:W-:Y:S05]  /*50e0*/  BSYNC B0 ;  /* 0x0000000000007941 */ /* 0x000fea0003800000 */
.L_x_2427:
[----:B------:R-:W-:-:S04]  /*50f0*/  DEPBAR.LE SB0, 0x0 ;  /* 0x000080000000791a */ /* 0x000fc80000000000 */
[----:B------:R-:W-:Y:S05]  /*5100*/  BRA `(.L_x_2402) ;  /* 0x0000004400687947 */ /* 0x000fea0003800000 */
.L_x_2422:
[----:B------:R-:W1:Y:S01]  /*5110*/  S2R R0, SR_TID.X ;  /* 0x0000000000007919 */ /* 0x000e620000002100 */
[----:B------:R-:W2:Y:S01]  /*5120*/  LDC.64 R2, c[0x0][0x820] ;  /* 0x00020800ff027b82 */ /* 0x000ea20000000a00 */
[----:B------:R-:W-:Y:S01]  /*5130*/  ULDC.64 UR4, c[0x0][0x808] ;  /* 0x0002020000047ab9 */ /* 0x000fe20000000a00 */
[----:B------:R-:W-:Y:S01]  /*5140*/  USHF.R.S32.HI UR10, URZ, 0x1f, UR43 ;  /* 0x0000001f3f0a7899 */ /* 0x000fe2000801142b */
[----:B------:R-:W-:Y:S01]  /*5150*/  BSSY B0, `(.L_x_2429) ;  /* 0x0000030000007945 */ /* 0x000fe20003800000 */
[----:B------:R-:W-:Y:S02]  /*5160*/  UIMAD UR4, UR36, -0x80, UR4 ;  /* 0xffffff80240478a4 */ /* 0x000fe4000f8e0204 */
[----:B------:R-:W-:Y:S02]  /*5170*/  USHF.R.S32.HI UR11, URZ, 0x1f, UR44 ;  /* 0x0000001f3f0b7899 */ /* 0x000fe4000801142c */
[----:B------:R-:W3:Y:S01]  /*5180*/  LDC.64 R10, c[0x0][0x828] ;  /* 0x00020a00ff0a7b82 */ /* 0x000ee20000000a00 */
[----:B------:R-:W-:-:S07]  /*5190*/  ULDC.64 UR6, c[0x0][0x208] ;  /* 0x0000820000067ab9 */ /* 0x000fce0000000a00 */
[----:B------:R-:W4:Y:S08]  /*51a0*/  LDC.64 R16, c[0x0][0x850] ;  /* 0x00021400ff107b82 */ /* 0x000f300000000a00 */
[----:B------:R-:W4:Y:S01]  /*51b0*/  LDC.64 R18, c[0x0][0x858] ;  /* 0x00021600ff127b82 */ /* 0x000f220000000a00 */
[----:B-1----:R-:W-:-:S05]  /*51c0*/  VIADD R5, R0, 0xffffff80 ;  /* 0xffffff8000057836 */ /* 0x002fca0000000000 */
[----:B------:R-:W-:-:S04]  /*51d0*/  SHF.R.S32.HI R0, RZ, 0x1f, R5 ;  /* 0x0000001fff007819 */ /* 0x000fc80000011405 */
[----:B------:R-:W-:-:S04]  /*51e0*/  LEA.HI R4, R0, R5, RZ, 0x4 ;  /* 0x0000000500047211 */ /* 0x000fc800078f20ff */
[----:B------:R-:W-:Y:S02]  /*51f0*/  LOP3.LUT R0, R4, 0x1ffffff0, RZ, 0xc0, !PT ;  /* 0x1ffffff004007812 */ /* 0x000fe400078ec0ff */
[----:B------:R-:W-:-:S03]  /*5200*/  SHF.R.S32.HI R4, RZ, 0x4, R4 ;  /* 0x00000004ff047819 */ /* 0x000fc60000011404 */
[----:B------:R-:W-:Y:S01]  /*5210*/  IMAD.IADD R0, R5, 0x1, -R0 ;  /* 0x0000000105007824 */ /* 0x000fe200078e0a00 */
[C---:B------:R-:W-:Y:S01]  /*5220*/  ISETP.GE.AND P6, PT, R4.reuse, UR4, PT ;  /* 0x0000000404007c0c */ /* 0x040fe2000bfc6270 */
[----:B------:R-:W-:Y:S02]  /*5230*/  VIADD R5, R4, 0x10 ;  /* 0x0000001004057836 */ /* 0x000fe40000000000 */
[----:B------:R-:W-:Y:S02]  /*5240*/  IMAD.SHL.U32 R6, R0, 0x8, RZ ;  /* 0x0000000800067824 */ /* 0x000fe400078e00ff */
[----:B--2---:R-:W-:Y:S01]  /*5250*/  IMAD R0, R2, UR10, RZ ;  /* 0x0000000a02007c24 */ /* 0x004fe2000f8e02ff */
[----:B------:R-:W-:Y:S01]  /*5260*/  ISETP.GE.AND P5, PT, R5, UR4, PT ;  /* 0x0000000405007c0c */ /* 0x000fe2000bfa6270 */
[----:B------:R-:W-:Y:S01]  /*5270*/  VIADD R9, R4, 0x40 ;  /* 0x0000004004097836 */ /* 0x000fe20000000000 */
[----:B------:R-:W-:Y:S01]  /*5280*/  SHF.R.S32.HI R7, RZ, 0x1f, R6 ;  /* 0x0000001fff077819 */ /* 0x000fe20000011406 */
[----:B------:R-:W-:Y:S01]  /*5290*/  IMAD R5, R3, UR43, R0 ;  /* 0x0000002b03057c24 */ /* 0x000fe2000f8e0200 */
[----:B------:R-:W-:Y:S01]  /*52a0*/  ISETP.GE.OR P4, PT, R6, UR5, P6 ;  /* 0x0000000506007c0c */ /* 0x000fe2000b786670 */
[----:B------:R-:W-:Y:S01]  /*52b0*/  VIADD R0, R4, 0x20 ;  /* 0x0000002004007836 */ /* 0x000fe20000000000 */
[----:B------:R-:W-:Y:S01]  /*52c0*/  ISETP.GE.AND P2, PT, R9, UR4, PT ;  /* 0x0000000409007c0c */ /* 0x000fe2000bf46270 */
[----:B------:R-:W-:Y:S01]  /*52d0*/  IMAD.WIDE.U32 R2, R2, UR43, R6 ;  /* 0x0000002b02027c25 */ /* 0x000fe2000f8e0006 */
[----:B------:R-:W-:-:S02]  /*52e0*/  ISETP.GE.OR P3, PT, R6, UR5, P5 ;  /* 0x0000000506007c0c */ /* 0x000fc4000af66670 */
[----:B------:R-:W-:Y:S01]  /*52f0*/  ISETP.GE.AND P0, PT, R0, UR4, PT ;  /* 0x0000000400007c0c */ /* 0x000fe2000bf06270 */
[----:B------:R-:W-:Y:S01]  /*5300*/  IMAD.IADD R3, R3, 0x1, R5 ;  /* 0x0000000103037824 */ /* 0x000fe200078e0205 */
[----:B------:R-:W-:Y:S01]  /*5310*/  SHF.R.S32.HI R5, RZ, 0x1f, R4 ;  /* 0x0000001fff057819 */ /* 0x000fe20000011404 */
[----:B---3--:R-:W-:Y:S02]  /*5320*/  IMAD R0, R10, UR11, RZ ;  /* 0x0000000b0a007c24 */ /* 0x008fe4000f8e02ff */
[----:B------:R-:W-:Y:S02]  /*5330*/  VIADD R8, R4, 0x30 ;  /* 0x0000003004087836 */ /* 0x000fe40000000000 */
[----:B------:R-:W-:Y:S02]  /*5340*/  IMAD.U32 R9, RZ, RZ, UR36 ;  /* 0x00000024ff097e24 */ /* 0x000fe4000f8e00ff */
[----:B------:R-:W-:Y:S01]  /*5350*/  IMAD R11, R11, UR44, R0 ;  /* 0x0000002c0b0b7c24 */ /* 0x000fe2000f8e0200 */
[----:B------:R-:W-:Y:S01]  /*5360*/  ISETP.GE.AND P1, PT, R8, UR4, PT ;  /* 0x0000000408007c0c */ /* 0x000fe2000bf26270 */
[----:B------:R-:W-:-:S04]  /*5370*/  IMAD.WIDE.U32 R14, R10, UR44, R2 ;  /* 0x0000002c0a0e7c25 */ /* 0x000fc8000f8e0002 */
[----:B------:R-:W-:-:S04]  /*5380*/  IMAD.WIDE R2, R9, 0x80, R4 ;  /* 0x0000008009027825 */ /* 0x000fc800078e0204 */
[----:B------:R-:W-:Y:S01]  /*5390*/  IMAD.IADD R11, R15, 0x1, R11 ;  /* 0x000000010f0b7824 */ /* 0x000fe200078e020b */
[----:B----4-:R-:W-:Y:S06]  /*53a0*/  @P4 BRA `(.L_x_2430) ;  /* 0x0000000000284947 */ /* 0x010fec0003800000 */
        /* <DEDUP_REMOVED lines=10> */
.L_x_2430:
[----:B------:R-:W-:Y:S05]  /*5450*/  BSYNC B0 ;  /* 0x0000000000007941 */ /* 0x000fea0003800000 */
.L_x_2429:
[----:B------:R-:W-:Y:S01]  /*5460*/  BSSY B0, `(.L_x_2431) ;  /* 0x0000010000007945 */ /* 0x000fe20003800000 */
[----:B------:R-:W-:-:S03]  /*5470*/  ISETP.GE.OR P4, PT, R6, UR5, P0 ;  /* 0x0000000506007c0c */ /* 0x000fc60008786670 */
        /* <DEDUP_REMOVED lines=14> */
.L_x_2432:
[----:B------:R-:W-:Y:S05]  /*5560*/  BSYNC B0 ;  /* 0x0000000000007941 */ /* 0x000fea0003800000 */
.L_x_2431:
[----:B------:R-:W-:Y:S01]  /*5570*/  BSSY B0, `(.L_x_2433) ;  /* 0x0000010000007945 */ /* 0x000fe20003800000 */
[----:B------:R-:W-:-:S03]  /*5580*/  ISETP.GE.OR P3, PT, R6, UR5, P1 ;  /* 0x0000000506007c0c */ /* 0x000fc60008f66670 */
        /* <DEDUP_REMOVED lines=14> */
.L_x_2434:
[----:B------:R-:W-:Y:S05]  /*5670*/  BSYNC B0 ;  /* 0x0000000000007941 */ /* 0x000fea0003800000 */
.L_x_2433:
[----:B------:R-:W-:Y:S01]  /*5680*/  BSSY B0, `(.L_x_2435) ;  /* 0x0000011000007945 */ /* 0x000fe20003800000 */
[----:B------:R-:W-:Y:S01]  /*5690*/  ISETP.GE.OR P4, PT, R6, UR5, P2 ;  /* 0x0000000506007c0c */ /* 0x000fe20009786670 */
[----:B-123--:R-:W-:Y:S02]  /*56a0*/  VIADD R12, R4, 0x50 ;  /* 0x00000050040c7836 */ /* 0x00efe40000000000 */
        /* <DEDUP_REMOVED lines=14> */
.L_x_2436:
[----:B------:R-:W-:Y:S05]  /*5790*/  BSYNC B0 ;  /* 0x0000000000007941 */ /* 0x000fea0003800000 */
.L_x_2435:
[----:B------:R-:W-:Y:S01]  /*57a0*/  BSSY B0, `(.L_x_2437) ;  /* 0x0000010000007945 */ /* 0x000fe20003800000 */
[----:B------:R-:W-:-:S03]  /*57b0*/  ISETP.GE.AND P3, PT, R12, UR4, PT ;  /* 0x000000040c007c0c */ /* 0x000fc6000bf66270 */
        /* <DEDUP_REMOVED lines=14> */
.L_x_2438:
[----:B------:R-:W-:Y:S05]  /*58a0*/  BSYNC B0 ;  /* 0x0000000000007941 */ /* 0x000fea0003800000 */
.L_x_2437:
[----:B------:R-:W-:Y:S01]  /*58b0*/  ISETP.GE.OR P4, PT, R6, UR5, P3 ;  /* 0x0000000506007c0c */ /* 0x000fe20009f86670 */
[----:B------:R-:W-:Y:S01]  /*58c0*/  BSSY B0, `(.L_x_2439) ;  /* 0x0000011000007945 */ /* 0x000fe20003800000 */
[----:B--2---:R-:W-:Y:S02]  /*58d0*/  IMAD R12, R16, UR10, RZ ;  /* 0x0000000a100c7c24 */ /* 0x004fe4000f8e02ff */
[----:B-1----:R-:W-:-:S09]  /*58e0*/  VIADD R20, R4, 0x60 ;  /* 0x0000006004147836 */ /* 0x002fd20000000000 */
        /* <DEDUP_REMOVED lines=14> */
.L_x_2440:
[----:B------:R-:W-:Y:S05]  /*59d0*/  BSYNC B0 ;  /* 0x0000000000007941 */ /* 0x000fea0003800000 */
.L_x_2439:
[----:B------:R-:W-:Y:S01]  /*59e0*/  ULDC UR8, c[0x0][0x83c] ;  /* 0x00020f0000087ab9 */ /* 0x000fe20000000800 */
[----:B------:R-:W-:Y:S01]  /*59f0*/  ISETP.GE.AND P4, PT, R20, UR4, PT ;  /* 0x0000000414007c0c */ /* 0x000fe2000bf86270 */
[----:B------:R-:W-:Y:S01]  /*5a00*/  IMAD R13, R17, UR43, R12 ;  /* 0x0000002b110d7c24 */ /* 0x000fe2000f8e020c */
[----:B------:R-:W-:Y:S01]  /*5a10*/  ISETP.GE.OR P5, PT, R6, UR8, P5 ;  /* 0x0000000806007c0c */ /* 0x000fe2000afa6670 */
[----:B------:R-:W-:Y:S01]  /*5a20*/  IMAD.WIDE.U32 R8, R16, UR43, R6 ;  /* 0x0000002b10087c25 */ /* 0x000fe2000f8e0006 */
[----:B------:R-:W-:Y:S01]  /*5a30*/  ISETP.GE.OR P6, PT, R6, UR8, P6 ;  /* 0x0000000806007c0c */ /* 0x000fe2000b7c6670 */
[----:B------:R-:W-:Y:S01]  /*5a40*/  BSSY B0, `(.L_x_2441) ;  /* 0x0000019000007945 */ /* 0x000fe20003800000 */
[----:B------:R-:W-:Y:S01]  /*5a50*/  P2R R21, PR, RZ, 0x20 ;  /* 0x00000020ff157803 */ /* 0x000fe20000000000 */
[----:B------:R-:W-:Y:S01]  /*5a60*/  VIADD R0, R4, 0x70 ;  /* 0x0000007004007836 */ /* 0x000fe20000000000 */
[C---:B------:R-:W-:Y:S01]  /*5a70*/  ISETP.GE.OR P5, PT, R6.reuse, UR5, P4 ;  /* 0x0000000506007c0c */ /* 0x040fe2000a7a6670 */
        /* <DEDUP_REMOVED lines=21> */
.L_x_2442:
[----:B------:R-:W-:Y:S05]  /*5bd0*/  BSYNC B0 ;  /* 0x0000000000007941 */ /* 0x000fea0003800000 */
.L_x_2441:
[----:B------:R-:W-:Y:S01]  /*5be0*/  ISETP.GE.AND P6, PT, R0, UR4, PT ;  /* 0x0000000400007c0c */ /* 0x000fe2000bfc6270 */
[----:B------:R-:W-:Y:S01]  /*5bf0*/  IMAD R0, R18, UR11, RZ ;  /* 0x0000000b12007c24 */ /* 0x000fe2000f8e02ff */
[----:B------:R-:W-:Y:S01]  /*5c00*/  BSSY B0, `(.L_x_2443) ;  /* 0x0000014000007945 */ /* 0x000fe20003800000 */
[----:B------:R-:W-:Y:S01]  /*5c10*/  IMAD.MOV.U32 R12, RZ, RZ, R8 ;  /* 0x000000ffff0c7224 */ /* 0x000fe200078e0008 */
[C---:B------:R-:W-:Y:S01]  /*5c20*/  ISETP.GE.OR P5, PT, R6.reuse, UR5, P6 ;  /* 0x0000000506007c0c */ /* 0x040fe2000b7a6670 */
        /* <DEDUP_REMOVED lines=17> */
.L_x_2444:
[----:B------:R-:W-:Y:S05]  /*5d40*/  BSYNC B0 ;  /* 0x0000000000007941 */ /* 0x000fea0003800000 */
.L_x_2443:
[----:B------:R-:W-:Y:S01]  /*5d50*/  ISETP.NE.AND P5, PT, R20, RZ, PT ;  /* 0x000000ff1400720c */ /* 0x000fe20003fa5270 */
[----:B------:R-:W-:Y:S01]  /*5d60*/  BSSY B0, `(.L_x_2445) ;  /* 0x000000d000007945 */ /* 0x000fe20003800000 */
[----:B---3--:R-:W-:-:S11]  /*5d70*/  IMAD.IADD R7, R13, 0x1, R9 ;  /* 0x000000010d077824 */ /* 0x008fd600078e0209 */
        /* <DEDUP_REMOVED lines=11> */
.L_x_2446:
[----:B------:R-:W-:Y:S05]  /*5e30*/  BSYNC B0 ;  /* 0x0000000000007941 */ /* 0x000fea0003800000 */
.L_x_2445:
[----:B------:R-:W-:Y:S01]  /*5e40*/  ISETP.NE.AND P5, PT, R21, RZ, PT ;  /* 0x000000ff1500720c */ /* 0x000fe20003fa5270 */
[----:B------:R-:W-:-:S12]  /*5e50*/  BSSY B0, `(.L_x_2447) ;  /* 0x000000f000007945 */ /* 0x000fd80003800000 */
[----:B------:R-:W-:Y:S05]  /*5e60*/  @P5 BRA `(.L_x_2448) ;  /* 0x0000000000345947 */ /* 0x000fea0003800000 */
[----:B---3--:R-:W-:Y:S01]  /*5e70*/  IADD3 R9, P5, R2, 0x10, RZ ;  /* 0x0000001002097810 */ /* 0x008fe20007fbe0ff */
        /* <DEDUP_REMOVED lines=12> */
.L_x_2448:
[----:B------:R-:W-:Y:S05]  /*5f40*/  BSYNC B0 ;  /* 0x0000000000007941 */ /* 0x000fea0003800000 */
.L_x_2447:
[----:B------:R-:W-:Y:S04]  /*5f50*/  BSSY B0, `(.L_x_2449) ;  /* 0x000000f000007945 */ /* 0x000fe80003800000 */
[----:B------:R-:W-:Y:S05]  /*5f60*/  @P0 BRA `(.L_x_2450) ;  /* 0x0000000000340947 */ /* 0x000fea0003800000 */
[----:B---34-:R-:W-:Y:S01]  /*5f70*/  IADD3 R9, P0, R2, 0x20, RZ ;  /* 0x0000002002097810 */ /* 0x018fe20007f1e0ff */
        /* <DEDUP_REMOVED lines=12> */
.L_x_2450:
[----:B------:R-:W-:Y:S05]  /*6040*/  BSYNC B0 ;  /* 0x0000000000007941 */ /* 0x000fea0003800000 */
.L_x_2449:
        /* <DEDUP_REMOVED lines=15> */
.L_x_2452:
[----:B------:R-:W-:Y:S05]  /*6140*/  BSYNC B0 ;  /* 0x0000000000007941 */ /* 0x000fea0003800000 */
.L_x_2451:
        /* <DEDUP_REMOVED lines=15> */
.L_x_2454:
[----:B------:R-:W-:Y:S05]  /*6240*/  BSYNC B0 ;  /* 0x0000000000007941 */ /* 0x000fea0003800000 */
.L_x_2453:
        /* <DEDUP_REMOVED lines=15> */
.L_x_2456:
[----:B------:R-:W-:Y:S05]  /*6340*/  BSYNC B0 ;  /* 0x0000000000007941 */ /* 0x000fea0003800000 */
.L_x_2455:
        /* <DEDUP_REMOVED lines=15> */
.L_x_2458:
[----:B------:R-:W-:Y:S05]  /*6440*/  BSYNC B0 ;  /* 0x0000000000007941 */ /* 0x000fea0003800000 */
.L_x_2457:
        /* <DEDUP_REMOVED lines=15> */
.L_x_2398:
        /* <DEDUP_REMOVED lines=8> */
[----:B------:R-:W1:Y:S01]  /*65c0*/  S2UR UR7, SR_CTAID.X ;  /* 0x00000000000779c3 */ /* 0x000e620000002500 */
[----:B------:R-:W-:Y:S02]  /*65d0*/  ULDC UR8, c[0x0][0xb50] ;  /* 0x0002d40000087ab9 */ /* 0x000fe40000000800 */
[----:B------:R-:W-:-:S05]  /*65e0*/  UISETP.NE.AND UP0, UPT, UR8, 0x1, UPT ;  /* 0x000000010800788c */ /* 0x000fca000bf05270 */
[----:B------:R-:W2:Y:S06]  /*65f0*/  LDC R0, c[0x0][0xb68] ;  /* 0x0002da00ff007b82 */ /* 0x000eac0000000800 */
[----:B------:R-:W-:Y:S01]  /*6600*/  @UP0 ULDC UR4, c[0x0][0xb54] ;  /* 0x0002d50000040ab9 */ /* 0x000fe20000000800 */
[----:B------:R-:W-:Y:S01]  /*6610*/  @UP0 ULDC UR9, c[0x0][0xb58] ;  /* 0x0002d60000090ab9 */ /* 0x000fe20000000800 */
[----:B-1----:R-:W-:Y:S02]  /*6620*/  UIMAD.WIDE.U32 UR4, UR7, UR4, URZ ;  /* 0x00000004070472a5 */ /* 0x002fe4000f8e003f */
[----:B------:R-:W-:-:S02]  /*6630*/  UMOV UR6, UR7 ;  /* 0x0000000700067c82 */ /* 0x000fc40008000000 */
[----:B------:R-:W-:-:S04]  /*6640*/  @UP0 USHF.R.U32.HI UR6, URZ, UR9, UR5 ;  /* 0x000000093f060299 */ /* 0x000fc80008011605 */
[----:B------:R-:W-:Y:S02]  /*6650*/  UIADD3 UR4, -UR6, URZ, URZ ;  /* 0x0000003f06047290 */ /* 0x000fe4000fffe13f */
[----:B--2---:R-:W-:Y:S02]  /*6660*/  ISETP.LE.AND P0, PT, R0, UR6, PT ;  /* 0x0000000600007c0c */ /* 0x004fe4000bf03270 */
[----:B------:R-:W-:-:S11]  /*6670*/  UIMAD UR8, UR8, UR4, UR7 ;  /* 0x00000004080872a4 */ /* 0x000fd6000f8e0207 */
[----:B------:R-:W-:Y:S05]  /*6680*/  @!P0 BRA `(.L_x_2460) ;  /* 0x0000000000208947 */ /* 0x000fea0003800000 */
        /* <DEDUP_REMOVED lines=8> */
.L_x_2460:
[----:B------:R-:W-:Y:S01]  /*6710*/  ULDC UR9, c[0x0][0xb44] ;  /* 0x0002d10000097ab9 */ /* 0x000fe20000000800 */
[----:B------:R-:W-:Y:S01]  /*6720*/  UMOV UR7, UR8 ;  /* 0x0000000800077c82 */ /* 0x000fe20008000000 */
[----:B------:R-:W-:-:S11]  /*6730*/  UISETP.NE.AND UP0, UPT, UR9, 0x1, UPT ;  /* 0x000000010900788c */ /* 0x000fd6000bf05270 */
[----:B------:R-:W-:Y:S02]  /*6740*/  @UP0 ULDC.64 UR10, c[0x0][0xb48] ;  /* 0x0002d200000a0ab9 */ /* 0x000fe40000000a00 */
[----:B------:R-:W-:-:S04]  /*6750*/  UIMAD.WIDE.U32 UR4, UR8, UR10, URZ ;  /* 0x0000000a080472a5 */ /* 0x000fc8000f8e003f */
[----:B------:R-:W-:-:S04]  /*6760*/  @UP0 USHF.R.U32.HI UR7, URZ, UR11, UR5 ;  /* 0x0000000b3f070299 */ /* 0x000fc80008011605 */
[----:B------:R-:W-:-:S12]  /*6770*/  UIMAD UR4, UR7, UR9, URZ ;  /* 0x00000009070472a4 */ /* 0x000fd8000f8e023f */
.L_x_2461:
        /* <DEDUP_REMOVED lines=17> */
[----:B------:R-:W-:Y:S01]  /*6890*/  ULDC UR6, c[0x0][0x74c] ;  /* 0x0001d30000067ab9 */ /* 0x000fe20000000800 */
[----:B------:R-:W-:Y:S02]  /*68a0*/  UIADD3 UR5, UR5, 0x3f, URZ ;  /* 0x0000003f05057890 */ /* 0x000fe4000fffe03f */
[----:B------:R-:W-:Y:S02]  /*68b0*/  UIADD3 UR7, -UR6, UR7, -UR4 ;  /* 0x0000000706077290 */ /* 0x000fe4000fffe904 */
[----:B------:R-:W-:Y:S02]  /*68c0*/  USHF.R.S32.HI UR6, URZ, 0x1f, UR5 ;  /* 0x0000001f3f067899 */ /* 0x000fe40008011405 */
[----:B------:R-:W-:-:S02]  /*68d0*/  USHF.R.S32.HI UR4, URZ, 0x1f, UR7 ;  /* 0x0000001f3f047899 */ /* 0x000fc40008011407 */
[----:B------:R-:W-:Y:S02]  /*68e0*/  ULEA.HI UR5, UR6, UR5, URZ, 0x6 ;  /* 0x0000000506057291 */ /* 0x000fe4000f8f303f */
[----:B------:R-:W-:Y:S02]  /*68f0*/  ULEA.HI UR4, UR4, UR7, URZ, 0x6 ;  /* 0x0000000704047291 */ /* 0x000fe4000f8f303f */
[----:B------:R-:W-:Y:S02]  /*6900*/  USHF.R.S32.HI UR5, URZ, 0x6, UR5 ;  /* 0x000000063f057899 */ /* 0x000fe40008011405 */
[----:B------:R-:W-:-:S04]  /*6910*/  USHF.R.S32.HI UR4, URZ, 0x6, UR4 ;  /* 0x000000063f047899 */ /* 0x000fc80008011404 */
[----:B------:R-:W-:-:S04]  /*6920*/  UISETP.LT.AND UP0, UPT, URZ, UR4, UPT ;  /* 0x000000043f00728c */ /* 0x000fc8000bf01270 */
[----:B------:R-:W-:-:S04]  /*6930*/  USEL UR8, URZ, UR4, !UP0 ;  /* 0x000000043f087287 */ /* 0x000fc8000c000000 */
[----:B------:R-:W-:-:S06]  /*6940*/  UISETP.GT.AND UP0, UPT, UR5, UR8, UPT ;  /* 0x000000080500728c */ /* 0x000fcc000bf04270 */
[----:B------:R-:W-:-:S13]  /*6950*/  PLOP3.LUT P0, PT, PT, PT, UP0, 0x80, 0x0 ;  /* 0x000000000000781c */ /* 0x000fda0003f0f008 */
[----:B------:R-:W-:Y:S05]  /*6960*/  @!P0 BRA `(.L_x_2402) ;  /* 0x0000002c00508947 */ /* 0x000fea0003800000 */
[----:B------:R-:W-:Y:S01]  /*6970*/  USHF.R.S32.HI UR4, URZ, 0x1f, UR11 ;  /* 0x0000001f3f047899 */ /* 0x000fe2000801140b */
[----:B------:R-:W-:Y:S01]  /*6980*/  ULDC.64 UR12, c[0x0][0x2d8] ;  /* 0x0000b600000c7ab9 */ /* 0x000fe20000000a00 */
[----:B------:R-:W-:Y:S02]  /*6990*/  ELECT P0, URZ, PT ;  /* 0x00000000003f782f */ /* 0x000fe40003800000 */
[----:B------:R-:W-:Y:S02]  /*69a0*/  UIMAD UR9, UR4, UR12, URZ ;  /* 0x0000000c040972a4 */ /* 0x000fe4000f8e023f */
[----:B------:R-:W-:Y:S02]  /*69b0*/  UIADD3 UR4, UR5, -UR8, URZ ;  /* 0x8000000805047290 */ /* 0x000fe4000fffe03f */
[----:B------:R-:W-:Y:S02]  /*69c0*/  UIMAD.WIDE.U32 UR6, UR11, UR12, URZ ;  /* 0x0000000c0b0672a5 */ /* 0x000fe4000f8e003f */
[----:B------:R-:W-:-:S02]  /*69d0*/  ULOP3.LUT UR4, UR4, 0x1, URZ, 0xc0, !UPT ;  /* 0x0000000104047892 */ /* 0x000fc4000f8ec03f */
[----:B------:R-:W-:Y:S02]  /*69e0*/  UIMAD UR9, UR11, UR13, UR9 ;  /* 0x0000000d0b0972a4 */ /* 0x000fe4000f8e0209 */
[----:B------:R-:W-:Y:S02]  /*69f0*/  UISETP.NE.U32.AND UP0, UPT, UR4, 0x1, UPT ;  /* 0x000000010400788c */ /* 0x000fe4000bf05070 */
[----:B------:R-:W-:Y:S01]  /*6a00*/  USHF.R.S32.HI UR11, URZ, 0x1f, UR10 ;  /* 0x0000001f3f0b7899 */ /* 0x000fe2000801140a */
[----:B------:R-:W-:Y:S01]  /*6a10*/  ULDC.64 UR12, c[0x0][0x2e0] ;  /* 0x0000b800000c7ab9 */ /* 0x000fe20000000a00 */
[----:B------:R-:W-:Y:S02]  /*6a20*/  UIADD3 UR7, UR7, UR9, URZ ;  /* 0x0000000907077290 */ /* 0x000fe4000fffe03f */
[----:B------:R-:W-:Y:S01]  /*6a30*/  PLOP3.LUT P1, PT, PT, PT, UP0, 0x80, 0x0 ;  /* 0x000000000000781c */ /* 0x000fe20003f2f008 */
[----:B------:R-:W-:Y:S02]  /*6a40*/  UIMAD UR9, UR11, UR12, URZ ;  /* 0x0000000c0b0972a4 */ /* 0x000fe4000f8e023f */
[----:B------:R-:W-:-:S02]  /*6a50*/  UIMAD.WIDE.U32 UR6, UR10, UR12, UR6 ;  /* 0x0000000c0a0672a5 */ /* 0x000fc4000f8e0006 */
[----:B------:R-:W-:-:S04]  /*6a60*/  UIMAD UR9, UR10, UR13, UR9 ;  /* 0x0000000d0a0972a4 */ /* 0x000fc8000f8e0209 */
[----:B------:R-:W-:-:S04]  /*6a70*/  UIADD3 UR23, UR7, UR9, URZ ;  /* 0x0000000907177290 */ /* 0x000fc8000fffe03f */
[----:B------:R-:W-:Y:S08]  /*6a80*/  @P1 BRA `(.L_x_2462) ;  /* 0x0000000000bc1947 */ /* 0x000ff00003800000 */
        /* <DEDUP_REMOVED lines=18> */
.L_x_2464:
[----:B------:R-:W-:Y:S05]  /*6bb0*/  BSYNC B0 ;  /* 0x0000000000007941 */ /* 0x000fea0003800000 */
.L_x_2463:
        /* <DEDUP_REMOVED lines=19> */
.L_x_2466:
[----:B------:R-:W-:Y:S05]  /*6cf0*/  BSYNC B0 ;  /* 0x0000000000007941 */ /* 0x000fea0003800000 */
.L_x_2465:
[----:B------:R-:W-:Y:S06]  /*6d00*/  BAR.ARV 0xa, 0xa0 ;  /* 0x0282800000007b1d */ /* 0x000fec0000002000 */
[----:B------:R-:W-:Y:S04]  /*6d10*/  BSSY B0, `(.L_x_2467) ;  /* 0x0000003000007945 */ /* 0x000fe80003800000 */
[----:B------:R-:W-:Y:S05]  /*6d20*/  @!P0 BRA `(.L_x_2468) ;  /* 0x0000000000048947 */ /* 0x000fea0003800000 */
[----:B------:R-:W-:-:S04]  /*6d30*/  DEPBAR.LE SB0, 0x0 ;  /* 0x000080000000791a */ /* 0x000fc80000000000 */
.L_x_2468:
[----:B------:R-:W-:Y:S05]  /*6d40*/  BSYNC B0 ;  /* 0x0000000000007941 */ /* 0x000fea0003800000 */
.L_x_2467:
[----:B------:R-:W-:Y:S06]  /*6d50*/  BAR.ARV 0xb, 0xa0 ;  /* 0x02c2800000007b1d */ /* 0x000fec0000002000 */
[----:B------:R-:W-:Y:S01]  /*6d60*/  UIADD3 UR12, UR8, 0x1, URZ ;  /* 0x00000001080c7890 */ /* 0x000fe2000fffe03f */
[----:B------:R-:W-:Y:S11]  /*6d70*/  BRA `(.L_x_2469) ;  /* 0x0000000000047947 */ /* 0x000ff60003800000 */
.L_x_2462:
[----:B------:R-:W-:-:S05]  /*6d80*/  UMOV UR12, UR8 ;  /* 0x00000008000c7c82 */ /* 0x000fca0008000000 */
.L_x_2469:
[----:B------:R-:W-:-:S04]  /*6d90*/  UIADD3 UR4, UR8, 0x1, URZ ;  /* 0x0000000108047890 */ /* 0x000fc8000fffe03f */
[----:B------:R-:W-:-:S06]  /*6da0*/  UISETP.NE.AND UP0, UPT, UR5, UR4, UPT ;  /* 0x000000040500728c */ /* 0x000fcc000bf05270 */
[----:B------:R-:W-:-:S13]  /*6db0*/  PLOP3.LUT P1, PT, PT, PT, UP0, 0x80, 0x0 ;  /* 0x000000000000781c */ /* 0x000fda0003f2f008 */
[----:B------:R-:W-:Y:S05]  /*6dc0*/  @!P1 BRA `(.L_x_2402) ;  /* 0x0000002800389947 */ /* 0x000fea0003800000 */
[----:B------:R-:W-:Y:S01]  /*6dd0*/  ULDC.64 UR10, c[0x0][0x2c0] ;  /* 0x0000b000000a7ab9 */ /* 0x000fe20000000a00 */
[----:B------:R-:W-:Y:S02]  /*6de0*/  UIADD3 UR19, UR9, UR7, URZ ;  /* 0x0000000709137290 */ /* 0x000fe4000fffe03f */
        /* <DEDUP_REMOVED lines=9> */
[----:B------:R-:W-:Y:S01]  /*6e80*/  UMOV UR4, URZ ;  /* 0x0000003f00047c82 */ /* 0x000fe20008000000 */
[----:B------:R-:W-:Y:S01]  /*6e90*/  ULDC.64 UR24, c[0x0][0x2c0] ;  /* 0x0000b00000187ab9 */ /* 0x000fe20000000a00 */
[----:B------:R-:W-:-:S09]  /*6ea0*/  UMOV UR20, UR13 ;  /* 0x0000000d00147c82 */ /* 0x000fd20008000000 */
.L_x_2482:
        /* <DEDUP_REMOVED lines=20> */
.L_x_2471:
[----:B------:R-:W-:Y:S05]  /*6ff0*/  BSYNC B0 ;  /* 0x0000000000007941 */ /* 0x000fea0003800000 */
.L_x_2470:
        /* <DEDUP_REMOVED lines=13> */
.L_x_2473:
[----:B------:R-:W-:Y:S05]  /*70d0*/  BSYNC B0 ;  /* 0x0000000000007941 */ /* 0x000fea0003800000 */
.L_x_2472:
[----:B------:R-:W-:Y:S06]  /*70e0*/  BAR.ARV 0xa, 0xa0 ;  /* 0x0282800000007b1d */ /* 0x000fec0000002000 */
[----:B------:R-:W-:Y:S04]  /*70f0*/  BSSY B0, `(.L_x_2474) ;  /* 0x0000003000007945 */ /* 0x000fe80003800000 */
[----:B------:R-:W-:Y:S05]  /*7100*/  @!P0 BRA `(.L_x_2475) ;  /* 0x0000000000048947 */ /* 0x000fea0003800000 */
[----:B------:R-:W-:-:S04]  /*7110*/  DEPBAR.LE SB0, 0x0 ;  /* 0x000080000000791a */ /* 0x000fc80000000000 */
.L_x_2475:
[----:B------:R-:W-:Y:S05]  /*7120*/  BSYNC B0 ;  /* 0x0000000000007941 */ /* 0x000fea0003800000 */
.L_x_2474:
        /* <DEDUP_REMOVED lines=13> */
.L_x_2477:
[----:B------:R-:W-:Y:S05]  /*7200*/  BSYNC B0 ;  /* 0x0000000000007941 */ /* 0x000fea0003800000 */
.L_x_2476:
        /* <DEDUP_REMOVED lines=13> */
.L_x_2479:
[----:B------:R-:W-:Y:S05]  /*72e0*/  BSYNC B0 ;  /* 0x0000000000007941 */ /* 0x000fea0003800000 */
.L_x_2478:
[----:B------:R-:W-:Y:S01]  /*72f0*/  UIADD3 UR12, UR12, 0x2, URZ ;  /* 0x000000020c0c7890 */ /* 0x000fe2000fffe03f */
[----:B------:R-:W-:Y:S06]  /*7300*/  BAR.ARV 0xa, 0xa0 ;  /* 0x0282800000007b1d */ /* 0x000fec0000002000 */
[----:B------:R-:W-:Y:S01]  /*7310*/  UISETP.GE.AND UP0, UPT, UR12, UR5, UPT ;  /* 0x000000050c00728c */ /* 0x000fe2000bf06270 */
[----:B------:R-:W-:Y:S04]  /*7320*/  BSSY B0, `(.L_x_2480) ;  /* 0x0000003000007945 */ /* 0x000fe80003800000 */
[----:B------:R-:W-:Y:S06]  /*7330*/  @!P0 BRA `(.L_x_2481) ;  /* 0x0000000000048947 */ /* 0x000fec0003800000 */
[----:B------:R-:W-:-:S04]  /*7340*/  DEPBAR.LE SB0, 0x0 ;  /* 0x000080000000791a */ /* 0x000fc80000000000 */
.L_x_2481:
[----:B------:R-:W-:Y:S05]  /*7350*/  BSYNC B0 ;  /* 0x0000000000007941 */ /* 0x000fea0003800000 */
.L_x_2480:
[----:B------:R-:W-:Y:S06]  /*7360*/  BAR.ARV 0xb, 0xa0 ;  /* 0x02c2800000007b1d */ /* 0x000fec0000002000 */
[----:B------:R-:W-:Y:S01]  /*7370*/  PLOP3.LUT P1, PT, PT, PT, UP0, 0x80, 0x0 ;  /* 0x000000000000781c */ /* 0x000fe20003f2f008 */
[----:B------:R-:W-:Y:S02]  /*7380*/  UIADD3 UR20, UR20, 0x4000, URZ ;  /* 0x0000400014147890 */ /* 0x000fe4000fffe03f */
[----:B------:R-:W-:-:S10]  /*7390*/  UIADD3 UR4, UR4, 0x4000, URZ ;  /* 0x0000400004047890 */ /* 0x000fd4000fffe03f */
[----:B------:R-:W-:Y:S05]  /*73a0*/  @!P1 BRA `(.L_x_2482) ;  /* 0xfffffff800c09947 */ /* 0x000fea000383ffff */
[----:B------:R-:W-:Y:S05]  /*73b0*/  BRA `(.L_x_2402) ;  /* 0x0000002000bc7947 */ /* 0x000fea0003800000 */
.L_x_2459:
        /* <DEDUP_REMOVED lines=21> */
.L_x_2483:
[----:B------:R-:W-:Y:S01]  /*7510*/  ULDC UR8, c[0x0][0xb44] ;  /* 0x0002d10000087ab9 */ /* 0x000fe20000000800 */
[----:B------:R-:W-:Y:S01]  /*7520*/  UMOV UR11, UR7 ;  /* 0x00000007000b7c82 */ /* 0x000fe20008000000 */
[----:B------:R-:W-:-:S11]  /*7530*/  UISETP.NE.AND UP0, UPT, UR8, 0x1, UPT ;  /* 0x000000010800788c */ /* 0x000fd6000bf05270 */
[----:B------:R-:W-:Y:S02]  /*7540*/  @UP0 ULDC.64 UR12, c[0x0][0xb48] ;  /* 0x0002d200000c0ab9 */ /* 0x000fe40000000a00 */
[----:B------:R-:W-:-:S04]  /*7550*/  UIMAD.WIDE.U32 UR4, UR7, UR12, URZ ;  /* 0x0000000c070472a5 */ /* 0x000fc8000f8e003f */
[----:B------:R-:W-:-:S04]  /*7560*/  @UP0 USHF.R.U32.HI UR11, URZ, UR13, UR5 ;  /* 0x0000000d3f0b0299 */ /* 0x000fc80008011605 */
[----:B------:R-:W-:-:S12]  /*7570*/  UIMAD UR4, UR11, UR8, URZ ;  /* 0x000000080b0472a4 */ /* 0x000fd8000f8e023f */
.L_x_2484:
[----:B------:R-:W-:Y:S01]  /*7580*/  ULDC UR8, c[0x0][0xb38] ;  /* 0x0002ce0000087ab9 */ /* 0x000fe20000000800 */
[----:B------:R-:W-:Y:S01]  /*7590*/  UIADD3 UR4, UR7, -UR4, URZ ;  /* 0x8000000407047290 */ /* 0x000fe2000fffe03f */
[----:B------:R-:W-:Y:S01]  /*75a0*/  IMAD.MOV.U32 R11, RZ, RZ, 0x1 ;  /* 0x00000001ff0b7424 */ /* 0x000fe200078e00ff */
[----:B------:R-:W-:Y:S01]  /*75b0*/  UISETP.NE.AND UP0, UPT, UR8, 0x1, UPT ;  /* 0x000000010800788c */ /* 0x000fe2000bf05270 */
[----:B------:R-:W-:Y:S01]  /*75c0*/  IMAD.MOV.U32 R0, RZ, RZ, RZ ;  /* 0x000000ffff007224 */ /* 0x000fe200078e00ff */
[----:B------:R-:W-:Y:S02]  /*75d0*/  ULDC UR5, c[0x0][0xb44] ;  /* 0x0002d10000057ab9 */ /* 0x000fe40000000800 */
[----:B------:R-:W-:-:S07]  /*75e0*/  UIMAD UR6, UR6, UR5, UR4 ;  /* 0x00000005060672a4 */ /* 0x000fce000f8e0204 */
        /* <DEDUP_REMOVED lines=9> */
[----:B------:R-:W-:Y:S01]  /*7680*/  USHF.L.U32 UR11, UR11, 0x7, URZ ;  /* 0x000000070b0b7899 */ /* 0x000fe2000800063f */
[----:B------:R-:W-:Y:S01]  /*7690*/  ULDC UR5, c[0x0][0x280] ;  /* 0x0000a00000057ab9 */ /* 0x000fe20000000800 */
[----:B------:R-:W-:Y:S01]  /*76a0*/  ULDC UR4, c[0x0][0x290] ;  /* 0x0000a40000047ab9 */ /* 0x000fe20000000800 */
[----:B------:R-:W-:Y:S01]  /*76b0*/  ULDC UR6, c[0x0][0x74c] ;  /* 0x0001d30000067ab9 */ /* 0x000fe20000000800 */
[----:B------:R-:W-:-:S04]  /*76c0*/  UIADD3 UR4, -UR4, UR11, UR5 ;  /* 0x0000000b04047290 */ /* 0x000fc8000fffe105 */
[----:B------:R-:W-:Y:S02]  /*76d0*/  UIADD3 UR4, UR4, -UR6, URZ ;  /* 0x8000000604047290 */ /* 0x000fe4000fffe03f */
[----:B------:R-:W-:Y:S02]  /*76e0*/  UIADD3 UR6, UR5, 0x3f, URZ ;  /* 0x0000003f05067890 */ /* 0x000fe4000fffe03f */
[----:B------:R-:W-:Y:S02]  /*76f0*/  USHF.R.S32.HI UR5, URZ, 0x1f, UR4 ;  /* 0x0000001f3f057899 */ /* 0x000fe40008011404 */
[----:B------:R-:W-:Y:S02]  /*7700*/  USHF.R.S32.HI UR7, URZ, 0x1f, UR6 ;  /* 0x0000001f3f077899 */ /* 0x000fe40008011406 */
[----:B------:R-:W-:Y:S02]  /*7710*/  ULEA.HI UR5, UR5, UR4, URZ, 0x6 ;  /* 0x0000000405057291 */ /* 0x000fe4000f8f303f */
[----:B------:R-:W-:-:S02]  /*7720*/  ULEA.HI UR4, UR7, UR6, URZ, 0x6 ;  /* 0x0000000607047291 */ /* 0x000fc4000f8f303f */
[----:B------:R-:W-:Y:S02]  /*7730*/  USHF.R.S32.HI UR5, URZ, 0x6, UR5 ;  /* 0x000000063f057899 */ /* 0x000fe40008011405 */
[----:B------:R-:W-:-:S04]  /*7740*/  USHF.R.S32.HI UR4, URZ, 0x6, UR4 ;  /* 0x000000063f047899 */ /* 0x000fc80008011404 */
[----:B------:R-:W-:-:S04]  /*7750*/  VIMNMX R4, RZ, UR5, !PT ;  /* 0x00000005ff047c48 */ /* 0x000fc8000ffe0100 */
[----:B------:R-:W-:-:S13]  /*7760*/  ISETP.LT.AND P0, PT, R4, UR4, PT ;  /* 0x0000000404007c0c */ /* 0x000fda000bf01270 */
[----:B------:R-:W-:Y:S05]  /*7770*/  @!P0 BRA `(.L_x_2485) ;  /* 0x0000001c00388947 */ /* 0x000fea0003800000 */
[----:B------:R-:W-:Y:S01]  /*7780*/  USHF.R.S32.HI UR5, URZ, 0x1f, UR20 ;  /* 0x0000001f3f057899 */ /* 0x000fe20008011414 */
[----:B------:R-:W-:Y:S01]  /*7790*/  BSSY B0, `(.L_x_2485) ;  /* 0x00001cc000007945 */ /* 0x000fe20003800000 */
[----:B------:R-:W-:Y:S01]  /*77a0*/  ULDC.64 UR6, c[0x0][0x718] ;  /* 0x0001c60000067ab9 */ /* 0x000fe20000000a00 */
[----:B------:R-:W-:Y:S01]  /*77b0*/  ULDC.64 UR14, c[0x0][0x730] ;  /* 0x0001cc00000e7ab9 */ /* 0x000fe20000000a00 */
[----:B------:R-:W-:Y:S01]  /*77c0*/  UIMAD.WIDE.U32 UR8, UR20, UR6, URZ ;  /* 0x00000006140872a5 */ /* 0x000fe2000f8e003f */
[----:B------:R-:W-:Y:S01]  /*77d0*/  IMAD.MOV.U32 R0, RZ, RZ, RZ ;  /* 0x000000ffff007224 */ /* 0x000fe200078e00ff */
[----:B------:R-:W-:Y:S02]  /*77e0*/  UIMAD UR6, UR5, UR6, URZ ;  /* 0x00000006050672a4 */ /* 0x000fe4000f8e023f */
[----:B------:R-:W-:Y:S02]  /*77f0*/  UIMAD UR5, UR5, UR14, URZ ;  /* 0x0000000e050572a4 */ /* 0x000fe4000f8e023f */
[----:B------:R-:W-:-:S02]  /*7800*/  UIMAD UR6, UR20, UR7, UR6 ;  /* 0x00000007140672a4 */ /* 0x000fc4000f8e0206 */
[----:B------:R-:W-:Y:S01]  /*7810*/  UIMAD UR10, UR20, UR15, UR5 ;  /* 0x0000000f140a72a4 */ /* 0x000fe2000f8e0205 */
[----:B------:R-:W-:Y:S01]  /*7820*/  ULDC UR7, c[0x0][0x2e8] ;  /* 0x0000ba0000077ab9 */ /* 0x000fe20000000800 */
[----:B------:R-:W-:Y:S02]  /*7830*/  USHF.R.S32.HI UR5, URZ, 0x1f, UR21 ;  /* 0x0000001f3f057899 */ /* 0x000fe40008011415 */
[----:B------:R-:W-:Y:S01]  /*7840*/  UISETP.NE.AND UP0, UPT, UR7, 0x1, UPT ;  /* 0x000000010700788c */ /* 0x000fe2000bf05270 */
[----:B------:R-:W-:Y:S01]  /*7850*/  ULDC.64 UR22, c[0x0][0x720] ;  /* 0x0001c80000167ab9 */ /* 0x000fe20000000a00 */
[----:B------:R-:W-:Y:S01]  /*7860*/  ELECT P0, URZ, PT ;  /* 0x00000000003f782f */ /* 0x000fe20003800000 */
[----:B------:R-:W-:Y:S02]  /*7870*/  UIMAD UR7, UR5, UR22, URZ ;  /* 0x00000016050772a4 */ /* 0x000fe4000f8e023f */
[----:B------:R-:W-:Y:S02]  /*7880*/  UIADD3 UR9, UR9, UR6, URZ ;  /* 0x0000000609097290 */ /* 0x000fe4000fffe03f */
[----:B------:R-:W-:-:S02]  /*7890*/  UIMAD.WIDE.U32 UR12, UR20, UR14, URZ ;  /* 0x0000000e140c72a5 */ /* 0x000fc4000f8e003f */
[----:B------:R-:W-:Y:S01]  /*78a0*/  UIMAD UR6, UR21, UR23, UR7 ;  /* 0x00000017150672a4 */ /* 0x000fe2000f8e0207 */
[----:B------:R-:W-:Y:S01]  /*78b0*/  ULDC.64 UR14, c[0x0][0x738] ;  /* 0x0001ce00000e7ab9 */ /* 0x000fe20000000a00 */
[----:B------:R-:W-:Y:S02]  /*78c0*/  UIMAD.WIDE.U32 UR22, UR21, UR22, UR8 ;  /* 0x00000016151672a5 */ /* 0x000fe4000f8e0008 */
[----:B------:R-:W-:Y:S02]  /*78d0*/  UIMAD UR5, UR5, UR14, URZ ;  /* 0x0000000e050572a4 */ /* 0x000fe4000f8e023f */
[----:B------:R-:W-:Y:S01]  /*78e0*/  UIADD3 UR13, UR13, UR10, URZ ;  /* 0x0000000a0d0d7290 */ /* 0x000fe2000fffe03f */
[----:B------:R-:W-:Y:S01]  /*78f0*/  @UP0 ULDC UR8, c[0x0][0x2ec] ;  /* 0x0000bb0000080ab9 */ /* 0x000fe20000000800 */
[----:B------:R-:W-:Y:S02]  /*7900*/  UIMAD UR5, UR21, UR15, UR5 ;  /* 0x0000000f150572a4 */ /* 0x000fe4000f8e0205 */
[----:B------:R-:W-:-:S02]  /*7910*/  UIMAD.WIDE.U32 UR8, UR20, UR8, URZ ;  /* 0x00000008140872a5 */ /* 0x000fc4000f8e003f */
[----:B------:R-:W-:Y:S01]  /*7920*/  UIMAD.WIDE.U32 UR14, UR21, UR14, UR12 ;  /* 0x0000000e150e72a5 */ /* 0x000fe2000f8e000c */
[----:B------:R-:W-:Y:S02]  /*7930*/  @UP0 ULDC UR7, c[0x0][0x2f0] ;  /* 0x0000bc0000070ab9 */ /* 0x000fe40000000800 */
[----:B------:R-:W-:Y:S01]  /*7940*/  UMOV UR12, UR20 ;  /* 0x00000014000c7c82 */ /* 0x000fe20008000000 */
        /* <DEDUP_REMOVED lines=9> */
.L_x_2515:
        /* <DEDUP_REMOVED lines=15> */
.L_x_2488:
        /* <DEDUP_REMOVED lines=55> */
[----:B------:R-:W-:Y:S01]  /*7e40*/  UMOV UR41, UR9 ;  /* 0x0000000900297c82 */ /* 0x000fe20008000000 */
[----:B------:R-:W-:Y:S01]  /*7e50*/  R2UR UR47, R0 ;  /* 0x00000000002f72ca */ /* 0x000fe200000e0000 */
[----:B------:R-:W-:-:S04]  /*7e60*/  IMAD.U32 R0, RZ, RZ, UR4 ;  /* 0x00000004ff007e24 */ /* 0x000fc8000f8e00ff */
[----:B------:R-:W-:-:S05]  /*7e70*/  VIADD R6, R0, 0xffffffff ;  /* 0xffffffff00067836 */ /* 0x000fca0000000000 */
[----:B------:R-:W-:Y:S01]  /*7e80*/  ISETP.GE.AND P1, PT, R4, R6, PT ;  /* 0x000000060400720c */ /* 0x000fe20003f26270 */
[----:B------:R-:W-:Y:S01]  /*7e90*/  UTMALDG.4D [UR16], [UR34], desc[UR36] ;  /* 0x00002410220075b4 */ /* 0x000fe20008019000 */
[----:B------:R-:W-:Y:S01]  /*7ea0*/  UTMALDG.4D [UR24], [UR34], desc[UR36] ;  /* 0x00002418220075b4 */ /* 0x000fe20008019000 */
[----:B------:R1:W-:Y:S01]  /*7eb0*/  UBLKCP.S.G [UR50], [UR32], UR7 ;  /* 0x00000032200073ba */ /* 0x0003e20008000207 */
[----:B------:R2:W-:Y:S01]  /*7ec0*/  SYNCS.ARRIVE.TRANS64 RZ, [R16+URZ+0x30800], R5 ;  /* 0x0308000510ff79a7 */ /* 0x0005e2000800003f */
[----:B------:R2:W-:Y:S01]  /*7ed0*/  UTMALDG.4D [UR8], [UR30], desc[UR48] ;  /* 0x000030081e0075b4 */ /* 0x0005e20008019000 */
[----:B-1----:R-:W-:Y:S01]  /*7ee0*/  UIADD3 UR32, UR8, 0x8000, URZ ;  /* 0x0000800008207890 */ /* 0x002fe2000fffe03f */
        /* <DEDUP_REMOVED lines=12> */
[----:B--2---:R-:W-:Y:S05]  /*7fb0*/  @P1 BRA `(.L_x_2489) ;  /* 0x00000010004c1947 */ /* 0x004fea0003800000 */
        /* <DEDUP_REMOVED lines=10> */
[----:B------:R2:W-:Y:S01]  /*8060*/  STL [R1], R5 ;  /* 0x0000000501007387 */ /* 0x0005e20000100800 */
[----:B-1----:R-:W-:Y:S01]  /*8070*/  LOP3.LUT R6, R6, 0x1f, RZ, 0xc0, !PT ;  /* 0x0000001f06067812 */ /* 0x002fe200078ec0ff */
[----:B------:R-:W-:Y:S06]  /*8080*/  @!P1 BRA `(.L_x_2490) ;  /* 0x0000000800b09947 */ /* 0x000fec0003800000 */
[----:B------:R-:W-:Y:S01]  /*8090*/  R2UR UR8, R5 ;  /* 0x00000000050872ca */ /* 0x000fe200000e0000 */
[----:B------:R-:W-:Y:S02]  /*80a0*/  IMAD.MOV.U32 R0, RZ, RZ, R4 ;  /* 0x000000ffff007224 */ /* 0x000fe400078e0004 */
[----:B------:R-:W-:-:S10]  /*80b0*/  IMAD.MOV.U32 R11, RZ, RZ, 0x1 ;  /* 0x00000001ff0b7424 */ /* 0x000fd400078e00ff */
[----:B------:R-:W-:-:S06]  /*80c0*/  UIADD3 UR7, UR7, -UR8, URZ ;  /* 0x8000000807077290 */ /* 0x000fcc000fffe03f */
[----:B------:R-:W-:-:S07]  /*80d0*/  IMAD.U32 R20, RZ, RZ, UR7 ;  /* 0x00000007ff147e24 */ /* 0x000fce000f8e00ff */
.L_x_2499:
[----:B--234-:R-:W-:-:S04]  /*80e0*/  SHF.L.U32 R21, R11, 0x1f, RZ ;  /* 0x0000001f0b157819 */ /* 0x01cfc800000006ff */
[----:B------:R-:W1:Y:S02]  /*80f0*/  SYNCS.PHASECHK.TRANS64.TRYWAIT P1, [R16+URZ+0x30840], R21 ;  /* 0x03084015100075a7 */ /* 0x000e64000802017f */
[----:B-1----:R-:W-:Y:S05]  /*8100*/  @!P1 BRA `(.L_x_2491) ;  /* 0x0000001400dc9947 */ /* 0x002fea0003800000 */
.L_x_2516:
[----:B------:R-:W-:Y:S05]  /*8110*/  @P0 BRA `(.L_x_2492) ;  /* 0x0000000000140947 */ /* 0x000fea0003800000 */
[----:B------:R-:W-:Y:S01]  /*8120*/  ISETP.NE.AND P1, PT, R6, RZ, PT ;  /* 0x000000ff0600720c */ /* 0x000fe20003f25270 */
[----:B------:R-:W-:-:S04]  /*8130*/  IMAD.MOV.U32 R3, RZ, RZ, 0x4100 ;  /* 0x00004100ff037424 */ /* 0x000fc800078e00ff */
[----:B------:R3:W-:Y:S08]  /*8140*/  SYNCS.ARRIVE.TRANS64 RZ, [R16+URZ+0x30830], R3 ;  /* 0x0308300310ff79a7 */ /* 0x0007f0000800003f */
[----:B------:R-:W-:Y:S05]  /*8150*/  @!P1 BRA `(.L_x_2492) ;  /* 0x0000000000049947 */ /* 0x000fea0003800000 */
[----:B------:R-:W-:Y:S01]  /*8160*/  BPT.TRAP 0x1 ;  /* 0x000000040000795c */ /* 0x000fe20000300000 */
.L_x_2492:
        /* <DEDUP_REMOVED lines=36> */
.L_x_2517:
[----:B------:R-:W-:Y:S05]  /*83b0*/  @P0 BRA `(.L_x_2494) ;  /* 0x0000000000140947 */ /* 0x000fea0003800000 */
[----:B------:R-:W-:Y:S01]  /*83c0*/  ISETP.NE.AND P1, PT, R6, RZ, PT ;  /* 0x000000ff0600720c */ /* 0x000fe20003f25270 */
[----:B------:R-:W-:-:S04]  /*83d0*/  IMAD.MOV.U32 R2, RZ, RZ, 0x4100 ;  /* 0x00004100ff027424 */ /* 0x000fc800078e00ff */
[----:B------:R3:W-:Y:S08]  /*83e0*/  SYNCS.ARRIVE.TRANS64 RZ, [R16+URZ+0x30818], R2 ;  /* 0x0308180210ff79a7 */ /* 0x0007f0000800003f */
[----:B------:R-:W-:Y:S05]  /*83f0*/  @!P1 BRA `(.L_x_2494) ;  /* 0x0000000000049947 */ /* 0x000fea0003800000 */
[----:B------:R-:W-:Y:S01]  /*8400*/  BPT.TRAP 0x1 ;  /* 0x000000040000795c */ /* 0x000fe20000300000 */
.L_x_2494:
        /* <DEDUP_REMOVED lines=36> */
.L_x_2518:
[----:B------:R-:W-:Y:S05]  /*8650*/  @P0 BRA `(.L_x_2496) ;  /* 0x0000000000140947 */ /* 0x000fea0003800000 */
[----:B------:R-:W-:Y:S01]  /*8660*/  ISETP.NE.AND P1, PT, R6, RZ, PT ;  /* 0x000000ff0600720c */ /* 0x000fe20003f25270 */
[----:B-123--:R-:W-:-:S04]  /*8670*/  IMAD.MOV.U32 R21, RZ, RZ, 0x4100 ;  /* 0x00004100ff157424 */ /* 0x00efc800078e00ff */
[----:B------:R4:W-:Y:S08]  /*8680*/  SYNCS.ARRIVE.TRANS64 RZ, [R16+URZ+0x30838], R21 ;  /* 0x0308381510ff79a7 */ /* 0x0009f0000800003f */
[----:B------:R-:W-:Y:S05]  /*8690*/  @!P1 BRA `(.L_x_2496) ;  /* 0x0000000000049947 */ /* 0x000fea0003800000 */
[----:B------:R-:W-:Y:S01]  /*86a0*/  BPT.TRAP 0x1 ;  /* 0x000000040000795c */ /* 0x000fe20000300000 */
.L_x_2496:
        /* <DEDUP_REMOVED lines=31> */
.L_x_2520:
[----:B------:R-:W-:Y:S05]  /*88a0*/  @P0 BRA `(.L_x_2498) ;  /* 0x0000000000140947 */ /* 0x000fea0003800000 */
[----:B------:R-:W-:Y:S01]  /*88b0*/  ISETP.NE.AND P1, PT, R6, RZ, PT ;  /* 0x000000ff0600720c */ /* 0x000fe20003f25270 */
[----:B------:R-:W-:-:S04]  /*88c0*/  IMAD.MOV.U32 R5, RZ, RZ, 0x4100 ;  /* 0x00004100ff057424 */ /* 0x000fc800078e00ff */
[----:B------:R1:W-:Y:S08]  /*88d0*/  SYNCS.ARRIVE.TRANS64 RZ, [R16+URZ+0x30810], R5 ;  /* 0x0308100510ff79a7 */ /* 0x0003f0000800003f */
[----:B------:R-:W-:Y:S05]  /*88e0*/  @!P1 BRA `(.L_x_2498) ;  /* 0x0000000000049947 */ /* 0x000fea0003800000 */
[----:B------:R-:W-:Y:S01]  /*88f0*/  BPT.TRAP 0x1 ;  /* 0x000000040000795c */ /* 0x000fe20000300000 */
.L_x_2498:
        /* <DEDUP_REMOVED lines=37> */
.L_x_2490:
[----:B--2---:R-:W2:Y:S01]  /*8b50*/  LDL.LU R5, [R1] ;  /* 0x0000000001057983 */ /* 0x004ea20000300800 */
[----:B------:R-:W-:-:S04]  /*8b60*/  IMAD.U32 R4, RZ, RZ, UR4 ;  /* 0x00000004ff047e24 */ /* 0x000fc8000f8e00ff */
[----:B------:R-:W-:Y:S01]  /*8b70*/  VIADD R4, R4, 0xffffffff ;  /* 0xffffffff04047836 */ /* 0x000fe20000000000 */
[----:B--2---:R-:W-:-:S13]  /*8b80*/  ISETP.NE.AND P1, PT, R5, RZ, PT ;  /* 0x000000ff0500720c */ /* 0x004fda0003f25270 */
[----:B------:R-:W-:Y:S05]  /*8b90*/  @!P1 BRA `(.L_x_2489) ;  /* 0x0000000400549947 */ /* 0x000fea0003800000 */
[----:B------:R-:W-:-:S04]  /*8ba0*/  SHF.L.U32 R13, R11, 0x1f, RZ ;  /* 0x0000001f0b0d7819 */ /* 0x000fc800000006ff */
[----:B------:R-:W1:Y:S02]  /*8bb0*/  SYNCS.PHASECHK.TRANS64.TRYWAIT P1, [R16+URZ+0x30840], R13 ;  /* 0x0308400d100075a7 */ /* 0x000e64000802017f */
[----:B-1----:R-:W-:Y:S05]  /*8bc0*/  @!P1 BRA `(.L_x_2500) ;  /* 0x0000000c00809947 */ /* 0x002fea0003800000 */
.L_x_2521:
[----:B------:R-:W-:Y:S05]  /*8bd0*/  @P0 BRA `(.L_x_2501) ;  /* 0x0000000000140947 */ /* 0x000fea0003800000 */
[----:B------:R-:W-:Y:S01]  /*8be0*/  ISETP.NE.AND P1, PT, R6, RZ, PT ;  /* 0x000000ff0600720c */ /* 0x000fe20003f25270 */
[----:B------:R-:W-:-:S04]  /*8bf0*/  IMAD.MOV.U32 R5, RZ, RZ, 0x4100 ;  /* 0x00004100ff057424 */ /* 0x000fc800078e00ff */
[----:B------:R2:W-:Y:S08]  /*8c00*/  SYNCS.ARRIVE.TRANS64 RZ, [R16+URZ+0x30830], R5 ;  /* 0x0308300510ff79a7 */ /* 0x0005f0000800003f */
[----:B------:R-:W-:Y:S05]  /*8c10*/  @!P1 BRA `(.L_x_2501) ;  /* 0x0000000000049947 */ /* 0x000fea0003800000 */
[----:B------:R-:W-:Y:S01]  /*8c20*/  BPT.TRAP 0x1 ;  /* 0x000000040000795c */ /* 0x000fe20000300000 */
.L_x_2501:
[----:B--2---:R-:W2:Y:S01]  /*8c30*/  LDC.64 R4, c[0x0][0x728] ;  /* 0x0001ca00ff047b82 */ /* 0x004ea20000000a00 */
        /* <DEDUP_REMOVED lines=30> */
[----:B------:R-:W5:Y:S02]  /*8e20*/  SYNCS.PHASECHK.TRANS64.TRYWAIT P1, [R16+URZ+0x30828], R13 ;  /* 0x0308280d100075a7 */ /* 0x000f64000802017f */
[----:B--2--5:R-:W-:Y:S05]  /*8e30*/  @!P1 BRA `(.L_x_2502) ;  /* 0x0000000800f89947 */ /* 0x024fea0003800000 */
.L_x_2522:
[----:B------:R-:W-:Y:S05]  /*8e40*/  @P0 BRA `(.L_x_2503) ;  /* 0x0000000000140947 */ /* 0x000fea0003800000 */
[----:B------:R-:W-:Y:S01]  /*8e50*/  ISETP.NE.AND P0, PT, R6, RZ, PT ;  /* 0x000000ff0600720c */ /* 0x000fe20003f05270 */
[----:B------:R-:W-:-:S04]  /*8e60*/  IMAD.MOV.U32 R5, RZ, RZ, 0x4100 ;  /* 0x00004100ff057424 */ /* 0x000fc800078e00ff */
[----:B------:R1:W-:Y:S08]  /*8e70*/  SYNCS.ARRIVE.TRANS64 RZ, [R16+URZ+0x30818], R5 ;  /* 0x0308180510ff79a7 */ /* 0x0003f0000800003f */
[----:B------:R-:W-:Y:S05]  /*8e80*/  @!P0 BRA `(.L_x_2503) ;  /* 0x0000000000048947 */ /* 0x000fea0003800000 */
[----:B------:R-:W-:Y:S01]  /*8e90*/  BPT.TRAP 0x1 ;  /* 0x000000040000795c */ /* 0x000fe20000300000 */
.L_x_2503:
        /* <DEDUP_REMOVED lines=10> */
[----:B------:R-:W-:-:S02]  /*8f40*/  IMAD.U32 R6, RZ, RZ, UR4 ;  /* 0x00000004ff067e24 */ /* 0x000fc4000f8e00ff */
[----:B------:R-:W-:Y:S01]  /*8f50*/  IMAD.MOV.U32 R19, RZ, RZ, 0x1 ;  /* 0x00000001ff137424 */ /* 0x000fe200078e00ff */
[----:B------:R-:W-:Y:S01]  /*8f60*/  UIADD3 UR27, UR27, 0x40, URZ ;  /* 0x000000401b1b7890 */ /* 0x000fe2000fffe03f */
[----:B------:R-:W-:-:S03]  /*8f70*/  VIADD R6, R6, 0xffffffff ;  /* 0xffffffff06067836 */ /* 0x000fc60000000000 */
[----:B------:R-:W-:Y:S02]  /*8f80*/  UIADD3 UR8, UP0, UR27, UR22, URZ ;  /* 0x000000161b087290 */ /* 0x000fe4000ff1e03f */
[----:B------:R-:W-:Y:S02]  /*8f90*/  UIADD3 UR24, UR32, 0x1c000, URZ ;  /* 0x0001c00020187890 */ /* 0x000fe4000fffe03f */
[----:B------:R-:W-:Y:S02]  /*8fa0*/  ULEA.HI.X.SX32 UR7, UR27, UR7, 0x1, UP0 ;  /* 0x000000071b077291 */ /* 0x000fe400080f0e3f */
[----:B-1----:R-:W-:Y:S01]  /*8fb0*/  IMAD.U32 R5, RZ, RZ, UR8 ;  /* 0x00000008ff057e24 */ /* 0x002fe2000f8e00ff */
        /* <DEDUP_REMOVED lines=9> */
[----:B------:R-:W-:Y:S01]  /*9050*/  R2UR UR34, R10 ;  /* 0x000000000a2272ca */ /* 0x000fe200000e0000 */
[----:B------:R-:W-:Y:S01]  /*9060*/  UMOV UR19, UR27 ;  /* 0x0000001b00137c82 */ /* 0x000fe20008000000 */
[----:B------:R-:W-:Y:S01]  /*9070*/  R2UR UR35, R9 ;  /* 0x00000000092372ca */ /* 0x000fe200000e0000 */
[----:B------:R-:W-:Y:S01]  /*9080*/  UMOV UR33, UR25 ;  /* 0x0000001900217c82 */ /* 0x000fe20008000000 */
[----:B------:R-:W-:Y:S01]  /*9090*/  UMOV UR7, 0x10 ;  /* 0x0000001000077882 */ /* 0x000fe20000000000 */
[----:B------:R1:W-:Y:S01]  /*90a0*/  UTMALDG.4D [UR24], [UR8], desc[UR30] ;  /* 0x00001e18080075b4 */ /* 0x0003e20008019000 */
[----:B------:R-:W-:Y:S01]  /*90b0*/  IMAD.MOV.U32 R4, RZ, RZ, R6 ;  /* 0x000000ffff047224 */ /* 0x000fe200078e0006 */
[----:B------:R1:W-:Y:S08]  /*90c0*/  UTMALDG.4D [UR16], [UR8], desc[UR30] ;  /* 0x00001e10080075b4 */ /* 0x0003f00008019000 */
[----:B------:R1:W-:Y:S02]  /*90d0*/  UBLKCP.S.G [UR32], [UR34], UR7 ;  /* 0x00000020220073ba */ /* 0x0003e40008000207 */
[----:B-1----:R-:W-:Y:S01]  /*90e0*/  NOP ;  /* 0x0000000000007918 */ /* 0x002fe20000000000 */
.L_x_2489:
[----:B------:R-:W1:Y:S01]  /*90f0*/  S2R R0, SR_TID.X ;  /* 0x0000000000007919 */ /* 0x000e620000002100 */
[----:B------:R-:W-:Y:S01]  /*9100*/  IMAD R3, R19, 0x8, R16 ;  /* 0x0000000813037824 */ /* 0x000fe200078e0210 */
[----:B-1----:R-:W-:Y:S02]  /*9110*/  LOP3.LUT R2, R0, 0x7f, RZ, 0xc0, !PT ;  /* 0x0000007f00027812 */ /* 0x002fe400078ec0ff */
[----:B------:R-:W-:Y:S02]  /*9120*/  SHF.L.U32 R0, R11, 0x1f, RZ ;  /* 0x0000001f0b007819 */ /* 0x000fe400000006ff */
[----:B------:R-:W-:Y:S02]  /*9130*/  ISETP.NE.AND P1, PT, R2, RZ, PT ;  /* 0x000000ff0200720c */ /* 0x000fe40003f25270 */
[----:B------:R-:W1:Y:S02]  /*9140*/  SYNCS.PHASECHK.TRANS64.TRYWAIT P0, [R3+URZ+0x30840], R0 ;  /* 0x03084000030075a7 */ /* 0x000e64000800017f */
[----:B-1----:R-:W-:Y:S09]  /*9150*/  @!P0 BRA `(.L_x_2504) ;  /* 0x0000000800448947 */ /* 0x002ff20003800000 */
.L_x_2523:
[----:B------:R-:W-:Y:S05]  /*9160*/  @P1 BRA `(.L_x_2505) ;  /* 0x0000000000181947 */ /* 0x000fea0003800000 */
[----:B------:R-:W1:Y:S01]  /*9170*/  S2R R2, SR_TID.X ;  /* 0x0000000000027919 */ /* 0x000e620000002100 */
[----:B------:R-:W-:-:S04]  /*9180*/  IMAD.MOV.U32 R0, RZ, RZ, 0x4100 ;  /* 0x00004100ff007424 */ /* 0x000fc800078e00ff */
[----:B------:R1:W-:Y:S02]  /*9190*/  SYNCS.ARRIVE.TRANS64 RZ, [R3+URZ+0x30830], R0 ;  /* 0x0308300003ff79a7 */ /* 0x0003e4000800003f */
[----:B-1----:R-:W-:-:S13]  /*91a0*/  LOP3.LUT P0, RZ, R2, 0x1f, RZ, 0xc0, !PT ;  /* 0x0000001f02ff7812 */ /* 0x002fda000780c0ff */
[----:B------:R-:W-:Y:S05]  /*91b0*/  @!P0 BRA `(.L_x_2505) ;  /* 0x0000000000048947 */ /* 0x000fea0003800000 */
[----:B------:R-:W-:Y:S01]  /*91c0*/  BPT.TRAP 0x1 ;  /* 0x000000040000795c */ /* 0x000fe20000300000 */
.L_x_2505:
[----:B------:R-:W-:Y:S01]  /*91d0*/  R2UR UR27, R4 ;  /* 0x00000000041b72ca */ /* 0x000fe200000e0000 */
        /* <DEDUP_REMOVED lines=39> */
.L_x_2486:
[----:B------:R-:W-:Y:S05]  /*9450*/  BSYNC B0 ;  /* 0x0000000000007941 */ /* 0x000fea0003800000 */
.L_x_2485:
[----:B------:R-:W-:-:S03]  /*9460*/  UMOV UR7, 0xffffffff ;  /* 0xffffffff00077882 */ /* 0x000fc60000000000 */
[----:B------:R-:W-:Y:S05]  /*9470*/  BRA.DIV UR7, `(.L_x_2506) ;  /* 0x0000000607907947 */ /* 0x000fea000b800000 */
[----:B------:R-:W-:-:S13]  /*9480*/  ELECT P6, URZ, PT ;  /* 0x00000000003f782f */ /* 0x000fda00038c0000 */
.L_x_2526:
[----:B------:R-:W-:Y:S05]  /*9490*/  @!P6 BRA `(.L_x_2402) ;  /* 0x000000000084e947 */ /* 0x000fea0003800000 */
[----:B------:R-:W-:-:S06]  /*94a0*/  ULOP3.LUT UR7, UR38, 0x2, URZ, 0xfc, !UPT ;  /* 0x0000000226077892 */ /* 0x000fcc000f8efc3f */
[----:B------:R-:W-:-:S05]  /*94b0*/  IMAD.U32 R2, RZ, RZ, UR7 ;  /* 0x00000007ff027e24 */ /* 0x000fca000f8e00ff */
[----:B------:R-:W-:-:S13]  /*94c0*/  ISETP.NE.AND P2, PT, R2, 0x3, PT ;  /* 0x000000030200780c */ /* 0x000fda0003f45270 */
[----:B------:R-:W-:Y:S05]  /*94d0*/  @!P2 BRA `(.L_x_2507) ;  /* 0x000000000004a947 */ /* 0x000fea0003800000 */
[----:B------:R-:W-:Y:S01]  /*94e0*/  BPT.TRAP 0x1 ;  /* 0x000000040000795c */ /* 0x000fe20000300000 */
.L_x_2507:
        /* <DEDUP_REMOVED lines=15> */
.L_x_2527:
[----:B------:R-:W2:Y:S02]  /*95e0*/  SYNCS.PHASECHK.TRANS64.TRYWAIT P0, [R3+URZ], R2 ;  /* 0x00000002030075a7 */ /* 0x000ea4000800017f */
[----:B--2---:R-:W-:Y:S05]  /*95f0*/  @!P0 BRA `(.L_x_2509) ;  /* 0x0000000400648947 */ /* 0x004fea0003800000 */
.L_x_2528:
[----:B------:R-:W-:Y:S05]  /*9600*/  @!P2 BRA `(.L_x_2510) ;  /* 0x000000000004a947 */ /* 0x000fea0003800000 */
[----:B------:R-:W-:Y:S01]  /*9610*/  BPT.TRAP 0x1 ;  /* 0x000000040000795c */ /* 0x000fe20000300000 */
.L_x_2510:
[----:B--2---:R-:W-:-:S04]  /*9620*/  VIADD R3, R7, 0x30840 ;  /* 0x0003084007037836 */ /* 0x004fc80000000000 */
[----:B------:R-:W-:-:S04]  /*9630*/  IMAD R0, R0, 0x8, R3 ;  /* 0x0000000800007824 */ /* 0x000fc800078e0203 */
[----:B------:R-:W2:Y:S02]  /*9640*/  SYNCS.PHASECHK.TRANS64.TRYWAIT P0, [R0+URZ], R5 ;  /* 0x00000005000075a7 */ /* 0x000ea4000800017f */
[----:B--2---:R-:W-:Y:S05]  /*9650*/  @!P0 BRA `(.L_x_2511) ;  /* 0x0000000400608947 */ /* 0x004fea0003800000 */
.L_x_2529:
[----:B------:R-:W-:-:S07]  /*9660*/  IMAD R3, R4, 0x8, R3 ;  /* 0x0000000804037824 */ /* 0x000fce00078e0203 */
.L_x_2512:
[----:B---3--:R3:W4:Y:S02]  /*9670*/  SYNCS.PHASECHK.TRANS64.TRYWAIT P0, [R3+URZ], R2 ;  /* 0x00000002030075a7 */ /* 0x008724000800017f */
[----:B----4-:R-:W-:Y:S05]  /*9680*/  @!P0 NANOSLEEP.SYNCS 0x989680 ;  /* 0x009896800000895d */ /* 0x010fea0003900000 */
[----:B------:R-:W4:Y:S02]  /*9690*/  @!P0 SYNCS.PHASECHK.TRANS64 P0, [R3+URZ], R2 ;  /* 0x00000002030085a7 */ /* 0x000f24000800007f */
[----:B----4-:R-:W-:Y:S05]  /*96a0*/  @!P0 BRA `(.L_x_2512) ;  /* 0xfffffffc00f08947 */ /* 0x010fea000383ffff */
.L_x_2402:
[----:B------:R-:W-:Y:S05]  /*96b0*/  BSYNC B6 ;  /* 0x0000000000067941 */ /* 0x000fea0003800000 */
.L_x_2397:
[----:B------:R-:W-:Y:S05]  /*96c0*/  EXIT ;  /* 0x000000000000794d */ /* 0x000fea0003800000 */
.L_x_2408:
[----:B------:R-:W-:Y:S02]  /*96d0*/  IMAD.MOV.U32 R12, RZ, RZ, RZ ;  /* 0x000000ffff0c7224 */ /* 0x000fe400078e00ff */
[----:B------:R-:W-:Y:S02]  /*96e0*/  IMAD.MOV.U32 R11, RZ, RZ, 0x1f ;  /* 0x0000001fff0b7424 */ /* 0x000fe400078e00ff */
[----:B------:R-:W-:-:S07]  /*96f0*/  IMAD.MOV.U32 R15, RZ, RZ, -0x1 ;  /* 0xffffffffff0f7424 */ /* 0x000fce00078e00ff */
[----:B------:R-:W-:Y:S05]  /*9700*/  WARPSYNC.COLLECTIVE R15, `(.L_x_2513) ;  /* 0x000000000f087348 */ /* 0x000fea0003c00000 */
[----:B------:R1:W2:Y:S02]  /*9710*/  SHFL.IDX P6, R14, R13, R12, R11 ;  /* 0x0000000c0d0e7389 */ /* 0x0002a400000c000b */
[----:B-12---:R-:W-:Y:S01]  /*9720*/  ENDCOLLECTIVE ;  /* 0x000000000000791b */ /* 0x006fe20003800000 */
.L_x_2513:
[----:B------:R-:W-:Y:S05]  /*9730*/  BRA `(.L_x_2514) ;  /* 0xffffff7c000c7947 */ /* 0x000fea000383ffff */
.L_x_2410:
[----:B---3--:R3:W4:Y:S02]  /*9740*/  SYNCS.PHASECHK.TRANS64.TRYWAIT P0, [R228+URZ+0x30800], R9 ;  /* 0x03080009e40075a7 */ /* 0x008724000800017f */
[----:B----4-:R-:W-:Y:S05]  /*9750*/  @!P0 NANOSLEEP.SYNCS 0x989680 ;  /* 0x009896800000895d */ /* 0x010fea0003900000 */
[----:B------:R-:W4:Y:S02]  /*9760*/  @!P0 SYNCS.PHASECHK.TRANS64 P0, [R228+URZ+0x30800], R9 ;  /* 0x03080009e40085a7 */ /* 0x000f24000800007f */
[----:B----4-:R-:W-:Y:S05]  /*9770*/  @!P0 BRA `(.L_x_2410) ;  /* 0xfffffffc00f08947 */ /* 0x010fea000383ffff */
[----:B------:R-:W-:Y:S05]  /*9780*/  BRA `(.L_x_2409) ;  /* 0xffffff7c00347947 */ /* 0x000fea000383ffff */
.L_x_2414:
[----:B---3--:R3:W4:Y:S02]  /*9790*/  SYNCS.PHASECHK.TRANS64.TRYWAIT P1, [R0+URZ+0x30810], R9 ;  /* 0x03081009000075a7 */ /* 0x008724000802017f */
[----:B----4-:R-:W-:Y:S05]  /*97a0*/  @!P1 NANOSLEEP.SYNCS 0x989680 ;  /* 0x009896800000995d */ /* 0x010fea0003900000 */
[----:B------:R-:W4:Y:S02]  /*97b0*/  @!P1 SYNCS.PHASECHK.TRANS64 P1, [R0+URZ+0x30810], R9 ;  /* 0x03081009000095a7 */ /* 0x000f24000802007f */
[----:B----4-:R-:W-:Y:S05]  /*97c0*/  @!P1 BRA `(.L_x_2414) ;  /* 0xfffffffc00f09947 */ /* 0x010fea000383ffff */
[----:B------:R-:W-:Y:S05]  /*97d0*/  BRA `(.L_x_2413) ;  /* 0xffffff8000ec7947 */ /* 0x000fea000383ffff */
.L_x_2418:
[----:B------:R1:W1:Y:S02]  /*97e0*/  SYNCS.PHASECHK.TRANS64.TRYWAIT P1, [R0+URZ+0x30830], R9 ;  /* 0x03083009000075a7 */ /* 0x000264000802017f */
[----:B-1----:R-:W-:Y:S05]  /*97f0*/  @!P1 NANOSLEEP.SYNCS 0x989680 ;  /* 0x009896800000995d */ /* 0x002fea0003900000 */
[----:B------:R-:W1:Y:S02]  /*9800*/  @!P1 SYNCS.PHASECHK.TRANS64 P1, [R0+URZ+0x30830], R9 ;  /* 0x03083009000095a7 */ /* 0x000e64000802007f */
[----:B-1----:R-:W-:Y:S05]  /*9810*/  @!P1 BRA `(.L_x_2418) ;  /* 0xfffffffc00f09947 */ /* 0x002fea000383ffff */
[----:B------:R-:W-:Y:S05]  /*9820*/  BRA `(.L_x_2417) ;  /* 0xffffff8800447947 */ /* 0x000fea000383ffff */
.L_x_2487:
[----:B-1----:R1:W2:Y:S02]  /*9830*/  SYNCS.PHASECHK.TRANS64.TRYWAIT P0, [R16+URZ+0x30820], R3 ;  /* 0x03082003100075a7 */ /* 0x0022a4000800017f */
[----:B--2---:R-:W-:Y:S05]  /*9840*/  @!P0 NANOSLEEP.SYNCS 0x989680 ;  /* 0x009896800000895d */ /* 0x004fea0003900000 */
[----:B------:R-:W2:Y:S02]  /*9850*/  @!P0 SYNCS.PHASECHK.TRANS64 P0, [R16+URZ+0x30820], R3 ;  /* 0x03082003100085a7 */ /* 0x000ea4000800007f */
[----:B--2---:R-:W-:Y:S05]  /*9860*/  @!P0 BRA `(.L_x_2487) ;  /* 0xfffffffc00f08947 */ /* 0x004fea000383ffff */
[----:B------:R-:W-:Y:S05]  /*9870*/  BRA `(.L_x_2515) ;  /* 0xffffffe000587947 */ /* 0x000fea000383ffff */
.L_x_2491:
[----:B-1----:R1:W3:Y:S02]  /*9880*/  SYNCS.PHASECHK.TRANS64.TRYWAIT P1, [R16+URZ+0x30840], R21 ;  /* 0x03084015100075a7 */ /* 0x0022e4000802017f */
[----:B---3--:R-:W-:Y:S05]  /*9890*/  @!P1 NANOSLEEP.SYNCS 0x989680 ;  /* 0x009896800000995d */ /* 0x008fea0003900000 */
[----:B------:R-:W3:Y:S02]  /*98a0*/  @!P1 SYNCS.PHASECHK.TRANS64 P1, [R16+URZ+0x30840], R21 ;  /* 0x03084015100095a7 */ /* 0x000ee4000802007f */
[----:B---3--:R-:W-:Y:S05]  /*98b0*/  @!P1 BRA `(.L_x_2491) ;  /* 0xfffffffc00f09947 */ /* 0x008fea000383ffff */
[----:B------:R-:W-:Y:S05]  /*98c0*/  BRA `(.L_x_2516) ;  /* 0xffffffe800107947 */ /* 0x000fea000383ffff */
.L_x_2493:
[----:B--2---:R2:W3:Y:S02]  /*98d0*/  SYNCS.PHASECHK.TRANS64.TRYWAIT P1, [R16+URZ+0x30828], R21 ;  /* 0x03082815100075a7 */ /* 0x0044e4000802017f */
[----:B---3--:R-:W-:Y:S05]  /*98e0*/  @!P1 NANOSLEEP.SYNCS 0x989680 ;  /* 0x009896800000995d */ /* 0x008fea0003900000 */
[----:B------:R-:W3:Y:S02]  /*98f0*/  @!P1 SYNCS.PHASECHK.TRANS64 P1, [R16+URZ+0x30828], R21 ;  /* 0x03082815100095a7 */ /* 0x000ee4000802007f */
[----:B---3--:R-:W-:Y:S05]  /*9900*/  @!P1 BRA `(.L_x_2493) ;  /* 0xfffffffc00f09947 */ /* 0x008fea000383ffff */
[----:B------:R-:W-:Y:S05]  /*9910*/  BRA `(.L_x_2517) ;  /* 0xffffffe800a47947 */ /* 0x000fea000383ffff */
.L_x_2495:
[----:B---3--:R3:W4:Y:S02]  /*9920*/  SYNCS.PHASECHK.TRANS64.TRYWAIT P1, [R16+URZ+0x30848], R21 ;  /* 0x03084815100075a7 */ /* 0x008724000802017f */
[----:B----4-:R-:W-:Y:S05]  /*9930*/  @!P1 NANOSLEEP.SYNCS 0x989680 ;  /* 0x009896800000995d */ /* 0x010fea0003900000 */
[----:B------:R-:W4:Y:S02]  /*9940*/  @!P1 SYNCS.PHASECHK.TRANS64 P1, [R16+URZ+0x30848], R21 ;  /* 0x03084815100095a7 */ /* 0x000f24000802007f */
[----:B----4-:R-:W-:Y:S05]  /*9950*/  @!P1 BRA `(.L_x_2495) ;  /* 0xfffffffc00f09947 */ /* 0x010fea000383ffff */
[----:B------:R-:W-:Y:S05]  /*9960*/  BRA `(.L_x_2518) ;  /* 0xffffffec00387947 */ /* 0x000fea000383ffff */
.L_x_2497:
[----:B------:R-:W-:-:S07]  /*9970*/  SHF.L.U32 R5, R11, 0x1f, RZ ;  /* 0x0000001f0b057819 */ /* 0x000fce00000006ff */
.L_x_2519:
[----:B------:R1:W1:Y:S02]  /*9980*/  SYNCS.PHASECHK.TRANS64.TRYWAIT P1, [R16+URZ+0x30820], R5 ;  /* 0x03082005100075a7 */ /* 0x000264000802017f */
[----:B-1----:R-:W-:Y:S05]  /*9990*/  @!P1 NANOSLEEP.SYNCS 0x989680 ;  /* 0x009896800000995d */ /* 0x002fea0003900000 */
[----:B------:R-:W1:Y:S02]  /*99a0*/  @!P1 SYNCS.PHASECHK.TRANS64 P1, [R16+URZ+0x30820], R5 ;  /* 0x03082005100095a7 */ /* 0x000e64000802007f */
[----:B-1----:R-:W-:Y:S05]  /*99b0*/  @!P1 BRA `(.L_x_2519) ;  /* 0xfffffffc00f09947 */ /* 0x002fea000383ffff */
[----:B------:R-:W-:Y:S05]  /*99c0*/  BRA `(.L_x_2520) ;  /* 0xffffffec00b47947 */ /* 0x000fea000383ffff */
.L_x_2500:
[----:B-1----:R1:W2:Y:S02]  /*99d0*/  SYNCS.PHASECHK.TRANS64.TRYWAIT P1, [R16+URZ+0x30840], R13 ;  /* 0x0308400d100075a7 */ /* 0x0022a4000802017f */
[----:B--2---:R-:W-:Y:S05]  /*99e0*/  @!P1 NANOSLEEP.SYNCS 0x989680 ;  /* 0x009896800000995d */ /* 0x004fea0003900000 */
[----:B------:R-:W2:Y:S02]  /*99f0*/  @!P1 SYNCS.PHASECHK.TRANS64 P1, [R16+URZ+0x30840], R13 ;  /* 0x0308400d100095a7 */ /* 0x000ea4000802007f */
[----:B--2---:R-:W-:Y:S05]  /*9a00*/  @!P1 BRA `(.L_x_2500) ;  /* 0xfffffffc00f09947 */ /* 0x004fea000383ffff */
[----:B------:R-:W-:Y:S05]  /*9a10*/  BRA `(.L_x_2521) ;  /* 0xfffffff0006c7947 */ /* 0x000fea000383ffff */
.L_x_2502:
[----:B--2---:R2:W1:Y:S02]  /*9a20*/  SYNCS.PHASECHK.TRANS64.TRYWAIT P1, [R16+URZ+0x30828], R13 ;  /* 0x0308280d100075a7 */ /* 0x004464000802017f */
[----:B-1----:R-:W-:Y:S05]  /*9a30*/  @!P1 NANOSLEEP.SYNCS 0x989680 ;  /* 0x009896800000995d */ /* 0x002fea0003900000 */
[----:B------:R-:W1:Y:S02]  /*9a40*/  @!P1 SYNCS.PHASECHK.TRANS64 P1, [R16+URZ+0x30828], R13 ;  /* 0x0308280d100095a7 */ /* 0x000e64000802007f */
[----:B-1----:R-:W-:Y:S05]  /*9a50*/  @!P1 BRA `(.L_x_2502) ;  /* 0xfffffffc00f09947 */ /* 0x002fea000383ffff */
[----:B------:R-:W-:Y:S05]  /*9a60*/  BRA `(.L_x_2522) ;  /* 0xfffffff000f47947 */ /* 0x000fea000383ffff */
.L_x_2504:
[----:B------:R1:W1:Y:S02]  /*9a70*/  SYNCS.PHASECHK.TRANS64.TRYWAIT P0, [R3+URZ+0x30840], R0 ;  /* 0x03084000030075a7 */ /* 0x000264000800017f */
[----:B-1----:R-:W-:Y:S05]  /*9a80*/  @!P0 NANOSLEEP.SYNCS 0x989680 ;  /* 0x009896800000895d */ /* 0x002fea0003900000 */
[----:B------:R-:W1:Y:S02]  /*9a90*/  @!P0 SYNCS.PHASECHK.TRANS64 P0, [R3+URZ+0x30840], R0 ;  /* 0x03084000030085a7 */ /* 0x000e64000800007f */
[----:B-1----:R-:W-:Y:S05]  /*9aa0*/  @!P0 BRA `(.L_x_2504) ;  /* 0xfffffffc00f08947 */ /* 0x002fea000383ffff */
[----:B------:R-:W-:Y:S05]  /*9ab0*/  BRA `(.L_x_2523) ;  /* 0xfffffff400a87947 */ /* 0x000fea000383ffff */
.L_x_2506:
[----:B------:R-:W-:Y:S01]  /*9ac0*/  BSSY B0, `(.L_x_2524) ;  /* 0x0000006000007945 */ /* 0x000fe20003800000 */
[----:B------:R-:W-:-:S07]  /*9ad0*/  IMAD.MOV.U32 R15, RZ, RZ, -0x1 ;  /* 0xffffffffff0f7424 */ /* 0x000fce00078e00ff */
[----:B------:R-:W-:Y:S05]  /*9ae0*/  WARPSYNC.COLLECTIVE R15, `(.L_x_2525) ;  /* 0x000000000f0c7348 */ /* 0x000fea0003c00000 */
[----:B------:R-:W-:Y:S02]  /*9af0*/  ELECT P6, UR62, PT ;  /* 0x00000000003e782f */ /* 0x000fe400038c0000 */
[----:B------:R-:W-:Y:S01]  /*9b00*/  MOV R14, UR62 ;  /* 0x0000003e000e7c02 */ /* 0x000fe20008000f00 */
[----:B------:R-:W-:Y:S10]  /*9b10*/  ENDCOLLECTIVE ;  /* 0x000000000000791b */ /* 0x000ff40003800000 */
.L_x_2525:
[----:B------:R-:W-:Y:S05]  /*9b20*/  BSYNC B0 ;  /* 0x0000000000007941 */ /* 0x000fea0003800000 */
.L_x_2524:
[----:B------:R-:W-:Y:S05]  /*9b30*/  BRA `(.L_x_2526) ;  /* 0xfffffff800547947 */ /* 0x000fea000383ffff */
.L_x_2508:
[----:B-1----:R1:W2:Y:S02]  /*9b40*/  SYNCS.PHASECHK.TRANS64.TRYWAIT P0, [R6+URZ], R5 ;  /* 0x00000005060075a7 */ /* 0x0022a4000800017f */
[----:B--2---:R-:W-:Y:S05]  /*9b50*/  @!P0 NANOSLEEP.SYNCS 0x989680 ;  /* 0x009896800000895d */ /* 0x004fea0003900000 */
[----:B------:R-:W2:Y:S02]  /*9b60*/  @!P0 SYNCS.PHASECHK.TRANS64 P0, [R6+URZ], R5 ;  /* 0x00000005060085a7 */ /* 0x000ea4000800007f */
[----:B--2---:R-:W-:Y:S05]  /*9b70*/  @!P0 BRA `(.L_x_2508) ;  /* 0xfffffffc00f08947 */ /* 0x004fea000383ffff */
[----:B------:R-:W-:Y:S05]  /*9b80*/  BRA `(.L_x_2527) ;  /* 0xfffffff800947947 */ /* 0x000fea000383ffff */
.L_x_2509:
[----:B--2---:R2:W3:Y:S02]  /*9b90*/  SYNCS.PHASECHK.TRANS64.TRYWAIT P0, [R3+URZ], R2 ;  /* 0x00000002030075a7 */ /* 0x0044e4000800017f */
[----:B---3--:R-:W-:Y:S05]  /*9ba0*/  @!P0 NANOSLEEP.SYNCS 0x989680 ;  /* 0x009896800000895d */ /* 0x008fea0003900000 */
[----:B------:R-:W3:Y:S02]  /*9bb0*/  @!P0 SYNCS.PHASECHK.TRANS64 P0, [R3+URZ], R2 ;  /* 0x00000002030085a7 */ /* 0x000ee4000800007f */
[----:B---3--:R-:W-:Y:S05]  /*9bc0*/  @!P0 BRA `(.L_x_2509) ;  /* 0xfffffffc00f08947 */ /* 0x008fea000383ffff */
[----:B------:R-:W-:Y:S05]  /*9bd0*/  BRA `(.L_x_2528) ;  /* 0xfffffff800887947 */ /* 0x000fea000383ffff */
.L_x_2511:
[----:B--2---:R2:W3:Y:S02]  /*9be0*/  SYNCS.PHASECHK.TRANS64.TRYWAIT P0, [R0+URZ], R5 ;  /* 0x00000005000075a7 */ /* 0x0044e4000800017f */
[----:B---3--:R-:W-:Y:S05]  /*9bf0*/  @!P0 NANOSLEEP.SYNCS 0x989680 ;  /* 0x009896800000895d */ /* 0x008fea0003900000 */
[----:B------:R-:W3:Y:S02]  /*9c00*/  @!P0 SYNCS.PHASECHK.TRANS64 P0, [R0+URZ], R5 ;  /* 0x00000005000085a7 */ /* 0x000ee4000800007f */
[----:B---3--:R-:W-:Y:S05]  /*9c10*/  @!P0 BRA `(.L_x_2511) ;  /* 0xfffffffc00f08947 */ /* 0x008fea000383ffff */
[----:B------:R-:W-:Y:S05]  /*9c20*/  BRA `(.L_x_2529) ;  /* 0xfffffff8008c7947 */ /* 0x000fea000383ffff */
.L_x_2530:
        /* <DEDUP_REMOVED lines=13> */
.L_x_3701:


//--------------------- .text._ZN7cutlass13device_kernelIN5flash11enable_sm90INS1_16FlashAttnBwdSm90INS1_25CollectiveMainloopBwdSm90ILi2ELi2ELi2EN4cute5tupleIJNS5_1CILi1EEES8_S8_EEENS6_IJNS7_ILi64EEENS7_ILi128EEESB_EEENS_6half_tEfNS_4arch4Sm90ELb1ELb0ELb0ELb0ELb1ELb1ELb0ELb0ELi2ELi1ELi2ELi1ELb0EEENS1_21CollectiveEpilogueBwdISC_SD_SF_Li256ELb0ELb0ELi1EEENS1_25SingleTileBwdLPTSchedulerILb0ELi128ELb1EEEEEEEEEvNT_6ParamsE --------------------------
	.section	.text._ZN7cutlass13device_kernelIN5flash11enable_sm90INS1_16FlashAttnBwdSm90INS1_25CollectiveMainloopBwdSm90ILi2ELi2ELi2EN4cute5tupleIJNS5_1CILi1EEES8_S8_EEENS6_IJNS7_ILi64EEENS7_ILi128EEESB_EEENS_6half_tEfNS_4arch4Sm90ELb1ELb0ELb0ELb0ELb1ELb1ELb0ELb0ELi2ELi1ELi2ELi1ELb0EEENS1_21CollectiveEpilogueBwdISC_SD_SF_Li256ELb0ELb0ELi1EEENS1_25SingleTileBwdLPTSchedulerILb0ELi128ELb1EEEEEEEEEvNT_6ParamsE,"ax",@progbits
	.align	128
.text._ZN7cutlass13device_kernelIN5flash11enable_sm90INS1_16FlashAttnBwdSm90INS1_25CollectiveMainloopBwdSm90ILi2ELi2ELi2EN4cute5tupleIJNS5_1CILi1EEES8_S8_EEENS6_IJNS7_ILi64EEENS7_ILi128EEESB_EEENS_6half_tEfNS_4arch4Sm90ELb1ELb0ELb0ELb0ELb1ELb1ELb0ELb0ELi2ELi1ELi2ELi1ELb0EEENS1_21CollectiveEpilogueBwdISC_SD_SF_Li256ELb0ELb0ELi1EEENS1_25SingleTileBwdLPTSchedulerILb0ELi128ELb1EEEEEEEEEvNT_6ParamsE:
        .type           _ZN7cutlass13device_kernelIN5flash11enable_sm90INS1_16FlashAttnBwdSm90INS1_25CollectiveMainloopBwdSm90ILi2ELi2ELi2EN4cute5tupleIJNS5_1CILi1EEES8_S8_EEENS6_IJNS7_ILi64EEENS7_ILi128EEESB_EEENS_6half_tEfNS_4arch4Sm90ELb1ELb0ELb0ELb0ELb1ELb1ELb0ELb0ELi2ELi1ELi2ELi1ELb0EEENS1_21CollectiveEpilogueBwdISC_SD_SF_Li256ELb0ELb0ELi1EEENS1_25SingleTileBwdLPTSchedulerILb0ELi128ELb1EEEEEEEEEvNT_6ParamsE,@function
        .size           _ZN7cutlass13device_kernelIN5flash11enable_sm90INS1_16FlashAttnBwdSm90INS1_25CollectiveMainloopBwdSm90ILi2ELi2ELi2EN4cute5tupleIJNS5_1CILi1EEES8_S8_EEENS6_IJNS7_ILi64EEENS7_ILi128EEESB_EEENS_6half_tEfNS_4arch4Sm90ELb1ELb0ELb0ELb0ELb1ELb1ELb0ELb0ELi2ELi1ELi2ELi1ELb0EEENS1_21CollectiveEpilogueBwdISC_SD_SF_Li256ELb0ELb0ELi1EEENS1_25SingleTileBwdLPTSchedulerILb0ELi128ELb1EEEEEEEEEvNT_6ParamsE,(.L_x_3702 - _ZN7cutlass13device_kernelIN5flash11enable_sm90INS1_16FlashAttnBwdSm90INS1_25CollectiveMainloopBwdSm90ILi2ELi2ELi2EN4cute5tupleIJNS5_1CILi1EEES8_S8_EEENS6_IJNS7_ILi64EEENS7_ILi128EEESB_EEENS_6half_tEfNS_4arch4Sm90ELb1ELb0ELb0ELb0ELb1ELb1ELb0ELb0ELi2ELi1ELi2ELi1ELb0EEENS1_21CollectiveEpilogueBwdISC_SD_SF_Li256ELb0ELb0ELi1EEENS1_25SingleTileBwdLPTSchedulerILb0ELi128ELb1EEEEEEEEEvNT_6ParamsE)
        .other          _ZN7cutlass13device_kernelIN5flash11enable_sm90INS1_16FlashAttnBwdSm90INS1_25CollectiveMainloopBwdSm90ILi2ELi2ELi2EN4cute5tupleIJNS5_1CILi1EEES8_S8_EEENS6_IJNS7_ILi64EEENS7_ILi128EEESB_EEENS_6half_tEfNS_4arch4Sm90ELb1ELb0ELb0ELb0ELb1ELb1ELb0ELb0ELi2ELi1ELi2ELi1ELb0EEENS1_21CollectiveEpilogueBwdISC_SD_SF_Li256ELb0ELb0ELi1EEENS1_25SingleTileBwdLPTSchedulerILb0ELi128ELb1EEEEEEEEEvNT_6ParamsE,@"STO_CUDA_ENTRY STV_DEFAULT"
_ZN7cutlass13device_kernelIN5flash11enable_sm90INS1_16FlashAttnBwdSm90INS1_25CollectiveMainloopBwdSm90ILi2ELi2ELi2EN4cute5tupleIJNS5_1CILi1EEES8_S8_EEENS6_IJNS7_ILi64EEENS7_ILi128EEESB_EEENS_6half_tEfNS_4arch4Sm90ELb1ELb0ELb0ELb0ELb1ELb1ELb0ELb0ELi2ELi1ELi2ELi1ELb0EEENS1_21CollectiveEpilogueBwdISC_SD_SF_Li256ELb0ELb0ELi1EEENS1_25SingleTileBwdLPTSchedulerILb0ELi128ELb1EEEEEEEEEvNT_6ParamsE:
        /* <DEDUP_REMOVED lines=30> */
.L_x_2532:
[----:B------:R-:W-:Y:S05]  /*01e0*/  BSYNC B0 ;  /* 0x0000000000007941 */ /* 0x000fea0003800000 */
.L_x_2531:
        /* <DEDUP_REMOVED lines=37> */
.L_x_2533:
        /* <DEDUP_REMOVED lines=22> */
.L_x_2534:
[----:B------:R-:W-:Y:S01]  /*05a0*/  PLOP3.LUT P0, PT, PT, PT, UP0, 0x80, 0x0 ;  /* 0x000000000000781c */ /* 0x000fe20003f0f008 */
[----:B------:R-:W-:Y:S01]  /*05b0*/  NOP ;  /* 0x0000000000007918 */ /* 0x000fe20000000000 */
[----:B------:R-:W-:Y:S01]  /*05c0*/  ULDC.64 UR46, c[0x0][0x208] ;  /* 0x00008200002e7ab9 */ /* 0x000fe20000000a00 */
[----:B------:R-:W-:Y:S01]  /*05d0*/  BSSY B6, `(.L_x_2535) ;  /* 0x00009b7000067945 */ /* 0x000fe20003800000 */
[----:B-12-4-:R-:W-:Y:S09]  /*05e0*/  BAR.SYNC.DEFER_BLOCKING 0x0 ;  /* 0x0000000000007b1d */ /* 0x016ff20000010000 */
[----:B------:R-:W-:Y:S05]  /*05f0*/  @!P0 BRA `(.L_x_2536) ;  /* 0x0000005c00f08947 */ /* 0x000fea0003800000 */
.L_x_2537:
        /* <DEDUP_REMOVED lines=32> */
.L_x_2538:
[----:B------:R-:W-:Y:S01]  /*0800*/  ULDC UR7, c[0x0][0xb44] ;  /* 0x0002d10000077ab9 */ /* 0x000fe20000000800 */
[----:B------:R-:W-:Y:S01]  /*0810*/  UMOV UR36, UR10 ;  /* 0x0000000a00247c82 */ /* 0x000fe20008000000 */
[----:B------:R-:W-:-:S11]  /*0820*/  UISETP.NE.AND UP0, UPT, UR7, 0x1, UPT ;  /* 0x000000010700788c */ /* 0x000fd6000bf05270 */
[----:B------:R-:W-:Y:S02]  /*0830*/  @UP0 ULDC.64 UR8, c[0x0][0xb48] ;  /* 0x0002d20000080ab9 */ /* 0x000fe40000000a00 */
[----:B------:R-:W-:-:S04]  /*0840*/  UIMAD.WIDE.U32 UR4, UR10, UR8, URZ ;  /* 0x000000080a0472a5 */ /* 0x000fc8000f8e003f */
[----:B------:R-:W-:-:S04]  /*0850*/  @UP0 USHF.R.U32.HI UR36, URZ, UR9, UR5 ;  /* 0x000000093f240299 */ /* 0x000fc80008011605 */
[----:B------:R-:W-:-:S12]  /*0860*/  UIMAD UR4, UR36, UR7, URZ ;  /* 0x00000007240472a4 */ /* 0x000fd8000f8e023f */
.L_x_2539:
[----:B------:R-:W-:Y:S01]  /*0870*/  ULDC UR43, c[0x0][0xb38] ;  /* 0x0002ce00002b7ab9 */ /* 0x000fe20000000800 */
[----:B------:R-:W-:Y:S02]  /*0880*/  UIADD3 UR4, UR10, -UR4, URZ ;  /* 0x800000040a047290 */ /* 0x000fe4000fffe03f */
[----:B------:R-:W-:Y:S01]  /*0890*/  UISETP.NE.AND UP0, UPT, UR43, 0x1, UPT ;  /* 0x000000012b00788c */ /* 0x000fe2000bf05270 */
[----:B------:R-:W-:Y:S01]  /*08a0*/  ULDC UR5, c[0x0][0xb44] ;  /* 0x0002d10000057ab9 */ /* 0x000fe20000000800 */
[----:B------:R-:W-:Y:S02]  /*08b0*/  ULOP3.LUT UR37, URZ, UR36, URZ, 0x33, !UPT ;  /* 0x000000243f257292 */ /* 0x000fe4000f8e333f */
[----:B------:R-:W-:-:S07]  /*08c0*/  UIMAD UR6, UR6, UR5, UR4 ;  /* 0x00000005060672a4 */ /* 0x000fce000f8e0204 */
[----:B------:R-:W-:Y:S01]  /*08d0*/  @UP0 ULDC UR4, c[0x0][0xb3c] ;  /* 0x0002cf0000040ab9 */ /* 0x000fe20000000800 */
[----:B------:R-:W-:Y:S01]  /*08e0*/  @UP0 ULDC UR7, c[0x0][0xb40] ;  /* 0x0002d00000070ab9 */ /* 0x000fe20000000800 */
[----:B------:R-:W-:Y:S02]  /*08f0*/  UIMAD.WIDE.U32 UR4, UR6, UR4, URZ ;  /* 0x00000004060472a5 */ /* 0x000fe4000f8e003f */
[----:B------:R-:W-:Y:S02]  /*0900*/  UMOV UR44, UR6 ;  /* 0x00000006002c7c82 */ /* 0x000fe40008000000 */
[----:B------:R-:W-:-:S03]  /*0910*/  @UP0 USHF.R.U32.HI UR44, URZ, UR7, UR5 ;  /* 0x000000073f2c0299 */ /* 0x000fc60008011605 */
[----:B------:R-:W-:Y:S01]  /*0920*/  ULDC UR5, c[0x0][0xb2c] ;  /* 0x0002cb0000057ab9 */ /* 0x000fe20000000800 */
[----:B------:R-:W-:Y:S02]  /*0930*/  UIADD3 UR4, -UR44, URZ, URZ ;  /* 0x0000003f2c047290 */ /* 0x000fe4000fffe13f */
[----:B------:R-:W-:Y:S01]  /*0940*/  ISETP.LE.AND P0, PT, RZ, UR44, PT ;  /* 0x0000002cff007c0c */ /* 0x000fe2000bf03270 */
[----:B------:R-:W-:Y:S02]  /*0950*/  UIADD3 UR37, UR37, UR5, URZ ;  /* 0x0000000525257290 */ /* 0x000fe4000fffe03f */
[----:B------:R-:W-:-:S10]  /*0960*/  UIMAD UR43, UR43, UR4, UR6 ;  /* 0x000000042b2b72a4 */ /* 0x000fd4000f8e0206 */
        /* <DEDUP_REMOVED lines=104> */
.L_x_2543:
        /* <DEDUP_REMOVED lines=15> */
.L_x_2542:
        /* <DEDUP_REMOVED lines=22> */
.L_x_2545:
        /* <DEDUP_REMOVED lines=15> */
.L_x_2544:
        /* <DEDUP_REMOVED lines=8> */
.L_x_2670:
        /* <DEDUP_REMOVED lines=15> */
.L_x_2547:
        /* <DEDUP_REMOVED lines=103> */
.L_x_2559:
[----:B------:R-:W-:Y:S01]  /*1b10*/  ISETP.NE.AND P0, PT, R231, 0x3, PT ;  /* 0x00000003e700780c */ /* 0x000fe20003f05270 */
[----:B------:R-:W-:-:S12]  /*1b20*/  YIELD ;  /* 0x0000000000007946 */ /* 0x000fd80003800000 */
[----:B------:R-:W-:Y:S05]  /*1b30*/  @!P0 BRA `(.L_x_2549) ;  /* 0x0000000000048947 */ /* 0x000fea0003800000 */
[----:B------:R-:W-:Y:S01]  /*1b40*/  BPT.TRAP 0x1 ;  /* 0x000000040000795c */ /* 0x000fe20000300000 */
.L_x_2549:
[----:B------:R-:W-:Y:S01]  /*1b50*/  IMAD R0, R3, 0x8, R228 ;  /* 0x0000000803007824 */ /* 0x000fe200078e02e4 */
[----:B------:R-:W-:-:S04]  /*1b60*/  SHF.L.U32 R9, R4, 0x1f, RZ ;  /* 0x0000001f04097819 */ /* 0x000fc800000006ff */
[----:B------:R2:W3:Y:S01]  /*1b70*/  SYNCS.PHASECHK.TRANS64.TRYWAIT P1, [R0+URZ+0x30810], R9 ;  /* 0x03081009000075a7 */ /* 0x0004e2000802017f */
[----:B------:R-:W-:Y:S05]  /*1b80*/  @!P0 BRA `(.L_x_2550) ;  /* 0x0000000000048947 */ /* 0x000fea0003800000 */
[----:B------:R-:W-:Y:S01]  /*1b90*/  BPT.TRAP 0x1 ;  /* 0x000000040000795c */ /* 0x000fe20000300000 */
.L_x_2550:
[----:B---3--:R-:W-:Y:S05]  /*1ba0*/  @P1 BRA `(.L_x_2551) ;  /* 0x0000000000081947 */ /* 0x008fea0003800000 */
[----:B------:R-:W3:Y:S02]  /*1bb0*/  SYNCS.PHASECHK.TRANS64.TRYWAIT P1, [R0+URZ+0x30810], R9 ;  /* 0x03081009000075a7 */ /* 0x000ee4000802017f */
[----:B---3--:R-:W-:Y:S05]  /*1bc0*/  @!P1 BRA `(.L_x_2552) ;  /* 0x0000008400949947 */ /* 0x008fea0003800000 */
.L_x_2551:
        /* <DEDUP_REMOVED lines=81> */
.L_x_2553:
[----:B------:R1:W1:Y:S01]  /*20e0*/  SYNCS.PHASECHK.TRANS64.TRYWAIT P1, [R0+URZ+0x30830], R9 ;  /* 0x03083009000075a7 */ /* 0x000262000802017f */
[----:B------:R-:W-:Y:S05]  /*20f0*/  @!P0 BRA `(.L_x_2554) ;  /* 0x0000000000048947 */ /* 0x000fea0003800000 */
[----:B------:R-:W-:Y:S01]  /*2100*/  BPT.TRAP 0x1 ;  /* 0x000000040000795c */ /* 0x000fe20000300000 */
.L_x_2554:
[----:B------:R-:W-:-:S05]  /*2110*/  VIADD R6, R228, 0x20000 ;  /* 0x00020000e4067836 */ /* 0x000fca0000000000 */
[----:B------:R-:W-:-:S04]  /*2120*/  SHF.R.U32.HI R6, RZ, 0x4, R6 ;  /* 0x00000004ff067819 */ /* 0x000fc80000011606 */
[----:B------:R-:W-:-:S04]  /*2130*/  LOP3.LUT R225, R6, 0x3fff, RZ, 0xc0, !PT ;  /* 0x00003fff06e17812 */ /* 0x000fc800078ec0ff */
[----:B------:R-:W-:Y:S01]  /*2140*/  LOP3.LUT R6, R225, 0x10000, RZ, 0xfc, !PT ;  /* 0x00010000e1067812 */ /* 0x000fe200078efcff */
[----:B-1----:R-:W-:Y:S06]  /*2150*/  @P1 BRA `(.L_x_2555) ;  /* 0x0000000000081947 */ /* 0x002fec0003800000 */
[----:B------:R-:W1:Y:S02]  /*2160*/  SYNCS.PHASECHK.TRANS64.TRYWAIT P1, [R0+URZ+0x30830], R9 ;  /* 0x03083009000075a7 */ /* 0x000e64000802017f */
[----:B-1----:R-:W-:Y:S05]  /*2170*/  @!P1 BRA `(.L_x_2556) ;  /* 0x00000080003c9947 */ /* 0x002fea0003800000 */
.L_x_2555:
        /* <DEDUP_REMOVED lines=406> */
.L_x_2557:
        /* <DEDUP_REMOVED lines=49> */
.L_x_2558:
        /* <DEDUP_REMOVED lines=78> */
.L_x_2541:
        /* <DEDUP_REMOVED lines=23> */
.L_x_2561:
        /* <DEDUP_REMOVED lines=20> */
.L_x_2562:
        /* <DEDUP_REMOVED lines=18> */
.L_x_2563:
        /* <DEDUP_REMOVED lines=18> */
.L_x_2564:
        /* <DEDUP_REMOVED lines=126> */
[----:B------:R-:W-:Y:S01]  /*4fa0*/  ULOP3.LUT UR4, URZ, UR36, URZ, 0x33, !UPT ;  /* 0x000000243f047292 */ /* 0x000fe2000f8e333f */
[----:B------:R-:W-:Y:S01]  /*4fb0*/  ULDC UR5, c[0x0][0xb2c] ;  /* 0x0002cb0000057ab9 */ /* 0x000fe20000000800 */
[----:B------:R-:W-:Y:S02]  /*4fc0*/  ULDC.64 UR6, c[0x0][0x198] ;  /* 0x0000660000067ab9 */ /* 0x000fe40000000a00 */
[----:B------:R-:W-:Y:S02]  /*4fd0*/  UIADD3 UR5, UR4, UR5, URZ ;  /* 0x0000000504057290 */ /* 0x000fe4000fffe03f */
[----:B------:R-:W-:Y:S02]  /*4fe0*/  UIADD3 UR4, UP0, UR6, 0x770, URZ ;  /* 0x0000077006047890 */ /* 0x000fe4000ff1e03f */
[----:B------:R-:W-:Y:S02]  /*4ff0*/  UIADD3 UR6, UP1, UR6, 0x670, URZ ;  /* 0x0000067006067890 */ /* 0x000fe4000ff3e03f */
[----:B------:R-:W-:-:S02]  /*5000*/  USHF.L.U32 UR42, UR5, 0x7, URZ ;  /* 0x00000007052a7899 */ /* 0x000fc4000800063f */
[----:B------:R-:W-:Y:S02]  /*5010*/  UIADD3 UR40, UR37, 0x8000, URZ ;  /* 0x0000800025287890 */ /* 0x000fe4000fffe03f */
[----:B------:R-:W-:Y:S02]  /*5020*/  UIADD3.X UR5, URZ, UR7, URZ, UP0, !UPT ;  /* 0x000000073f057290 */ /* 0x000fe400087fe43f */
[----:B------:R-:W-:Y:S02]  /*5030*/  UIADD3 UR16, UR37, 0xc000, URZ ;  /* 0x0000c00025107890 */ /* 0x000fe4000fffe03f */
        /* <DEDUP_REMOVED lines=17> */
.L_x_2566:
[----:B------:R-:W-:Y:S05]  /*5150*/  BSYNC B0 ;  /* 0x0000000000007941 */ /* 0x000fea0003800000 */
.L_x_2565:
[----:B------:R-:W-:-:S04]  /*5160*/  DEPBAR.LE SB0, 0x0 ;  /* 0x000080000000791a */ /* 0x000fc80000000000 */
[----:B------:R-:W-:Y:S05]  /*5170*/  BRA `(.L_x_2540) ;  /* 0x0000004c00f07947 */ /* 0x000fea0003800000 */
.L_x_2560:
[----:B------:R-:W1:Y:S01]  /*5180*/  S2R R0, SR_TID.X ;  /* 0x0000000000007919 */ /* 0x000e620000002100 */
[----:B------:R-:W2:Y:S01]  /*5190*/  LDC R2, c[0x0][0xb2c] ;  /* 0x0002cb00ff027b82 */ /* 0x000ea20000000800 */
[----:B------:R-:W-:Y:S01]  /*51a0*/  ULOP3.LUT UR4, URZ, UR36, URZ, 0x33, !UPT ;  /* 0x000000243f047292 */ /* 0x000fe2000f8e333f */
[----:B------:R-:W-:Y:S01]  /*51b0*/  BSSY B0, `(.L_x_2567) ;  /* 0x0000032000007945 */ /* 0x000fe20003800000 */
[----:B------:R-:W-:Y:S02]  /*51c0*/  USHF.R.S32.HI UR6, URZ, 0x1f, UR43 ;  /* 0x0000001f3f067899 */ /* 0x000fe4000801142b */
[----:B------:R-:W-:-:S03]  /*51d0*/  USHF.R.S32.HI UR7, URZ, 0x1f, UR44 ;  /* 0x0000001f3f077899 */ /* 0x000fc6000801142c */
[----:B------:R-:W3:Y:S08]  /*51e0*/  LDC.64 R4, c[0x0][0x820] ;  /* 0x00020800ff047b82 */ /* 0x000ef00000000a00 */
[----:B------:R-:W4:Y:S08]  /*51f0*/  LDC.64 R18, c[0x0][0x808] ;  /* 0x00020200ff127b82 */ /* 0x000f300000000a00 */
[----:B------:R-:W5:Y:S01]  /*5200*/  LDC.64 R10, c[0x0][0x828] ;  /* 0x00020a00ff0a7b82 */ /* 0x000f620000000a00 */
[----:B--2---:R-:W-:-:S02]  /*5210*/  VIADD R9, R2, UR4 ;  /* 0x0000000402097c36 */ /* 0x004fc40008000000 */
[----:B-1----:R-:W-:-:S05]  /*5220*/  VIADD R3, R0, 0xffffff80 ;  /* 0xffffff8000037836 */ /* 0x002fca0000000000 */
[----:B------:R-:W1:Y:S01]  /*5230*/  LDC.64 R20, c[0x0][0x850] ;  /* 0x00021400ff147b82 */ /* 0x000e620000000a00 */
[----:B------:R-:W-:-:S04]  /*5240*/  SHF.R.S32.HI R0, RZ, 0x1f, R3 ;  /* 0x0000001fff007819 */ /* 0x000fc80000011403 */
[----:B------:R-:W-:Y:S01]  /*5250*/  LEA.HI R8, R0, R3, RZ, 0x4 ;  /* 0x0000000300087211 */ /* 0x000fe200078f20ff */
[----:B----4-:R-:W-:Y:S02]  /*5260*/  IMAD R25, R9, -0x80, R18 ;  /* 0xffffff8009197824 */ /* 0x010fe400078e0212 */
[----:B------:R-:W2:Y:S01]  /*5270*/  LDC.64 R22, c[0x0][0x858] ;  /* 0x00021600ff167b82 */ /* 0x000ea20000000a00 */
[----:B------:R-:W-:-:S05]  /*5280*/  LOP3.LUT R0, R8, 0x1ffffff0, RZ, 0xc0, !PT ;  /* 0x1ffffff008007812 */ /* 0x000fca00078ec0ff */
[----:B------:R-:W-:-:S04]  /*5290*/  IMAD.IADD R0, R3, 0x1, -R0 ;  /* 0x0000000103007824 */ /* 0x000fc800078e0a00 */
[----:B------:R-:W-:Y:S02]  /*52a0*/  IMAD.SHL.U32 R6, R0, 0x8, RZ ;  /* 0x0000000800067824 */ /* 0x000fe400078e00ff */
[----:B---3--:R-:W-:-:S03]  /*52b0*/  IMAD R0, R4, UR6, RZ ;  /* 0x0000000604007c24 */ /* 0x008fc6000f8e02ff */
[----:B------:R-:W-:Y:S01]  /*52c0*/  SHF.R.S32.HI R7, RZ, 0x1f, R6 ;  /* 0x0000001fff077819 */ /* 0x000fe20000011406 */
[----:B------:R-:W-:Y:S02]  /*52d0*/  IMAD R5, R5, UR43, R0 ;  /* 0x0000002b05057c24 */ /* 0x000fe4000f8e0200 */
[----:B------:R-:W-:Y:S01]  /*52e0*/  IMAD.WIDE.U32 R2, R4, UR43, R6 ;  /* 0x0000002b04027c25 */ /* 0x000fe2000f8e0006 */
[----:B------:R-:W-:-:S03]  /*52f0*/  SHF.R.S32.HI R4, RZ, 0x4, R8 ;  /* 0x00000004ff047819 */ /* 0x000fc60000011408 */
[----:B------:R-:W-:Y:S01]  /*5300*/  IMAD.IADD R3, R3, 0x1, R5 ;  /* 0x0000000103037824 */ /* 0x000fe200078e0205 */
[C---:B------:R-:W-:Y:S01]  /*5310*/  ISETP.GE.AND P6, PT, R4.reuse, R25, PT ;  /* 0x000000190400720c */ /* 0x040fe20003fc6270 */
[C---:B------:R-:W-:Y:S02]  /*5320*/  VIADD R0, R4.reuse, 0x10 ;  /* 0x0000001004007836 */ /* 0x040fe40000000000 */
[----:B------:R-:W-:Y:S01]  /*5330*/  VIADD R5, R4, 0x30 ;  /* 0x0000003004057836 */ /* 0x000fe20000000000 */
[----:B------:R-:W-:Y:S01]  /*5340*/  ISETP.GE.OR P4, PT, R6, R19, P6 ;  /* 0x000000130600720c */ /* 0x000fe20003786670 */
[----:B------:R-:W-:Y:S01]  /*5350*/  VIADD R8, R4, 0x40 ;  /* 0x0000004004087836 */ /* 0x000fe20000000000 */
[-C--:B------:R-:W-:Y:S01]  /*5360*/  ISETP.GE.AND P5, PT, R0, R25.reuse, PT ;  /* 0x000000190000720c */ /* 0x080fe20003fa6270 */
[----:B------:R-:W-:Y:S01]  /*5370*/  VIADD R0, R4, 0x20 ;  /* 0x0000002004007836 */ /* 0x000fe20000000000 */
[----:B------:R-:W-:Y:S01]  /*5380*/  ISETP.GE.AND P1, PT, R5, R25, PT ;  /* 0x000000190500720c */ /* 0x000fe20003f26270 */
[----:B-----5:R-:W-:Y:S01]  /*5390*/  IMAD.WIDE.U32 R14, R10, UR44, R2 ;  /* 0x0000002c0a0e7c25 */ /* 0x020fe2000f8e0002 */
[----:B------:R-:W-:-:S02]  /*53a0*/  SHF.R.S32.HI R5, RZ, 0x1f, R4 ;  /* 0x0000001fff057819 */ /* 0x000fc40000011404 */
[-C--:B------:R-:W-:Y:S01]  /*53b0*/  ISETP.GE.AND P0, PT, R0, R25.reuse, PT ;  /* 0x000000190000720c */ /* 0x080fe20003f06270 */
[----:B------:R-:W-:Y:S01]  /*53c0*/  IMAD R0, R10, UR7, RZ ;  /* 0x000000070a007c24 */ /* 0x000fe2000f8e02ff */
[----:B------:R-:W-:Y:S01]  /*53d0*/  ISETP.GE.AND P2, PT, R8, R25, PT ;  /* 0x000000190800720c */ /* 0x000fe20003f46270 */
[----:B------:R-:W-:Y:S01]  /*53e0*/  IMAD.WIDE R2, R9, 0x80, R4 ;  /* 0x0000008009027825 */ /* 0x000fe200078e0204 */
[----:B------:R-:W-:-:S03]  /*53f0*/  ISETP.GE.OR P3, PT, R6, R19, P5 ;  /* 0x000000130600720c */ /* 0x000fc60002f66670 */
[----:B------:R-:W-:-:S04]  /*5400*/  IMAD R11, R11, UR44, R0 ;  /* 0x0000002c0b0b7c24 */ /* 0x000fc8000f8e0200 */
[----:B------:R-:W-:Y:S01]  /*5410*/  IMAD.IADD R11, R15, 0x1, R11 ;  /* 0x000000010f0b7824 */ /* 0x000fe200078e020b */
[----:B-1----:R-:W-:Y:S06]  /*5420*/  @P4 BRA `(.L_x_2568) ;  /* 0x0000000000284947 */ /* 0x002fec0003800000 */
        /* <DEDUP_REMOVED lines=10> */
.L_x_2568:
[----:B------:R-:W-:Y:S05]  /*54d0*/  BSYNC B0 ;  /* 0x0000000000007941 */ /* 0x000fea0003800000 */
.L_x_2567:
        /* <DEDUP_REMOVED lines=16> */
.L_x_2570:
[----:B------:R-:W-:Y:S05]  /*55e0*/  BSYNC B0 ;  /* 0x0000000000007941 */ /* 0x000fea0003800000 */
.L_x_2569:
[----:B------:R-:W-:Y:S01]  /*55f0*/  BSSY B0, `(.L_x_2571) ;  /* 0x0000010000007945 */ /* 0x000fe20003800000 */
[----:B------:R-:W-:-:S03]  /*5600*/  ISETP.GE.OR P3, PT, R6, R19, P1 ;  /* 0x000000130600720c */ /* 0x000fc60000f66670 */
[----:B------:R-:W-:Y:S10]  /*5610*/  @P4 BRA `(.L_x_2572) ;  /* 0x0000000000344947 */ /* 0x000ff40003800000 */
[----:B-1-3--:R-:W-:Y:S01]  /*5620*/  IADD3 R13, P4, R2, 0x20, RZ ;  /* 0x00000020020d7810 */ /* 0x00afe20007f9e0ff */
        /* <DEDUP_REMOVED lines=12> */
.L_x_2572:
[----:B------:R-:W-:Y:S05]  /*56f0*/  BSYNC B0 ;  /* 0x0000000000007941 */ /* 0x000fea0003800000 */
.L_x_2571:
[----:B------:R-:W-:Y:S01]  /*5700*/  BSSY B0, `(.L_x_2573) ;  /* 0x0000011000007945 */ /* 0x000fe20003800000 */
[----:B------:R-:W-:Y:S01]  /*5710*/  ISETP.GE.OR P4, PT, R6, R19, P2 ;  /* 0x000000130600720c */ /* 0x000fe20001786670 */
[----:B------:R-:W-:Y:S02]  /*5720*/  VIADD R0, R4, 0x50 ;  /* 0x0000005004007836 */ /* 0x000fe40000000000 */
[----:B------:R-:W-:Y:S10]  /*5730*/  @P3 BRA `(.L_x_2574) ;  /* 0x0000000000343947 */ /* 0x000ff40003800000 */
[----:B-1-34-:R-:W-:Y:S01]  /*5740*/  IADD3 R13, P3, R2, 0x30, RZ ;  /* 0x00000030020d7810 */ /* 0x01afe20007f7e0ff */
        /* <DEDUP_REMOVED lines=12> */
.L_x_2574:
[----:B------:R-:W-:Y:S05]  /*5810*/  BSYNC B0 ;  /* 0x0000000000007941 */ /* 0x000fea0003800000 */
.L_x_2573:
[----:B------:R-:W-:Y:S01]  /*5820*/  BSSY B0, `(.L_x_2575) ;  /* 0x0000010000007945 */ /* 0x000fe20003800000 */
[----:B------:R-:W-:-:S03]  /*5830*/  ISETP.GE.AND P3, PT, R0, R25, PT ;  /* 0x000000190000720c */ /* 0x000fc60003f66270 */
[----:B------:R-:W-:Y:S10]  /*5840*/  @P4 BRA `(.L_x_2576) ;  /* 0x0000000000344947 */ /* 0x000ff40003800000 */
[----:B-1-34-:R-:W-:Y:S01]  /*5850*/  IADD3 R13, P4, R2, 0x40, RZ ;  /* 0x00000040020d7810 */ /* 0x01afe20007f9e0ff */
        /* <DEDUP_REMOVED lines=12> */
.L_x_2576:
[----:B------:R-:W-:Y:S05]  /*5920*/  BSYNC B0 ;  /* 0x0000000000007941 */ /* 0x000fea0003800000 */
.L_x_2575:
[----:B------:R-:W-:Y:S01]  /*5930*/  ISETP.GE.OR P4, PT, R6, R19, P3 ;  /* 0x000000130600720c */ /* 0x000fe20001f86670 */
[----:B------:R-:W-:Y:S01]  /*5940*/  BSSY B0, `(.L_x_2577) ;  /* 0x0000011000007945 */ /* 0x000fe20003800000 */
[----:B------:R-:W-:Y:S02]  /*5950*/  IMAD R16, R20, UR6, RZ ;  /* 0x0000000614107c24 */ /* 0x000fe4000f8e02ff */
[----:B------:R-:W-:-:S09]  /*5960*/  VIADD R0, R4, 0x60 ;  /* 0x0000006004007836 */ /* 0x000fd20000000000 */
[----:B------:R-:W-:Y:S05]  /*5970*/  @P4 BRA `(.L_x_2578) ;  /* 0x0000000000344947 */ /* 0x000fea0003800000 */
        /* <DEDUP_REMOVED lines=13> */
.L_x_2578:
[----:B------:R-:W-:Y:S05]  /*5a50*/  BSYNC B0 ;  /* 0x0000000000007941 */ /* 0x000fea0003800000 */
.L_x_2577:
        /* <DEDUP_REMOVED lines=31> */
.L_x_2580:
[----:B------:R-:W-:Y:S05]  /*5c50*/  BSYNC B0 ;  /* 0x0000000000007941 */ /* 0x000fea0003800000 */
.L_x_2579:
[----:B------:R-:W-:Y:S01]  /*5c60*/  ISETP.GE.AND P6, PT, R0, R25, PT ;  /* 0x000000190000720c */ /* 0x000fe20003fc6270 */
[----:B--2---:R-:W-:Y:S01]  /*5c70*/  IMAD R0, R22, UR7, RZ ;  /* 0x0000000716007c24 */ /* 0x004fe2000f8e02ff */
        /* <DEDUP_REMOVED lines=20> */
.L_x_2582:
[----:B------:R-:W-:Y:S05]  /*5dc0*/  BSYNC B0 ;  /* 0x0000000000007941 */ /* 0x000fea0003800000 */
.L_x_2581:
        /* <DEDUP_REMOVED lines=14> */
.L_x_2584:
[----:B------:R-:W-:Y:S05]  /*5eb0*/  BSYNC B0 ;  /* 0x0000000000007941 */ /* 0x000fea0003800000 */
.L_x_2583:
        /* <DEDUP_REMOVED lines=16> */
.L_x_2586:
[----:B------:R-:W-:Y:S05]  /*5fc0*/  BSYNC B0 ;  /* 0x0000000000007941 */ /* 0x000fea0003800000 */
.L_x_2585:
        /* <DEDUP_REMOVED lines=15> */
.L_x_2588:
[----:B------:R-:W-:Y:S05]  /*60c0*/  BSYNC B0 ;  /* 0x0000000000007941 */ /* 0x000fea0003800000 */
.L_x_2587:
        /* <DEDUP_REMOVED lines=15> */
.L_x_2590:
[----:B------:R-:W-:Y:S05]  /*61c0*/  BSYNC B0 ;  /* 0x0000000000007941 */ /* 0x000fea0003800000 */
.L_x_2589:
        /* <DEDUP_REMOVED lines=15> */
.L_x_2592:
[----:B------:R-:W-:Y:S05]  /*62c0*/  BSYNC B0 ;  /* 0x0000000000007941 */ /* 0x000fea0003800000 */
.L_x_2591:
        /* <DEDUP_REMOVED lines=15> */
.L_x_2594:
[----:B------:R-:W-:Y:S05]  /*63c0*/  BSYNC B0 ;  /* 0x0000000000007941 */ /* 0x000fea0003800000 */
.L_x_2593:
        /* <DEDUP_REMOVED lines=15> */
.L_x_2596:
[----:B------:R-:W-:Y:S05]  /*64c0*/  BSYNC B0 ;  /* 0x0000000000007941 */ /* 0x000fea0003800000 */
.L_x_2595:
        /* <DEDUP_REMOVED lines=15> */
.L_x_2536:
        /* <DEDUP_REMOVED lines=29> */
.L_x_2598:
[----:B------:R-:W-:Y:S01]  /*6790*/  ULDC UR9, c[0x0][0xb44] ;  /* 0x0002d10000097ab9 */ /* 0x000fe20000000800 */
[----:B------:R-:W-:Y:S01]  /*67a0*/  UMOV UR7, UR8 ;  /* 0x0000000800077c82 */ /* 0x000fe20008000000 */
[----:B------:R-:W-:-:S11]  /*67b0*/  UISETP.NE.AND UP0, UPT, UR9, 0x1, UPT ;  /* 0x000000010900788c */ /* 0x000fd6000bf05270 */
[----:B------:R-:W-:Y:S02]  /*67c0*/  @UP0 ULDC.64 UR10, c[0x0][0xb48] ;  /* 0x0002d200000a0ab9 */ /* 0x000fe40000000a00 */
[----:B------:R-:W-:-:S04]  /*67d0*/  UIMAD.WIDE.U32 UR4, UR8, UR10, URZ ;  /* 0x0000000a080472a5 */ /* 0x000fc8000f8e003f */
[----:B------:R-:W-:-:S04]  /*67e0*/  @UP0 USHF.R.U32.HI UR7, URZ, UR11, UR5 ;  /* 0x0000000b3f070299 */ /* 0x000fc80008011605 */
[----:B------:R-:W-:-:S12]  /*67f0*/  UIMAD UR4, UR7, UR9, URZ ;  /* 0x00000009070472a4 */ /* 0x000fd8000f8e023f */
.L_x_2599:
[----:B------:R-:W-:Y:S01]  /*6800*/  ULDC UR17, c[0x0][0xb38] ;  /* 0x0002ce0000117ab9 */ /* 0x000fe20000000800 */
[----:B------:R-:W-:Y:S02]  /*6810*/  UIADD3 UR4, UR8, -UR4, URZ ;  /* 0x8000000408047290 */ /* 0x000fe4000fffe03f */
[----:B------:R-:W-:Y:S01]  /*6820*/  UISETP.NE.AND UP0, UPT, UR17, 0x1, UPT ;  /* 0x000000011100788c */ /* 0x000fe2000bf05270 */
[----:B------:R-:W-:Y:S01]  /*6830*/  ULDC UR5, c[0x0][0xb44] ;  /* 0x0002d10000057ab9 */ /* 0x000fe20000000800 */
[----:B------:R-:W-:Y:S02]  /*6840*/  ULOP3.LUT UR7, URZ, UR7, URZ, 0x33, !UPT ;  /* 0x000000073f077292 */ /* 0x000fe4000f8e333f */
[----:B------:R-:W-:Y:S01]  /*6850*/  UIMAD UR6, UR6, UR5, UR4 ;  /* 0x00000005060672a4 */ /* 0x000fe2000f8e0204 */
[----:B------:R-:W-:Y:S02]  /*6860*/  ULDC UR18, c[0x0][0xb2c] ;  /* 0x0002cb0000127ab9 */ /* 0x000fe40000000800 */
[----:B------:R-:W-:-:S04]  /*6870*/  UIADD3 UR18, UR7, UR18, URZ ;  /* 0x0000001207127290 */ /* 0x000fc8000fffe03f */
        /* <DEDUP_REMOVED lines=14> */
[----:B------:R-:W-:-:S04]  /*6960*/  UIADD3 UR4, -UR5, UR4, -UR16 ;  /* 0x0000000405047290 */ /* 0x000fc8000fffe910 */
        /* <DEDUP_REMOVED lines=8> */
[----:B------:R-:W-:-:S06]  /*69f0*/  UISETP.GT.AND UP0, UPT, UR5, UR8, UPT ;  /* 0x000000080500728c */ /* 0x000fcc000bf04270 */
[----:B------:R-:W-:-:S13]  /*6a00*/  PLOP3.LUT P0, PT, PT, PT, UP0, 0x80, 0x0 ;  /* 0x000000000000781c */ /* 0x000fda0003f0f008 */
[----:B------:R-:W-:Y:S05]  /*6a10*/  @!P0 BRA `(.L_x_2540) ;  /* 0x0000003400c88947 */ /* 0x000fea0003800000 */
[----:B------:R-:W-:Y:S01]  /*6a20*/  USHF.R.S32.HI UR19, URZ, 0x1f, UR17 ;  /* 0x0000001f3f137899 */ /* 0x000fe20008011411 */
[----:B------:R-:W1:Y:S01]  /*6a30*/  S2R R0, SR_TID.X ;  /* 0x0000000000007919 */ /* 0x000e620000002100 */
[----:B------:R-:W-:Y:S01]  /*6a40*/  ULDC.64 UR12, c[0x0][0x2d8] ;  /* 0x0000b600000c7ab9 */ /* 0x000fe20000000a00 */
[----:B------:R-:W-:Y:S01]  /*6a50*/  USHF.R.S32.HI UR9, URZ, 0x1f, UR10 ;  /* 0x0000001f3f097899 */ /* 0x000fe2000801140a */
[----:B------:R-:W-:Y:S01]  /*6a60*/  LOP3.LUT R8, RZ, UR18, RZ, 0x33, !PT ;  /* 0x00000012ff087c12 */ /* 0x000fe2000f8e33ff */
[----:B------:R-:W-:Y:S02]  /*6a70*/  UIMAD UR4, UR19, UR12, URZ ;  /* 0x0000000c130472a4 */ /* 0x000fe4000f8e023f */
[----:B------:R-:W-:Y:S02]  /*6a80*/  UIMAD.WIDE.U32 UR6, UR17, UR12, URZ ;  /* 0x0000000c110672a5 */ /* 0x000fe4000f8e003f */
[----:B------:R-:W-:Y:S02]  /*6a90*/  UIMAD UR4, UR17, UR13, UR4 ;  /* 0x0000000d110472a4 */ /* 0x000fe4000f8e0204 */
[----:B------:R-:W-:-:S02]  /*6aa0*/  UIADD3 UR11, UR5, -UR8, URZ ;  /* 0x80000008050b7290 */ /* 0x000fc4000fffe03f */
[----:B------:R-:W-:Y:S01]  /*6ab0*/  UIADD3 UR7, UR7, UR4, URZ ;  /* 0x0000000407077290 */ /* 0x000fe2000fffe03f */
[----:B------:R-:W-:Y:S01]  /*6ac0*/  ULDC.64 UR12, c[0x0][0x2e0] ;  /* 0x0000b800000c7ab9 */ /* 0x000fe20000000a00 */
[----:B------:R-:W-:Y:S02]  /*6ad0*/  UIADD3 UR4, UR16, 0x7f, URZ ;  /* 0x0000007f10047890 */ /* 0x000fe4000fffe03f */
[----:B------:R-:W-:Y:S02]  /*6ae0*/  UIMAD UR9, UR9, UR12, URZ ;  /* 0x0000000c090972a4 */ /* 0x000fe4000f8e023f */
[----:B------:R-:W-:Y:S02]  /*6af0*/  UIMAD.WIDE.U32 UR6, UR10, UR12, UR6 ;  /* 0x0000000c0a0672a5 */ /* 0x000fe4000f8e0006 */
[----:B------:R-:W-:Y:S02]  /*6b00*/  UIADD3 UR12, UR16, 0xbf, -UR14 ;  /* 0x000000bf100c7890 */ /* 0x000fe4000fffe80e */
[----:B------:R-:W-:Y:S01]  /*6b10*/  ULOP3.LUT UR14, UR11, 0x1, URZ, 0xc0, !UPT ;  /* 0x000000010b0e7892 */ /* 0x000fe2000f8ec03f */
[----:B------:R-:W-:Y:S01]  /*6b20*/  ULDC UR15, c[0x0][0x288] ;  /* 0x0000a200000f7ab9 */ /* 0x000fe20000000800 */
[----:B------:R-:W-:-:S02]  /*6b30*/  UIMAD UR9, UR10, UR13, UR9 ;  /* 0x0000000d0a0972a4 */ /* 0x000fc4000f8e0209 */
[----:B------:R-:W-:Y:S02]  /*6b40*/  UISETP.NE.U32.AND UP0, UPT, UR14, 0x1, UPT ;  /* 0x000000010e00788c */ /* 0x000fe4000bf05070 */
[----:B------:R-:W-:Y:S02]  /*6b50*/  UIMAD UR10, UR10, UR15, URZ ;  /* 0x0000000f0a0a72a4 */ /* 0x000fe4000f8e023f */
[----:B------:R-:W-:Y:S01]  /*6b60*/  USHF.R.S32.HI UR11, URZ, 0x1f, UR4 ;  /* 0x0000001f3f0b7899 */ /* 0x000fe20008011404 */
[----:B-1----:R-:W-:Y:S01]  /*6b70*/  LOP3.LUT R0, R0, 0x1f, RZ, 0xc0, !PT ;  /* 0x0000001f00007812 */ /* 0x002fe200078ec0ff */
[----:B------:R-:W-:Y:S01]  /*6b80*/  UIADD3 UR13, UP1, UR17, UR10, URZ ;  /* 0x0000000a110d7290 */ /* 0x000fe2000ff3e03f */
[----:B------:R-:W-:Y:S01]  /*6b90*/  PLOP3.LUT P1, PT, PT, PT, UP0, 0x80, 0x0 ;  /* 0x000000000000781c */ /* 0x000fe20003f2f008 */
[----:B------:R-:W-:Y:S01]  /*6ba0*/  ULEA.HI UR11, UR11, UR4, URZ, 0x7 ;  /* 0x000000040b0b7291 */ /* 0x000fe2000f8f383f */
[----:B------:R-:W-:Y:S01]  /*6bb0*/  ULDC UR16, c[0x0][0x760] ;  /* 0x0001d80000107ab9 */ /* 0x000fe20000000800 */
[----:B------:R-:W-:Y:S01]  /*6bc0*/  ELECT P0, URZ, PT ;  /* 0x00000000003f782f */ /* 0x000fe20003800000 */
[----:B------:R-:W-:-:S02]  /*6bd0*/  UIMAD UR14, UR15, UR16, URZ ;  /* 0x000000100f0e72a4 */ /* 0x000fc4000f8e023f */
[----:B------:R-:W-:Y:S02]  /*6be0*/  ULEA.HI.X.SX32 UR15, UR10, UR19, 0x1, UP1 ;  /* 0x000000130a0f7291 */ /* 0x000fe400088f0e3f */
[----:B------:R-:W-:Y:S02]  /*6bf0*/  USHF.R.S32.HI UR16, URZ, 0x7, UR11 ;  /* 0x000000073f107899 */ /* 0x000fe4000801140b */
[----:B------:R-:W-:-:S03]  /*6c00*/  UIADD3 UR25, UR7, UR9, URZ ;  /* 0x0000000907197290 */ /* 0x000fc6000fffe03f */
[----:B------:R-:W-:Y:S09]  /*6c10*/  @P1 BRA `(.L_x_2600) ;  /* 0x0000000400881947 */ /* 0x000ff20003800000 */
        /* <DEDUP_REMOVED lines=11> */
[----:B------:R-:W-:-:S04]  /*6cd0*/  ULEA UR4, UR8, UR12, 0x6 ;  /* 0x0000000c08047291 */ /* 0x000fc8000f8e303f */
[----:B------:R-:W-:-:S04]  /*6ce0*/  USHF.R.S32.HI UR10, URZ, 0x1f, UR4 ;  /* 0x0000001f3f0a7899 */ /* 0x000fc80008011404 */
[----:B------:R-:W-:-:S04]  /*6cf0*/  ULEA.HI UR10, UR10, UR4, URZ, 0x7 ;  /* 0x000000040a0a7291 */ /* 0x000fc8000f8f383f */
[----:B------:R-:W-:-:S04]  /*6d00*/  USHF.R.S32.HI UR10, URZ, 0x7, UR10 ;  /* 0x000000073f0a7899 */ /* 0x000fc8000801140a */
[----:B------:R-:W-:-:S04]  /*6d10*/  UISETP.LT.AND UP0, UPT, UR16, UR10, UPT ;  /* 0x0000000a1000728c */ /* 0x000fc8000bf01270 */
[----:B------:R-:W-:-:S06]  /*6d20*/  USEL UR10, UR16, UR10, UP0 ;  /* 0x0000000a100a7287 */ /* 0x000fcc0008000000 */
[----:B------:R-:W-:-:S07]  /*6d30*/  VIADD R5, R8, UR10 ;  /* 0x0000000a08057c36 */ /* 0x000fce0008000000 */
.L_x_2603:
[----:B------:R-:W2:Y:S04]  /*6d40*/  LDG.E.STRONG.GPU R4, desc[UR46][R2.64] ;  /* 0x0000002e02047981 */ /* 0x000ea8000c1ef900 */
[----:B--2---:R-:W-:Y:S01]  /*6d50*/  CCTL.IVALL ;  /* 0x00000000ff00798f */ /* 0x004fe20002000000 */
[----:B------:R-:W-:Y:S05]  /*6d60*/  YIELD ;  /* 0x0000000000007946 */ /* 0x000fea0003800000 */
[----:B------:R-:W-:-:S13]  /*6d70*/  ISETP.NE.AND P1, PT, R4, R5, PT ;  /* 0x000000050400720c */ /* 0x000fda0003f25270 */
[----:B------:R-:W-:Y:S05]  /*6d80*/  @P1 BRA `(.L_x_2603) ;  /* 0xfffffffc00ec1947 */ /* 0x000fea000383ffff */
.L_x_2602:
[----:B------:R-:W-:Y:S05]  /*6d90*/  BSYNC B0 ;  /* 0x0000000000007941 */ /* 0x000fea0003800000 */
.L_x_2601:
[----:B------:R-:W-:-:S03]  /*6da0*/  UMOV UR4, 0xffffffff ;  /* 0xffffffff00047882 */ /* 0x000fc60000000000 */
[----:B------:R-:W-:Y:S05]  /*6db0*/  BRA.DIV UR4, `(.L_x_2604) ;  /* 0x0000003604407947 */ /* 0x000fea000b800000 */
[----:B------:R-:W-:Y:S01]  /*6dc0*/  NOP ;  /* 0x0000000000007918 */ /* 0x000fe20000000000 */
.L_x_2673:
[----:B------:R-:W-:Y:S01]  /*6dd0*/  IMAD.U32 R9, RZ, RZ, UR8 ;  /* 0x00000008ff097e24 */ /* 0x000fe2000f8e00ff */
[----:B------:R-:W-:Y:S05]  /*6de0*/  WARPSYNC.ALL ;  /* 0x0000000000007948 */ /* 0x000fea0003800000 */
[----:B------:R-:W-:Y:S01]  /*6df0*/  BAR.SYNC.DEFER_BLOCKING 0xd, 0xa0 ;  /* 0x0342800000007b1d */ /* 0x000fe20000010000 */
[----:B------:R-:W-:-:S05]  /*6e00*/  IMAD.SHL.U32 R9, R9, 0x2000, RZ ;  /* 0x0000200009097824 */ /* 0x000fca00078e00ff */
[----:B------:R-:W-:Y:S04]  /*6e10*/  BSSY B0, `(.L_x_2605) ;  /* 0x0000012000007945 */ /* 0x000fe80003800000 */
[----:B------:R-:W-:Y:S05]  /*6e20*/  @!P0 BRA `(.L_x_2606) ;  /* 0x0000000000408947 */ /* 0x000fea0003800000 */
[----:B------:R-:W1:Y:S01]  /*6e30*/  LDC.64 R6, c[0x0][0x2c0] ;  /* 0x0000b000ff067b82 */ /* 0x000e620000000a00 */
[----:B------:R-:W-:Y:S01]  /*6e40*/  IADD3 R5, P1, R9, UR6, RZ ;  /* 0x0000000609057c10 */ /* 0x000fe2000ff3e0ff */
[----:B------:R-:W-:Y:S01]  /*6e50*/  UMOV UR4, 0x400 ;  /* 0x0000040000047882 */ /* 0x000fe20000000000 */
[----:B------:R-:W-:Y:S01]  /*6e60*/  UMOV UR20, 0x0 ;  /* 0x0000000000147882 */ /* 0x000fe20000000000 */
[----:B------:R-:W-:-:S04]  /*6e70*/  UMOV UR21, 0x14f00000 ;  /* 0x14f0000000157882 */ /* 0x000fc80000000000 */
[----:B------:R-:W2:Y:S01]  /*6e80*/  S2UR UR10, SR_CgaCtaId ;  /* 0x00000000000a79c3 */ /* 0x000ea20000008800 */
[----:B-1----:R-:W-:Y:S02]  /*6e90*/  LEA R4, P3, R5, R6, 0x2 ;  /* 0x0000000605047211 */ /* 0x002fe400078610ff */
[----:B------:R-:W-:Y:S02]  /*6ea0*/  LEA.HI.X.SX32 R6, R9, UR25, 0x1, P1 ;  /* 0x0000001909067c11 */ /* 0x000fe400088f0eff */
[----:B------:R-:W-:Y:S02]  /*6eb0*/  R2UR UR18, R4 ;  /* 0x00000000041272ca */ /* 0x000fe400000e0000 */
[----:B------:R-:W-:Y:S01]  /*6ec0*/  LEA.HI.X R5, R5, R7, R6, 0x2, P3 ;  /* 0x0000000705057211 */ /* 0x000fe200018f1406 */
[----:B--2---:R-:W-:-:S03]  /*6ed0*/  ULEA UR4, UR10, UR4, 0x18 ;  /* 0x000000040a047291 */ /* 0x004fc6000f8ec03f */
[----:B------:R-:W-:Y:S01]  /*6ee0*/  R2UR UR19, R5 ;  /* 0x00000000051372ca */ /* 0x000fe200000e0000 */
[----:B------:R-:W-:Y:S01]  /*6ef0*/  UMOV UR10, 0x400 ;  /* 0x00000400000a7882 */ /* 0x000fe20000000000 */
[----:B------:R-:W-:-:S11]  /*6f00*/  UIADD3 UR4, UR4, 0x10000, URZ ;  /* 0x0001000004047890 */ /* 0x000fd6000fffe03f */
[----:B------:R1:W-:Y:S02]  /*6f10*/  UBLKRED.G.S.ADD.F32.RN [UR18], [UR4], UR10, desc[UR20] ;  /* 0x00001412040073bb */ /* 0x0003e400080a140a */
[----:B-1----:R0:W-:Y:S02]  /*6f20*/  UTMACMDFLUSH ;  /* 0x00000000000079b7 */ /* 0x0021e40000000000 */
.L_x_2606:
[----:B------:R-:W-:Y:S05]  /*6f30*/  BSYNC B0 ;  /* 0x0000000000007941 */ /* 0x000fea0003800000 */
.L_x_2605:
        /* <DEDUP_REMOVED lines=20> */
.L_x_2608:
[----:B------:R-:W-:Y:S05]  /*7080*/  BSYNC B0 ;  /* 0x0000000000007941 */ /* 0x000fea0003800000 */
.L_x_2607:
[----:B------:R-:W-:Y:S06]  /*7090*/  BAR.ARV 0xa, 0xa0 ;  /* 0x0282800000007b1d */ /* 0x000fec0000002000 */
[----:B------:R-:W-:Y:S04]  /*70a0*/  BSSY B0, `(.L_x_2609) ;  /* 0x0000003000007945 */ /* 0x000fe80003800000 */
[----:B------:R-:W-:Y:S05]  /*70b0*/  @!P0 BRA `(.L_x_2610) ;  /* 0x0000000000048947 */ /* 0x000fea0003800000 */
[----:B------:R-:W-:-:S04]  /*70c0*/  DEPBAR.LE SB0, 0x0 ;  /* 0x000080000000791a */ /* 0x000fc80000000000 */
.L_x_2610:
[----:B------:R-:W-:Y:S05]  /*70d0*/  BSYNC B0 ;  /* 0x0000000000007941 */ /* 0x000fea0003800000 */
.L_x_2609:
        /* <DEDUP_REMOVED lines=19> */
.L_x_2612:
[----:B------:R-:W-:Y:S05]  /*7210*/  BSYNC B0 ;  /* 0x0000000000007941 */ /* 0x000fea0003800000 */
.L_x_2611:
[----:B------:R-:W-:Y:S01]  /*7220*/  UIADD3 UR17, UR8, 0x1, URZ ;  /* 0x0000000108117890 */ /* 0x000fe2000fffe03f */
[----:B------:R-:W-:Y:S11]  /*7230*/  BRA `(.L_x_2613) ;  /* 0x0000000000047947 */ /* 0x000ff60003800000 */
.L_x_2600:
[----:B------:R-:W-:-:S05]  /*7240*/  UMOV UR17, UR8 ;  /* 0x0000000800117c82 */ /* 0x000fca0008000000 */
.L_x_2613:
[----:B------:R-:W-:-:S04]  /*7250*/  UIADD3 UR4, UR8, 0x1, URZ ;  /* 0x0000000108047890 */ /* 0x000fc8000fffe03f */
[----:B------:R-:W-:-:S06]  /*7260*/  UISETP.NE.AND UP0, UPT, UR5, UR4, UPT ;  /* 0x000000040500728c */ /* 0x000fcc000bf05270 */
[----:B------:R-:W-:-:S13]  /*7270*/  PLOP3.LUT P1, PT, PT, PT, UP0, 0x80, 0x0 ;  /* 0x000000000000781c */ /* 0x000fda0003f2f008 */
[----:B------:R-:W-:Y:S05]  /*7280*/  @!P1 BRA `(.L_x_2540) ;  /* 0x0000002c00ac9947 */ /* 0x000fea0003800000 */
[----:B------:R-:W-:Y:S01]  /*7290*/  ULDC.64 UR10, c[0x0][0x2c0] ;  /* 0x0000b000000a7ab9 */ /* 0x000fe20000000a00 */
[----:B------:R-:W-:Y:S02]  /*72a0*/  UIADD3 UR21, UR9, UR7, URZ ;  /* 0x0000000709157290 */ /* 0x000fe4000fffe03f */
[----:B------:R-:W-:Y:S01]  /*72b0*/  ULEA UR20, UP0, UR6, UR10, 0x2 ;  /* 0x0000000a06147291 */ /* 0x000fe2000f80103f */
[----:B------:R-:W-:Y:S01]  /*72c0*/  UMOV UR22, UR17 ;  /* 0x0000001100167c82 */ /* 0x000fe20008000000 */
[----:B------:R-:W-:Y:S02]  /*72d0*/  UMOV UR4, URZ ;  /* 0x0000003f00047c82 */ /* 0x000fe40008000000 */
[----:B------:R-:W-:Y:S02]  /*72e0*/  ULEA.HI.X UR21, UR6, UR11, UR21, 0x2, UP0 ;  /* 0x0000000b06157291 */ /* 0x000fe400080f1415 */
[----:B------:R-:W-:-:S04]  /*72f0*/  UIADD3 UR20, UP0, UR20, 0x4000, URZ ;  /* 0x0000400014147890 */ /* 0x000fc8000ff1e03f */
[----:B------:R-:W-:-:S12]  /*7300*/  UIADD3.X UR21, URZ, UR21, URZ, UP0, !UPT ;  /* 0x000000153f157290 */ /* 0x000fd800087fe43f */
.L_x_2638:
        /* <DEDUP_REMOVED lines=18> */
.L_x_2616:
[----:B------:R-:W2:Y:S04]  /*7430*/  LDG.E.STRONG.GPU R4, desc[UR46][R2.64] ;  /* 0x0000002e02047981 */ /* 0x000ea8000c1ef900 */
[----:B--2---:R-:W-:Y:S01]  /*7440*/  CCTL.IVALL ;  /* 0x00000000ff00798f */ /* 0x004fe20002000000 */
[----:B------:R-:W-:Y:S05]  /*7450*/  YIELD ;  /* 0x0000000000007946 */ /* 0x000fea0003800000 */
[----:B------:R-:W-:-:S13]  /*7460*/  ISETP.NE.AND P1, PT, R4, R5, PT ;  /* 0x000000050400720c */ /* 0x000fda0003f25270 */
[----:B------:R-:W-:Y:S05]  /*7470*/  @P1 BRA `(.L_x_2616) ;  /* 0xfffffffc00ec1947 */ /* 0x000fea000383ffff */
.L_x_2615:
[----:B------:R-:W-:Y:S05]  /*7480*/  BSYNC B0 ;  /* 0x0000000000007941 */ /* 0x000fea0003800000 */
.L_x_2614:
[----:B------:R-:W-:-:S03]  /*7490*/  UMOV UR18, 0xffffffff ;  /* 0xffffffff00127882 */ /* 0x000fc60000000000 */
[----:B------:R-:W-:Y:S05]  /*74a0*/  BRA.DIV UR18, `(.L_x_2617) ;  /* 0x0000002e12a07947 */ /* 0x000fea000b800000 */
[----:B------:R-:W-:Y:S01]  /*74b0*/  NOP ;  /* 0x0000000000007918 */ /* 0x000fe20000000000 */
.L_x_2676:
        /* <DEDUP_REMOVED lines=19> */
.L_x_2619:
[----:B------:R-:W-:Y:S05]  /*75f0*/  BSYNC B0 ;  /* 0x0000000000007941 */ /* 0x000fea0003800000 */
.L_x_2618:
        /* <DEDUP_REMOVED lines=15> */
.L_x_2621:
[----:B------:R-:W-:Y:S05]  /*76f0*/  BSYNC B0 ;  /* 0x0000000000007941 */ /* 0x000fea0003800000 */
.L_x_2620:
[----:B------:R-:W-:Y:S06]  /*7700*/  BAR.ARV 0xa, 0xa0 ;  /* 0x0282800000007b1d */ /* 0x000fec0000002000 */
[----:B------:R-:W-:Y:S04]  /*7710*/  BSSY B0, `(.L_x_2622) ;  /* 0x0000003000007945 */ /* 0x000fe80003800000 */
[----:B------:R-:W-:Y:S05]  /*7720*/  @!P0 BRA `(.L_x_2623) ;  /* 0x0000000000048947 */ /* 0x000fea0003800000 */
[----:B------:R-:W-:-:S04]  /*7730*/  DEPBAR.LE SB0, 0x0 ;  /* 0x000080000000791a */ /* 0x000fc80000000000 */
.L_x_2623:
[----:B------:R-:W-:Y:S05]  /*7740*/  BSYNC B0 ;  /* 0x0000000000007941 */ /* 0x000fea0003800000 */
.L_x_2622:
        /* <DEDUP_REMOVED lines=19> */
.L_x_2625:
[----:B------:R-:W-:Y:S05]  /*7880*/  BSYNC B0 ;  /* 0x0000000000007941 */ /* 0x000fea0003800000 */
.L_x_2624:
        /* <DEDUP_REMOVED lines=10> */
[----:B------:R-:W-:-:S04]  /*7930*/  UIADD3 UR10, UR10, 0x40, URZ ;  /* 0x000000400a0a7890 */ /* 0x000fc8000fffe03f */
[----:B------:R-:W-:-:S04]  /*7940*/  USHF.R.S32.HI UR11, URZ, 0x1f, UR10 ;  /* 0x0000001f3f0b7899 */ /* 0x000fc8000801140a */
[----:B------:R-:W-:-:S04]  /*7950*/  ULEA.HI UR11, UR11, UR10, URZ, 0x7 ;  /* 0x0000000a0b0b7291 */ /* 0x000fc8000f8f383f */
[----:B------:R-:W-:-:S04]  /*7960*/  USHF.R.S32.HI UR11, URZ, 0x7, UR11 ;  /* 0x000000073f0b7899 */ /* 0x000fc8000801140b */
[----:B------:R-:W-:-:S04]  /*7970*/  UISETP.LT.AND UP0, UPT, UR16, UR11, UPT ;  /* 0x0000000b1000728c */ /* 0x000fc8000bf01270 */
[----:B------:R-:W-:-:S06]  /*7980*/  USEL UR11, UR16, UR11, UP0 ;  /* 0x0000000b100b7287 */ /* 0x000fcc0008000000 */
[----:B------:R-:W-:-:S07]  /*7990*/  VIADD R5, R8, UR11 ;  /* 0x0000000b08057c36 */ /* 0x000fce0008000000 */
.L_x_2628:
[----:B------:R-:W2:Y:S04]  /*79a0*/  LDG.E.STRONG.GPU R4, desc[UR46][R2.64] ;  /* 0x0000002e02047981 */ /* 0x000ea8000c1ef900 */
[----:B--2---:R-:W-:Y:S01]  /*79b0*/  CCTL.IVALL ;  /* 0x00000000ff00798f */ /* 0x004fe20002000000 */
[----:B------:R-:W-:Y:S05]  /*79c0*/  YIELD ;  /* 0x0000000000007946 */ /* 0x000fea0003800000 */
[----:B------:R-:W-:-:S13]  /*79d0*/  ISETP.NE.AND P1, PT, R4, R5, PT ;  /* 0x000000050400720c */ /* 0x000fda0003f25270 */
[----:B------:R-:W-:Y:S05]  /*79e0*/  @P1 BRA `(.L_x_2628) ;  /* 0xfffffffc00ec1947 */ /* 0x000fea000383ffff */
.L_x_2627:
[----:B------:R-:W-:Y:S05]  /*79f0*/  BSYNC B0 ;  /* 0x0000000000007941 */ /* 0x000fea0003800000 */
.L_x_2626:
[----:B------:R-:W-:-:S03]  /*7a00*/  UMOV UR10, 0xffffffff ;  /* 0xffffffff000a7882 */ /* 0x000fc60000000000 */
[----:B------:R-:W-:Y:S05]  /*7a10*/  BRA.DIV UR10, `(.L_x_2629) ;  /* 0x0000002a0a607947 */ /* 0x000fea000b800000 */
[----:B------:R-:W-:Y:S01]  /*7a20*/  NOP ;  /* 0x0000000000007918 */ /* 0x000fe20000000000 */
.L_x_2679:
        /* <DEDUP_REMOVED lines=15> */
.L_x_2631:
[----:B------:R-:W-:Y:S05]  /*7b20*/  BSYNC B0 ;  /* 0x0000000000007941 */ /* 0x000fea0003800000 */
.L_x_2630:
        /* <DEDUP_REMOVED lines=15> */
.L_x_2633:
[----:B------:R-:W-:Y:S05]  /*7c20*/  BSYNC B0 ;  /* 0x0000000000007941 */ /* 0x000fea0003800000 */
.L_x_2632:
[----:B------:R-:W-:Y:S06]  /*7c30*/  BAR.ARV 0xa, 0xa0 ;  /* 0x0282800000007b1d */ /* 0x000fec0000002000 */
[----:B------:R-:W-:Y:S04]  /*7c40*/  BSSY B0, `(.L_x_2634) ;  /* 0x0000003000007945 */ /* 0x000fe80003800000 */
[----:B------:R-:W-:Y:S05]  /*7c50*/  @!P0 BRA `(.L_x_2635) ;  /* 0x0000000000048947 */ /* 0x000fea0003800000 */
[----:B------:R-:W-:-:S04]  /*7c60*/  DEPBAR.LE SB0, 0x0 ;  /* 0x000080000000791a */ /* 0x000fc80000000000 */
.L_x_2635:
[----:B------:R-:W-:Y:S05]  /*7c70*/  BSYNC B0 ;  /* 0x0000000000007941 */ /* 0x000fea0003800000 */
.L_x_2634:
        /* <DEDUP_REMOVED lines=19> */
.L_x_2637:
[----:B------:R-:W-:Y:S05]  /*7db0*/  BSYNC B0 ;  /* 0x0000000000007941 */ /* 0x000fea0003800000 */
.L_x_2636:
[----:B------:R-:W-:Y:S02]  /*7dc0*/  UIADD3 UR17, UR17, 0x2, URZ ;  /* 0x0000000211117890 */ /* 0x000fe4000fffe03f */
[----:B------:R-:W-:Y:S02]  /*7dd0*/  UIADD3 UR4, UR4, 0x4000, URZ ;  /* 0x0000400004047890 */ /* 0x000fe4000fffe03f */
[----:B------:R-:W-:-:S06]  /*7de0*/  UISETP.GE.AND UP0, UPT, UR17, UR5, UPT ;  /* 0x000000051100728c */ /* 0x000fcc000bf06270 */
[----:B------:R-:W-:-:S13]  /*7df0*/  PLOP3.LUT P1, PT, PT, PT, UP0, 0x80, 0x0 ;  /* 0x000000000000781c */ /* 0x000fda0003f2f008 */
[----:B------:R-:W-:Y:S05]  /*7e00*/  @!P1 BRA `(.L_x_2638) ;  /* 0xfffffff400409947 */ /* 0x000fea000383ffff */
[----:B------:R-:W-:Y:S05]  /*7e10*/  BRA `(.L_x_2540) ;  /* 0x0000002000c87947 */ /* 0x000fea0003800000 */
.L_x_2597:
        /* <DEDUP_REMOVED lines=21> */
.L_x_2639:
[----:B------:R-:W-:Y:S01]  /*7f70*/  ULDC UR9, c[0x0][0xb44] ;  /* 0x0002d10000097ab9 */ /* 0x000fe20000000800 */
[----:B------:R-:W-:Y:S01]  /*7f80*/  UMOV UR7, UR8 ;  /* 0x0000000800077c82 */ /* 0x000fe20008000000 */
[----:B------:R-:W-:-:S11]  /*7f90*/  UISETP.NE.AND UP0, UPT, UR9, 0x1, UPT ;  /* 0x000000010900788c */ /* 0x000fd6000bf05270 */
[----:B------:R-:W-:Y:S02]  /*7fa0*/  @UP0 ULDC.64 UR10, c[0x0][0xb48] ;  /* 0x0002d200000a0ab9 */ /* 0x000fe40000000a00 */
[----:B------:R-:W-:-:S04]  /*7fb0*/  UIMAD.WIDE.U32 UR4, UR8, UR10, URZ ;  /* 0x0000000a080472a5 */ /* 0x000fc8000f8e003f */
[----:B------:R-:W-:-:S04]  /*7fc0*/  @UP0 USHF.R.U32.HI UR7, URZ, UR11, UR5 ;  /* 0x0000000b3f070299 */ /* 0x000fc80008011605 */
[----:B------:R-:W-:-:S12]  /*7fd0*/  UIMAD UR4, UR7, UR9, URZ ;  /* 0x00000009070472a4 */ /* 0x000fd8000f8e023f */
.L_x_2640:
        /* <DEDUP_REMOVED lines=16> */
[----:B------:R-:W-:Y:S01]  /*80e0*/  ULOP3.LUT UR7, URZ, UR7, URZ, 0x33, !UPT ;  /* 0x000000073f077292 */ /* 0x000fe2000f8e333f */
[----:B------:R-:W-:Y:S01]  /*80f0*/  ULDC UR4, c[0x0][0xb2c] ;  /* 0x0002cb0000047ab9 */ /* 0x000fe20000000800 */
[----:B------:R-:W-:Y:S02]  /*8100*/  ULDC UR5, c[0x0][0x280] ;  /* 0x0000a00000057ab9 */ /* 0x000fe40000000800 */
[----:B------:R-:W-:Y:S01]  /*8110*/  UIADD3 UR7, UR7, UR4, URZ ;  /* 0x0000000407077290 */ /* 0x000fe2000fffe03f */
[----:B------:R-:W-:Y:S02]  /*8120*/  ULDC UR6, c[0x0][0x74c] ;  /* 0x0001d30000067ab9 */ /* 0x000fe40000000800 */
[----:B------:R-:W-:Y:S01]  /*8130*/  ULDC UR4, c[0x0][0x290] ;  /* 0x0000a40000047ab9 */ /* 0x000fe20000000800 */
[----:B------:R-:W-:-:S04]  /*8140*/  USHF.L.U32 UR11, UR7, 0x7, URZ ;  /* 0x00000007070b7899 */ /* 0x000fc8000800063f */
        /* <DEDUP_REMOVED lines=50> */
.L_x_2680:
        /* <DEDUP_REMOVED lines=15> */
.L_x_2644:
        /* <DEDUP_REMOVED lines=97> */
.L_x_2655:
[----:B--234-:R-:W-:-:S04]  /*8b70*/  SHF.L.U32 R21, R11, 0x1f, RZ ;  /* 0x0000001f0b157819 */ /* 0x01cfc800000006ff */
[----:B------:R-:W1:Y:S02]  /*8b80*/  SYNCS.PHASECHK.TRANS64.TRYWAIT P1, [R16+URZ+0x30840], R21 ;  /* 0x03084015100075a7 */ /* 0x000e64000802017f */
[----:B-1----:R-:W-:Y:S05]  /*8b90*/  @!P1 BRA `(.L_x_2647) ;  /* 0x0000001800309947 */ /* 0x002fea0003800000 */
.L_x_2681:
[----:B------:R-:W-:Y:S05]  /*8ba0*/  @P0 BRA `(.L_x_2648) ;  /* 0x0000000000140947 */ /* 0x000fea0003800000 */
[----:B------:R-:W-:Y:S01]  /*8bb0*/  ISETP.NE.AND P1, PT, R6, RZ, PT ;  /* 0x000000ff0600720c */ /* 0x000fe20003f25270 */
[----:B------:R-:W-:-:S04]  /*8bc0*/  IMAD.MOV.U32 R3, RZ, RZ, 0x4100 ;  /* 0x00004100ff037424 */ /* 0x000fc800078e00ff */
[----:B------:R3:W-:Y:S08]  /*8bd0*/  SYNCS.ARRIVE.TRANS64 RZ, [R16+URZ+0x30830], R3 ;  /* 0x0308300310ff79a7 */ /* 0x0007f0000800003f */
[----:B------:R-:W-:Y:S05]  /*8be0*/  @!P1 BRA `(.L_x_2648) ;  /* 0x0000000000049947 */ /* 0x000fea0003800000 */
[----:B------:R-:W-:Y:S01]  /*8bf0*/  BPT.TRAP 0x1 ;  /* 0x000000040000795c */ /* 0x000fe20000300000 */
.L_x_2648:
        /* <DEDUP_REMOVED lines=36> */
.L_x_2682:
[----:B------:R-:W-:Y:S05]  /*8e40*/  @P0 BRA `(.L_x_2650) ;  /* 0x0000000000140947 */ /* 0x000fea0003800000 */
[----:B------:R-:W-:Y:S01]  /*8e50*/  ISETP.NE.AND P1, PT, R6, RZ, PT ;  /* 0x000000ff0600720c */ /* 0x000fe20003f25270 */
[----:B------:R-:W-:-:S04]  /*8e60*/  IMAD.MOV.U32 R2, RZ, RZ, 0x4100 ;  /* 0x00004100ff027424 */ /* 0x000fc800078e00ff */
[----:B------:R3:W-:Y:S08]  /*8e70*/  SYNCS.ARRIVE.TRANS64 RZ, [R16+URZ+0x30818], R2 ;  /* 0x0308180210ff79a7 */ /* 0x0007f0000800003f */
[----:B------:R-:W-:Y:S05]  /*8e80*/  @!P1 BRA `(.L_x_2650) ;  /* 0x0000000000049947 */ /* 0x000fea0003800000 */
[----:B------:R-:W-:Y:S01]  /*8e90*/  BPT.TRAP 0x1 ;  /* 0x000000040000795c */ /* 0x000fe20000300000 */
.L_x_2650:
        /* <DEDUP_REMOVED lines=36> */
.L_x_2683:
[----:B------:R-:W-:Y:S05]  /*90e0*/  @P0 BRA `(.L_x_2652) ;  /* 0x0000000000140947 */ /* 0x000fea0003800000 */
[----:B------:R-:W-:Y:S01]  /*90f0*/  ISETP.NE.AND P1, PT, R6, RZ, PT ;  /* 0x000000ff0600720c */ /* 0x000fe20003f25270 */
[----:B-123--:R-:W-:-:S04]  /*9100*/  IMAD.MOV.U32 R21, RZ, RZ, 0x4100 ;  /* 0x00004100ff157424 */ /* 0x00efc800078e00ff */
[----:B------:R4:W-:Y:S08]  /*9110*/  SYNCS.ARRIVE.TRANS64 RZ, [R16+URZ+0x30838], R21 ;  /* 0x0308381510ff79a7 */ /* 0x0009f0000800003f */
[----:B------:R-:W-:Y:S05]  /*9120*/  @!P1 BRA `(.L_x_2652) ;  /* 0x0000000000049947 */ /* 0x000fea0003800000 */
[----:B------:R-:W-:Y:S01]  /*9130*/  BPT.TRAP 0x1 ;  /* 0x000000040000795c */ /* 0x000fe20000300000 */
.L_x_2652:
        /* <DEDUP_REMOVED lines=31> */
.L_x_2685:
[----:B------:R-:W-:Y:S05]  /*9330*/  @P0 BRA `(.L_x_2654) ;  /* 0x0000000000140947 */ /* 0x000fea0003800000 */
[----:B------:R-:W-:Y:S01]  /*9340*/  ISETP.NE.AND P1, PT, R6, RZ, PT ;  /* 0x000000ff0600720c */ /* 0x000fe20003f25270 */
[----:B------:R-:W-:-:S04]  /*9350*/  IMAD.MOV.U32 R5, RZ, RZ, 0x4100 ;  /* 0x00004100ff057424 */ /* 0x000fc800078e00ff */
[----:B------:R1:W-:Y:S08]  /*9360*/  SYNCS.ARRIVE.TRANS64 RZ, [R16+URZ+0x30810], R5 ;  /* 0x0308100510ff79a7 */ /* 0x0003f0000800003f */
[----:B------:R-:W-:Y:S05]  /*9370*/  @!P1 BRA `(.L_x_2654) ;  /* 0x0000000000049947 */ /* 0x000fea0003800000 */
[----:B------:R-:W-:Y:S01]  /*9380*/  BPT.TRAP 0x1 ;  /* 0x000000040000795c */ /* 0x000fe20000300000 */
.L_x_2654:
        /* <DEDUP_REMOVED lines=37> */
.L_x_2646:
        /* <DEDUP_REMOVED lines=8> */
.L_x_2686:
[----:B------:R-:W-:Y:S05]  /*9660*/  @P0 BRA `(.L_x_2657) ;  /* 0x0000000000140947 */ /* 0x000fea0003800000 */
[----:B------:R-:W-:Y:S01]  /*9670*/  ISETP.NE.AND P1, PT, R6, RZ, PT ;  /* 0x000000ff0600720c */ /* 0x000fe20003f25270 */
[----:B------:R-:W-:-:S04]  /*9680*/  IMAD.MOV.U32 R5, RZ, RZ, 0x4100 ;  /* 0x00004100ff057424 */ /* 0x000fc800078e00ff */
[----:B------:R2:W-:Y:S08]  /*9690*/  SYNCS.ARRIVE.TRANS64 RZ, [R16+URZ+0x30830], R5 ;  /* 0x0308300510ff79a7 */ /* 0x0005f0000800003f */
[----:B------:R-:W-:Y:S05]  /*96a0*/  @!P1 BRA `(.L_x_2657) ;  /* 0x0000000000049947 */ /* 0x000fea0003800000 */
[----:B------:R-:W-:Y:S01]  /*96b0*/  BPT.TRAP 0x1 ;  /* 0x000000040000795c */ /* 0x000fe20000300000 */
.L_x_2657:
        /* <DEDUP_REMOVED lines=33> */
.L_x_2687:
[----:B------:R-:W-:Y:S05]  /*98d0*/  @P0 BRA `(.L_x_2659) ;  /* 0x0000000000140947 */ /* 0x000fea0003800000 */
[----:B------:R-:W-:Y:S01]  /*98e0*/  ISETP.NE.AND P0, PT, R6, RZ, PT ;  /* 0x000000ff0600720c */ /* 0x000fe20003f05270 */
[----:B------:R-:W-:-:S04]  /*98f0*/  IMAD.MOV.U32 R5, RZ, RZ, 0x4100 ;  /* 0x00004100ff057424 */ /* 0x000fc800078e00ff */
[----:B------:R1:W-:Y:S08]  /*9900*/  SYNCS.ARRIVE.TRANS64 RZ, [R16+URZ+0x30818], R5 ;  /* 0x0308180510ff79a7 */ /* 0x0003f0000800003f */
[----:B------:R-:W-:Y:S05]  /*9910*/  @!P0 BRA `(.L_x_2659) ;  /* 0x0000000000048947 */ /* 0x000fea0003800000 */
[----:B------:R-:W-:Y:S01]  /*9920*/  BPT.TRAP 0x1 ;  /* 0x000000040000795c */ /* 0x000fe20000300000 */
.L_x_2659:
        /* <DEDUP_REMOVED lines=37> */
.L_x_2645:
[----:B------:R-:W1:Y:S01]  /*9b80*/  S2R R0, SR_TID.X ;  /* 0x0000000000007919 */ /* 0x000e620000002100 */
[----:B------:R-:W-:Y:S01]  /*9b90*/  IMAD R3, R19, 0x8, R16 ;  /* 0x0000000813037824 */ /* 0x000fe200078e0210 */
[----:B-1----:R-:W-:Y:S02]  /*9ba0*/  LOP3.LUT R2, R0, 0x7f, RZ, 0xc0, !PT ;  /* 0x0000007f00027812 */ /* 0x002fe400078ec0ff */
[----:B------:R-:W-:Y:S02]  /*9bb0*/  SHF.L.U32 R0, R11, 0x1f, RZ ;  /* 0x0000001f0b007819 */ /* 0x000fe400000006ff */
[----:B------:R-:W-:Y:S02]  /*9bc0*/  ISETP.NE.AND P1, PT, R2, RZ, PT ;  /* 0x000000ff0200720c */ /* 0x000fe40003f25270 */
[----:B------:R-:W1:Y:S02]  /*9bd0*/  SYNCS.PHASECHK.TRANS64.TRYWAIT P0, [R3+URZ+0x30840], R0 ;  /* 0x03084000030075a7 */ /* 0x000e64000800017f */
[----:B-1----:R-:W-:Y:S09]  /*9be0*/  @!P0 BRA `(.L_x_2660) ;  /* 0x0000000800988947 */ /* 0x002ff20003800000 */
.L_x_2688:
[----:B------:R-:W-:Y:S05]  /*9bf0*/  @P1 BRA `(.L_x_2661) ;  /* 0x0000000000181947 */ /* 0x000fea0003800000 */
[----:B------:R-:W1:Y:S01]  /*9c00*/  S2R R2, SR_TID.X ;  /* 0x0000000000027919 */ /* 0x000e620000002100 */
[----:B------:R-:W-:-:S04]  /*9c10*/  IMAD.MOV.U32 R0, RZ, RZ, 0x4100 ;  /* 0x00004100ff007424 */ /* 0x000fc800078e00ff */
[----:B------:R1:W-:Y:S02]  /*9c20*/  SYNCS.ARRIVE.TRANS64 RZ, [R3+URZ+0x30830], R0 ;  /* 0x0308300003ff79a7 */ /* 0x0003e4000800003f */
[----:B-1----:R-:W-:-:S13]  /*9c30*/  LOP3.LUT P0, RZ, R2, 0x1f, RZ, 0xc0, !PT ;  /* 0x0000001f02ff7812 */ /* 0x002fda000780c0ff */
[----:B------:R-:W-:Y:S05]  /*9c40*/  @!P0 BRA `(.L_x_2661) ;  /* 0x0000000000048947 */ /* 0x000fea0003800000 */
[----:B------:R-:W-:Y:S01]  /*9c50*/  BPT.TRAP 0x1 ;  /* 0x000000040000795c */ /* 0x000fe20000300000 */
.L_x_2661:
        /* <DEDUP_REMOVED lines=40> */
.L_x_2642:
[----:B------:R-:W-:Y:S05]  /*9ee0*/  BSYNC B0 ;  /* 0x0000000000007941 */ /* 0x000fea0003800000 */
.L_x_2641:
[----:B------:R-:W-:-:S03]  /*9ef0*/  UMOV UR7, 0xffffffff ;  /* 0xffffffff00077882 */ /* 0x000fc60000000000 */
[----:B------:R-:W-:Y:S05]  /*9f00*/  BRA.DIV UR7, `(.L_x_2662) ;  /* 0x0000000607e47947 */ /* 0x000fea000b800000 */
[----:B------:R-:W-:-:S13]  /*9f10*/  ELECT P6, URZ, PT ;  /* 0x00000000003f782f */ /* 0x000fda00038c0000 */
.L_x_2691:
[----:B------:R-:W-:Y:S05]  /*9f20*/  @!P6 BRA `(.L_x_2540) ;  /* 0x000000000084e947 */ /* 0x000fea0003800000 */
[----:B------:R-:W-:-:S06]  /*9f30*/  ULOP3.LUT UR7, UR38, 0x2, URZ, 0xfc, !UPT ;  /* 0x0000000226077892 */ /* 0x000fcc000f8efc3f */
[----:B------:R-:W-:-:S05]  /*9f40*/  IMAD.U32 R2, RZ, RZ, UR7 ;  /* 0x00000007ff027e24 */ /* 0x000fca000f8e00ff */
[----:B------:R-:W-:-:S13]  /*9f50*/  ISETP.NE.AND P2, PT, R2, 0x3, PT ;  /* 0x000000030200780c */ /* 0x000fda0003f45270 */
[----:B------:R-:W-:Y:S05]  /*9f60*/  @!P2 BRA `(.L_x_2663) ;  /* 0x000000000004a947 */ /* 0x000fea0003800000 */
[----:B------:R-:W-:Y:S01]  /*9f70*/  BPT.TRAP 0x1 ;  /* 0x000000040000795c */ /* 0x000fe20000300000 */
.L_x_2663:
        /* <DEDUP_REMOVED lines=15> */
.L_x_2692:
[----:B------:R-:W2:Y:S02]  /*a070*/  SYNCS.PHASECHK.TRANS64.TRYWAIT P0, [R3+URZ], R2 ;  /* 0x00000002030075a7 */ /* 0x000ea4000800017f */
[----:B--2---:R-:W-:Y:S05]  /*a080*/  @!P0 BRA `(.L_x_2665) ;  /* 0x0000000400b88947 */ /* 0x004fea0003800000 */
.L_x_2693:
[----:B------:R-:W-:Y:S05]  /*a090*/  @!P2 BRA `(.L_x_2666) ;  /* 0x000000000004a947 */ /* 0x000fea0003800000 */
[----:B------:R-:W-:Y:S01]  /*a0a0*/  BPT.TRAP 0x1 ;  /* 0x000000040000795c */ /* 0x000fe20000300000 */
.L_x_2666:
[----:B--2---:R-:W-:-:S04]  /*a0b0*/  VIADD R3, R7, 0x30840 ;  /* 0x0003084007037836 */ /* 0x004fc80000000000 */
[----:B------:R-:W-:-:S04]  /*a0c0*/  IMAD R0, R0, 0x8, R3 ;  /* 0x0000000800007824 */ /* 0x000fc800078e0203 */
[----:B------:R-:W2:Y:S02]  /*a0d0*/  SYNCS.PHASECHK.TRANS64.TRYWAIT P0, [R0+URZ], R5 ;  /* 0x00000005000075a7 */ /* 0x000ea4000800017f */
[----:B--2---:R-:W-:Y:S05]  /*a0e0*/  @!P0 BRA `(.L_x_2667) ;  /* 0x0000000400b48947 */ /* 0x004fea0003800000 */
.L_x_2694:
[----:B------:R-:W-:-:S07]  /*a0f0*/  IMAD R3, R4, 0x8, R3 ;  /* 0x0000000804037824 */ /* 0x000fce00078e0203 */
.L_x_2668:
[----:B---3--:R3:W4:Y:S02]  /*a100*/  SYNCS.PHASECHK.TRANS64.TRYWAIT P0, [R3+URZ], R2 ;  /* 0x00000002030075a7 */ /* 0x008724000800017f */
[----:B----4-:R-:W-:Y:S05]  /*a110*/  @!P0 NANOSLEEP.SYNCS 0x989680 ;  /* 0x009896800000895d */ /* 0x010fea0003900000 */
[----:B------:R-:W4:Y:S02]  /*a120*/  @!P0 SYNCS.PHASECHK.TRANS64 P0, [R3+URZ], R2 ;  /* 0x00000002030085a7 */ /* 0x000f24000800007f */
[----:B----4-:R-:W-:Y:S05]  /*a130*/  @!P0 BRA `(.L_x_2668) ;  /* 0xfffffffc00f08947 */ /* 0x010fea000383ffff */
.L_x_2540:
[----:B------:R-:W-:Y:S05]  /*a140*/  BSYNC B6 ;  /* 0x0000000000067941 */ /* 0x000fea0003800000 */
.L_x_2535:
[----:B------:R-:W-:Y:S05]  /*a150*/  EXIT ;  /* 0x000000000000794d */ /* 0x000fea0003800000 */
.L_x_2546:
[----:B------:R-:W-:Y:S02]  /*a160*/  IMAD.MOV.U32 R12, RZ, RZ, RZ ;  /* 0x000000ffff0c7224 */ /* 0x000fe400078e00ff */
[----:B------:R-:W-:Y:S02]  /*a170*/  IMAD.MOV.U32 R11, RZ, RZ, 0x1f ;  /* 0x0000001fff0b7424 */ /* 0x000fe400078e00ff */
[----:B------:R-:W-:-:S07]  /*a180*/  IMAD.MOV.U32 R15, RZ, RZ, -0x1 ;  /* 0xffffffffff0f7424 */ /* 0x000fce00078e00ff */
[----:B------:R-:W-:Y:S05]  /*a190*/  WARPSYNC.COLLECTIVE R15, `(.L_x_2669) ;  /* 0x000000000f087348 */ /* 0x000fea0003c00000 */
[----:B------:R1:W2:Y:S02]  /*a1a0*/  SHFL.IDX P6, R14, R13, R12, R11 ;  /* 0x0000000c0d0e7389 */ /* 0x0002a400000c000b */
[----:B-12---:R-:W-:Y:S01]  /*a1b0*/  ENDCOLLECTIVE ;  /* 0x000000000000791b */ /* 0x006fe20003800000 */
.L_x_2669:
[----:B------:R-:W-:Y:S05]  /*a1c0*/  BRA `(.L_x_2670) ;  /* 0xffffff7000787947 */ /* 0x000fea000383ffff */
.L_x_2548:
[----:B---3--:R3:W4:Y:S02]  /*a1d0*/  SYNCS.PHASECHK.TRANS64.TRYWAIT P0, [R228+URZ+0x30800], R9 ;  /* 0x03080009e40075a7 */ /* 0x008724000800017f */
[----:B----4-:R-:W-:Y:S05]  /*a1e0*/  @!P0 NANOSLEEP.SYNCS 0x989680 ;  /* 0x009896800000895d */ /* 0x010fea0003900000 */
[----:B------:R-:W4:Y:S02]  /*a1f0*/  @!P0 SYNCS.PHASECHK.TRANS64 P0, [R228+URZ+0x30800], R9 ;  /* 0x03080009e40085a7 */ /* 0x000f24000800007f */
[----:B----4-:R-:W-:Y:S05]  /*a200*/  @!P0 BRA `(.L_x_2548) ;  /* 0xfffffffc00f08947 */ /* 0x010fea000383ffff */
[----:B------:R-:W-:Y:S05]  /*a210*/  BRA `(.L_x_2547) ;  /* 0xffffff7000a07947 */ /* 0x000fea000383ffff */
.L_x_2552:
[----:B---3--:R3:W4:Y:S02]  /*a220*/  SYNCS.PHASECHK.TRANS64.TRYWAIT P1, [R0+URZ+0x30810], R9 ;  /* 0x03081009000075a7 */ /* 0x008724000802017f */
[----:B----4-:R-:W-:Y:S05]  /*a230*/  @!P1 NANOSLEEP.SYNCS 0x989680 ;  /* 0x009896800000995d */ /* 0x010fea0003900000 */
[----:B------:R-:W4:Y:S02]  /*a240*/  @!P1 SYNCS.PHASECHK.TRANS64 P1, [R0+URZ+0x30810], R9 ;  /* 0x03081009000095a7 */ /* 0x000f24000802007f */
[----:B----4-:R-:W-:Y:S05]  /*a250*/  @!P1 BRA `(.L_x_2552) ;  /* 0xfffffffc00f09947 */ /* 0x010fea000383ffff */
[----:B------:R-:W-:Y:S05]  /*a260*/  BRA `(.L_x_2551) ;  /* 0xffffff7800587947 */ /* 0x000fea000383ffff */
.L_x_2556:
[----:B------:R1:W1:Y:S02]  /*a270*/  SYNCS.PHASECHK.TRANS64.TRYWAIT P1, [R0+URZ+0x30830], R9 ;  /* 0x03083009000075a7 */ /* 0x000264000802017f */
[----:B-1----:R-:W-:Y:S05]  /*a280*/  @!P1 NANOSLEEP.SYNCS 0x989680 ;  /* 0x009896800000995d */ /* 0x002fea0003900000 */
[----:B------:R-:W1:Y:S02]  /*a290*/  @!P1 SYNCS.PHASECHK.TRANS64 P1, [R0+URZ+0x30830], R9 ;  /* 0x03083009000095a7 */ /* 0x000e64000802007f */
[----:B-1----:R-:W-:Y:S05]  /*a2a0*/  @!P1 BRA `(.L_x_2556) ;  /* 0xfffffffc00f09947 */ /* 0x002fea000383ffff */
[----:B------:R-:W-:Y:S05]  /*a2b0*/  BRA `(.L_x_2555) ;  /* 0xffffff7c00b07947 */ /* 0x000fea000383ffff */
.L_x_2604:
[----:B------:R-:W-:Y:S01]  /*a2c0*/  BSSY B0, `(.L_x_2671) ;  /* 0x0000005000007945 */ /* 0x000fe20003800000 */
[----:B------:R-:W-:-:S07]  /*a2d0*/  IMAD.MOV.U32 R15, RZ, RZ, -0x1 ;  /* 0xffffffffff0f7424 */ /* 0x000fce00078e00ff */
[----:B------:R-:W-:Y:S05]  /*a2e0*/  WARPSYNC.COLLECTIVE R15, `(.L_x_2672) ;  /* 0x000000000f087348 */ /* 0x000fea0003c00000 */
[----:B------:R-:W-:Y:S01]  /*a2f0*/  NOP ;  /* 0x0000000000007918 */ /* 0x000fe20000000000 */
[----:B------:R-:W-:Y:S01]  /*a300*/  ENDCOLLECTIVE ;  /* 0x000000000000791b */ /* 0x000fe20003800000 */
.L_x_2672:
[----:B------:R-:W-:Y:S05]  /*a310*/  BSYNC B0 ;  /* 0x0000000000007941 */ /* 0x000fea0003800000 */
.L_x_2671:
[----:B------:R-:W-:Y:S05]  /*a320*/  BRA `(.L_x_2673) ;  /* 0xffffffc800a87947 */ /* 0x000fea000383ffff */
.L_x_2617:
[----:B------:R-:W-:Y:S01]  /*a330*/  BSSY B0, `(.L_x_2674) ;  /* 0x0000005000007945 */ /* 0x000fe20003800000 */
[----:B------:R-:W-:-:S07]  /*a340*/  IMAD.MOV.U32 R15, RZ, RZ, -0x1 ;  /* 0xffffffffff0f7424 */ /* 0x000fce00078e00ff */
[----:B------:R-:W-:Y:S05]  /*a350*/  WARPSYNC.COLLECTIVE R15, `(.L_x_2675) ;  /* 0x000000000f087348 */ /* 0x000fea0003c00000 */
[----:B------:R-:W-:Y:S01]  /*a360*/  NOP ;  /* 0x0000000000007918 */ /* 0x000fe20000000000 */
[----:B------:R-:W-:Y:S01]  /*a370*/  ENDCOLLECTIVE ;  /* 0x000000000000791b */ /* 0x000fe20003800000 */
.L_x_2675:
[----:B------:R-:W-:Y:S05]  /*a380*/  BSYNC B0 ;  /* 0x0000000000007941 */ /* 0x000fea0003800000 */
.L_x_2674:
[----:B------:R-:W-:Y:S05]  /*a390*/  BRA `(.L_x_2676) ;  /* 0xffffffd000487947 */ /* 0x000fea000383ffff */
.L_x_2629:
[----:B------:R-:W-:Y:S01]  /*a3a0*/  BSSY B0, `(.L_x_2677) ;  /* 0x0000005000007945 */ /* 0x000fe20003800000 */
[----:B------:R-:W-:-:S07]  /*a3b0*/  IMAD.MOV.U32 R15, RZ, RZ, -0x1 ;  /* 0xffffffffff0f7424 */ /* 0x000fce00078e00ff */
[----:B------:R-:W-:Y:S05]  /*a3c0*/  WARPSYNC.COLLECTIVE R15, `(.L_x_2678) ;  /* 0x000000000f087348 */ /* 0x000fea0003c00000 */
[----:B------:R-:W-:Y:S01]  /*a3d0*/  NOP ;  /* 0x0000000000007918 */ /* 0x000fe20000000000 */
[----:B------:R-:W-:Y:S01]  /*a3e0*/  ENDCOLLECTIVE ;  /* 0x000000000000791b */ /* 0x000fe20003800000 */
.L_x_2678:
[----:B------:R-:W-:Y:S05]  /*a3f0*/  BSYNC B0 ;  /* 0x0000000000007941 */ /* 0x000fea0003800000 */
.L_x_2677:
[----:B------:R-:W-:Y:S05]  /*a400*/  BRA `(.L_x_2679) ;  /* 0xffffffd400887947 */ /* 0x000fea000383ffff */
.L_x_2643:
[----:B-1----:R1:W2:Y:S02]  /*a410*/  SYNCS.PHASECHK.TRANS64.TRYWAIT P0, [R16+URZ+0x30820], R3 ;  /* 0x03082003100075a7 */ /* 0x0022a4000800017f */
[----:B--2---:R-:W-:Y:S05]  /*a420*/  @!P0 NANOSLEEP.SYNCS 0x989680 ;  /* 0x009896800000895d */ /* 0x004fea0003900000 */
[----:B------:R-:W2:Y:S02]  /*a430*/  @!P0 SYNCS.PHASECHK.TRANS64 P0, [R16+URZ+0x30820], R3 ;  /* 0x03082003100085a7 */ /* 0x000ea4000800007f */
[----:B--2---:R-:W-:Y:S05]  /*a440*/  @!P0 BRA `(.L_x_2643) ;  /* 0xfffffffc00f08947 */ /* 0x004fea000383ffff */
[----:B------:R-:W-:Y:S05]  /*a450*/  BRA `(.L_x_2680) ;  /* 0xffffffe000047947 */ /* 0x000fea000383ffff */
.L_x_2647:
[----:B-1----:R1:W3:Y:S02]  /*a460*/  SYNCS.PHASECHK.TRANS64.TRYWAIT P1, [R16+URZ+0x30840], R21 ;  /* 0x03084015100075a7 */ /* 0x0022e4000802017f */
[----:B---3--:R-:W-:Y:S05]  /*a470*/  @!P1 NANOSLEEP.SYNCS 0x989680 ;  /* 0x009896800000995d */ /* 0x008fea0003900000 */
[----:B------:R-:W3:Y:S02]  /*a480*/  @!P1 SYNCS.PHASECHK.TRANS64 P1, [R16+URZ+0x30840], R21 ;  /* 0x03084015100095a7 */ /* 0x000ee4000802007f */
[----:B---3--:R-:W-:Y:S05]  /*a490*/  @!P1 BRA `(.L_x_2647) ;  /* 0xfffffffc00f09947 */ /* 0x008fea000383ffff */
[----:B------:R-:W-:Y:S05]  /*a4a0*/  BRA `(.L_x_2681) ;  /* 0xffffffe400bc7947 */ /* 0x000fea000383ffff */
.L_x_2649:
[----:B--2---:R2:W3:Y:S02]  /*a4b0*/  SYNCS.PHASECHK.TRANS64.TRYWAIT P1, [R16+URZ+0x30828], R21 ;  /* 0x03082815100075a7 */ /* 0x0044e4000802017f */
[----:B---3--:R-:W-:Y:S05]  /*a4c0*/  @!P1 NANOSLEEP.SYNCS 0x989680 ;  /* 0x009896800000995d */ /* 0x008fea0003900000 */
[----:B------:R-:W3:Y:S02]  /*a4d0*/  @!P1 SYNCS.PHASECHK.TRANS64 P1, [R16+URZ+0x30828], R21 ;  /* 0x03082815100095a7 */ /* 0x000ee4000802007f */
[----:B---3--:R-:W-:Y:S05]  /*a4e0*/  @!P1 BRA `(.L_x_2649) ;  /* 0xfffffffc00f09947 */ /* 0x008fea000383ffff */
[----:B------:R-:W-:Y:S05]  /*a4f0*/  BRA `(.L_x_2682) ;  /* 0xffffffe800507947 */ /* 0x000fea000383ffff */
.L_x_2651:
[----:B---3--:R3:W4:Y:S02]  /*a500*/  SYNCS.PHASECHK.TRANS64.TRYWAIT P1, [R16+URZ+0x30848], R21 ;  /* 0x03084815100075a7 */ /* 0x008724000802017f */
[----:B----4-:R-:W-:Y:S05]  /*a510*/  @!P1 NANOSLEEP.SYNCS 0x989680 ;  /* 0x009896800000995d */ /* 0x010fea0003900000 */
[----:B------:R-:W4:Y:S02]  /*a520*/  @!P1 SYNCS.PHASECHK.TRANS64 P1, [R16+URZ+0x30848], R21 ;  /* 0x03084815100095a7 */ /* 0x000f24000802007f */
[----:B----4-:R-:W-:Y:S05]  /*a530*/  @!P1 BRA `(.L_x_2651) ;  /* 0xfffffffc00f09947 */ /* 0x010fea000383ffff */
[----:B------:R-:W-:Y:S05]  /*a540*/  BRA `(.L_x_2683) ;  /* 0xffffffe800e47947 */ /* 0x000fea000383ffff */
.L_x_2653:
[----:B------:R-:W-:-:S07]  /*a550*/  SHF.L.U32 R5, R11, 0x1f, RZ ;  /* 0x0000001f0b057819 */ /* 0x000fce00000006ff */
.L_x_2684:
[----:B------:R1:W1:Y:S02]  /*a560*/  SYNCS.PHASECHK.TRANS64.TRYWAIT P1, [R16+URZ+0x30820], R5 ;  /* 0x03082005100075a7 */ /* 0x000264000802017f */
[----:B-1----:R-:W-:Y:S05]  /*a570*/  @!P1 NANOSLEEP.SYNCS 0x989680 ;  /* 0x009896800000995d */ /* 0x002fea0003900000 */
[----:B------:R-:W1:Y:S02]  /*a580*/  @!P1 SYNCS.PHASECHK.TRANS64 P1, [R16+URZ+0x30820], R5 ;  /* 0x03082005100095a7 */ /* 0x000e64000802007f */
[----:B-1----:R-:W-:Y:S05]  /*a590*/  @!P1 BRA `(.L_x_2684) ;  /* 0xfffffffc00f09947 */ /* 0x002fea000383ffff */
[----:B------:R-:W-:Y:S05]  /*a5a0*/  BRA `(.L_x_2685) ;  /* 0xffffffec00607947 */ /* 0x000fea000383ffff */
.L_x_2656:
[----:B-1----:R1:W2:Y:S02]  /*a5b0*/  SYNCS.PHASECHK.TRANS64.TRYWAIT P1, [R16+URZ+0x30840], R13 ;  /* 0x0308400d100075a7 */ /* 0x0022a4000802017f */
[----:B--2---:R-:W-:Y:S05]  /*a5c0*/  @!P1 NANOSLEEP.SYNCS 0x989680 ;  /* 0x009896800000995d */ /* 0x004fea0003900000 */
[----:B------:R-:W2:Y:S02]  /*a5d0*/  @!P1 SYNCS.PHASECHK.TRANS64 P1, [R16+URZ+0x30840], R13 ;  /* 0x0308400d100095a7 */ /* 0x000ea4000802007f */
[----:B--2---:R-:W-:Y:S05]  /*a5e0*/  @!P1 BRA `(.L_x_2656) ;  /* 0xfffffffc00f09947 */ /* 0x004fea000383ffff */
[----:B------:R-:W-:Y:S05]  /*a5f0*/  BRA `(.L_x_2686) ;  /* 0xfffffff000187947 */ /* 0x000fea000383ffff */
.L_x_2658:
[----:B--2---:R2:W1:Y:S02]  /*a600*/  SYNCS.PHASECHK.TRANS64.TRYWAIT P1, [R16+URZ+0x30828], R13 ;  /* 0x0308280d100075a7 */ /* 0x004464000802017f */
[----:B-1----:R-:W-:Y:S05]  /*a610*/  @!P1 NANOSLEEP.SYNCS 0x989680 ;  /* 0x009896800000995d */ /* 0x002fea0003900000 */
[----:B------:R-:W1:Y:S02]  /*a620*/  @!P1 SYNCS.PHASECHK.TRANS64 P1, [R16+URZ+0x30828], R13 ;  /* 0x0308280d100095a7 */ /* 0x000e64000802007f */
[----:B-1----:R-:W-:Y:S05]  /*a630*/  @!P1 BRA `(.L_x_2658) ;  /* 0xfffffffc00f09947 */ /* 0x002fea000383ffff */
[----:B------:R-:W-:Y:S05]  /*a640*/  BRA `(.L_x_2687) ;  /* 0xfffffff000a07947 */ /* 0x000fea000383ffff */
.L_x_2660:
[----:B------:R1:W1:Y:S02]  /*a650*/  SYNCS.PHASECHK.TRANS64.TRYWAIT P0, [R3+URZ+0x30840], R0 ;  /* 0x03084000030075a7 */ /* 0x000264000800017f */
[----:B-1----:R-:W-:Y:S05]  /*a660*/  @!P0 NANOSLEEP.SYNCS 0x989680 ;  /* 0x009896800000895d */ /* 0x002fea0003900000 */
[----:B------:R-:W1:Y:S02]  /*a670*/  @!P0 SYNCS.PHASECHK.TRANS64 P0, [R3+URZ+0x30840], R0 ;  /* 0x03084000030085a7 */ /* 0x000e64000800007f */
[----:B-1----:R-:W-:Y:S05]  /*a680*/  @!P0 BRA `(.L_x_2660) ;  /* 0xfffffffc00f08947 */ /* 0x002fea000383ffff */
[----:B------:R-:W-:Y:S05]  /*a690*/  BRA `(.L_x_2688) ;  /* 0xfffffff400547947 */ /* 0x000fea000383ffff */
.L_x_2662:
[----:B------:R-:W-:Y:S01]  /*a6a0*/  BSSY B0, `(.L_x_2689) ;  /* 0x0000006000007945 */ /* 0x000fe20003800000 */
[----:B------:R-:W-:-:S07]  /*a6b0*/  IMAD.MOV.U32 R15, RZ, RZ, -0x1 ;  /* 0xffffffffff0f7424 */ /* 0x000fce00078e00ff */
[----:B------:R-:W-:Y:S05]  /*a6c0*/  WARPSYNC.COLLECTIVE R15, `(.L_x_2690) ;  /* 0x000000000f0c7348 */ /* 0x000fea0003c00000 */
[----:B------:R-:W-:Y:S02]  /*a6d0*/  ELECT P6, UR62, PT ;  /* 0x00000000003e782f */ /* 0x000fe400038c0000 */
[----:B------:R-:W-:Y:S01]  /*a6e0*/  MOV R14, UR62 ;  /* 0x0000003e000e7c02 */ /* 0x000fe20008000f00 */
[----:B------:R-:W-:Y:S10]  /*a6f0*/  ENDCOLLECTIVE ;  /* 0x000000000000791b */ /* 0x000ff40003800000 */
.L_x_2690:
[----:B------:R-:W-:Y:S05]  /*a700*/  BSYNC B0 ;  /* 0x0000000000007941 */ /* 0x000fea0003800000 */
.L_x_2689:
[----:B------:R-:W-:Y:S05]  /*a710*/  BRA `(.L_x_2691) ;  /* 0xfffffff800007947 */ /* 0x000fea000383ffff */
.L_x_2664:
[----:B-1----:R1:W2:Y:S02]  /*a720*/  SYNCS.PHASECHK.TRANS64.TRYWAIT P0, [R6+URZ], R5 ;  /* 0x00000005060075a7 */ /* 0x0022a4000800017f */
[----:B--2---:R-:W-:Y:S05]  /*a730*/  @!P0 NANOSLEEP.SYNCS 0x989680 ;  /* 0x009896800000895d */ /* 0x004fea0003900000 */
[----:B------:R-:W2:Y:S02]  /*a740*/  @!P0 SYNCS.PHASECHK.TRANS64 P0, [R6+URZ], R5 ;  /* 0x00000005060085a7 */ /* 0x000ea4000800007f */
[----:B--2---:R-:W-:Y:S05]  /*a750*/  @!P0 BRA `(.L_x_2664) ;  /* 0xfffffffc00f08947 */ /* 0x004fea000383ffff */
[----:B------:R-:W-:Y:S05]  /*a760*/  BRA `(.L_x_2692) ;  /* 0xfffffff800407947 */ /* 0x000fea000383ffff */
.L_x_2665:
[----:B--2---:R2:W3:Y:S02]  /*a770*/  SYNCS.PHASECHK.TRANS64.TRYWAIT P0, [R3+URZ], R2 ;  /* 0x00000002030075a7 */ /* 0x0044e4000800017f */
[----:B---3--:R-:W-:Y:S05]  /*a780*/  @!P0 NANOSLEEP.SYNCS 0x989680 ;  /* 0x009896800000895d */ /* 0x008fea0003900000 */
[----:B------:R-:W3:Y:S02]  /*a790*/  @!P0 SYNCS.PHASECHK.TRANS64 P0, [R3+URZ], R2 ;  /* 0x00000002030085a7 */ /* 0x000ee4000800007f */
[----:B---3--:R-:W-:Y:S05]  /*a7a0*/  @!P0 BRA `(.L_x_2665) ;  /* 0xfffffffc00f08947 */ /* 0x008fea000383ffff */
[----:B------:R-:W-:Y:S05]  /*a7b0*/  BRA `(.L_x_2693) ;  /* 0xfffffff800347947 */ /* 0x000fea000383ffff */
.L_x_2667:
[----:B--2---:R2:W3:Y:S02]  /*a7c0*/  SYNCS.PHASECHK.TRANS64.TRYWAIT P0, [R0+URZ], R5 ;  /* 0x00000005000075a7 */ /* 0x0044e4000800017f */
[----:B---3--:R-:W-:Y:S05]  /*a7d0*/  @!P0 NANOSLEEP.SYNCS 0x989680 ;  /* 0x009896800000895d */ /* 0x008fea0003900000 */
[----:B------:R-:W3:Y:S02]  /*a7e0*/  @!P0 SYNCS.PHASECHK.TRANS64 P0, [R0+URZ], R5 ;  /* 0x00000005000085a7 */ /* 0x000ee4000800007f */
[----:B---3--:R-:W-:Y:S05]  /*a7f0*/  @!P0 BRA `(.L_x_2667) ;  /* 0xfffffffc00f08947 */ /* 0x008fea000383ffff */
[----:B------:R-:W-:Y:S05]  /*a800*/  BRA `(.L_x_2694) ;  /* 0xfffffff800387947 */ /* 0x000fea000383ffff */
.L_x_2695:
        /* <DEDUP_REMOVED lines=15> */
.L_x_3702:


//--------------------- .text._ZN7cutlass13device_kernelIN5flash11enable_sm90INS1_16FlashAttnBwdSm90INS1_25CollectiveMainloopBwdSm90ILi2ELi2ELi2EN4cute5tupleIJNS5_1CILi1EEES8_S8_EEENS6_IJNS7_ILi64EEENS7_ILi128EEESB_EEENS_6half_tEfNS_4arch4Sm90ELb1ELb0ELb0ELb0ELb0ELb1ELb0ELb0ELi2ELi1ELi2ELi1ELb0EEENS1_24CollectiveEpilogueBwdGQAISC_fSF_Li256ELb0ELb0EEENS1_25SingleTileBwdLPTSchedulerILb0ELi128ELb0EEEEEEEEEvNT_6ParamsE --------------------------
	.section	.text._ZN7cutlass13device_kernelIN5flash11enable_sm90INS1_16FlashAttnBwdSm90INS1_25CollectiveMainloopBwdSm90ILi2ELi2ELi2EN4cute5tupleIJNS5_1CILi1EEES8_S8_EEENS6_IJNS7_ILi64EEENS7_ILi128EEESB_EEENS_6half_tEfNS_4arch4Sm90ELb1ELb0ELb0ELb0ELb0ELb1ELb0ELb0ELi2ELi1ELi2ELi1ELb0EEENS1_24CollectiveEpilogueBwdGQAISC_fSF_Li256ELb0ELb0EEENS1_25SingleTileBwdLPTSchedulerILb0ELi128ELb0EEEEEEEEEvNT_6ParamsE,"ax",@progbits
	.align	128
.text._ZN7cutlass13device_kernelIN5flash11enable_sm90INS1_16FlashAttnBwdSm90INS1_25CollectiveMainloopBwdSm90ILi2ELi2ELi2EN4cute5tupleIJNS5_1CILi1EEES8_S8_EEENS6_IJNS7_ILi64EEENS7_ILi128EEESB_EEENS_6half_tEfNS_4arch4Sm90ELb1ELb0ELb0ELb0ELb0ELb1ELb0ELb0ELi2ELi1ELi2ELi1ELb0EEENS1_24CollectiveEpilogueBwdGQAISC_fSF_Li256ELb0ELb0EEENS1_25SingleTileBwdLPTSchedulerILb0ELi128ELb0EEEEEEEEEvNT_6ParamsE:
        .type           _ZN7cutlass13device_kernelIN5flash11enable_sm90INS1_16FlashAttnBwdSm90INS1_25CollectiveMainloopBwdSm90ILi2ELi2ELi2EN4cute5tupleIJNS5_1CILi1EEES8_S8_EEENS6_IJNS7_ILi64EEENS7_ILi128EEESB_EEENS_6half_tEfNS_4arch4Sm90ELb1ELb0ELb0ELb0ELb0ELb1ELb0ELb0ELi2ELi1ELi2ELi1ELb0EEENS1_24CollectiveEpilogueBwdGQAISC_fSF_Li256ELb0ELb0EEENS1_25SingleTileBwdLPTSchedulerILb0ELi128ELb0EEEEEEEEEvNT_6ParamsE,@function
        .size           _ZN7cutlass13device_kernelIN5flash11enable_sm90INS1_16FlashAttnBwdSm90INS1_25CollectiveMainloopBwdSm90ILi2ELi2ELi2EN4cute5tupleIJNS5_1CILi1EEES8_S8_EEENS6_IJNS7_ILi64EEENS7_ILi128EEESB_EEENS_6half_tEfNS_4arch4Sm90ELb1ELb0ELb0ELb0ELb0ELb1ELb0ELb0ELi2ELi1ELi2ELi1ELb0EEENS1_24CollectiveEpilogueBwdGQAISC_fSF_Li256ELb0ELb0EEENS1_25SingleTileBwdLPTSchedulerILb0ELi128ELb0EEEEEEEEEvNT_6ParamsE,(.L_x_3703 - _ZN7cutlass13device_kernelIN5flash11enable_sm90INS1_16FlashAttnBwdSm90INS1_25CollectiveMainloopBwdSm90ILi2ELi2ELi2EN4cute5tupleIJNS5_1CILi1EEES8_S8_EEENS6_IJNS7_ILi64EEENS7_ILi128EEESB_EEENS_6half_tEfNS_4arch4Sm90ELb1ELb0ELb0ELb0ELb0ELb1ELb0ELb0ELi2ELi1ELi2ELi1ELb0EEENS1_24CollectiveEpilogueBwdGQAISC_fSF_Li256ELb0ELb0EEENS1_25SingleTileBwdLPTSchedulerILb0ELi128ELb0EEEEEEEEEvNT_6ParamsE)
        .other          _ZN7cutlass13device_kernelIN5flash11enable_sm90INS1_16FlashAttnBwdSm90INS1_25CollectiveMainloopBwdSm90ILi2ELi2ELi2EN4cute5tupleIJNS5_1CILi1EEES8_S8_EEENS6_IJNS7_ILi64EEENS7_ILi128EEESB_EEENS_6half_tEfNS_4arch4Sm90ELb1ELb0ELb0ELb0ELb0ELb1ELb0ELb0ELi2ELi1ELi2ELi1ELb0EEENS1_24CollectiveEpilogueBwdGQAISC_fSF_Li256ELb0ELb0EEENS1_25SingleTileBwdLPTSchedulerILb0ELi128ELb0EEEEEEEEEvNT_6ParamsE,@"STO_CUDA_ENTRY STV_DEFAULT"
_ZN7cutlass13device_kernelIN5flash11enable_sm90INS1_16FlashAttnBwdSm90INS1_25CollectiveMainloopBwdSm90ILi2ELi2ELi2EN4cute5tupleIJNS5_1CILi1EEES8_S8_EEENS6_IJNS7_ILi64EEENS7_ILi128EEESB_EEENS_6half_tEfNS_4arch4Sm90ELb1ELb0ELb0ELb0ELb0ELb1ELb0ELb0ELi2ELi1ELi2ELi1ELb0EEENS1_24CollectiveEpilogueBwdGQAISC_fSF_Li256ELb0ELb0EEENS1_25SingleTileBwdLPTSchedulerILb0ELi128ELb0EEEEEEEEEvNT_6ParamsE:
        /* <DEDUP_REMOVED lines=24> */
.L_x_2697:
[----:B------:R-:W-:Y:S05]  /*0180*/  BSYNC B0 ;  /* 0x0000000000007941 */ /* 0x000fea0003800000 */
.L_x_2696:
        /* <DEDUP_REMOVED lines=37> */
.L_x_2698:
        /* <DEDUP_REMOVED lines=22> */
.L_x_2699:
[----:B------:R-:W-:Y:S01]  /*0540*/  PLOP3.LUT P0, PT, PT, PT, UP0, 0x80, 0x0 ;  /* 0x000000000000781c */ /* 0x000fe20003f0f008 */
[----:B------:R-:W-:Y:S01]  /*0550*/  NOP ;  /* 0x0000000000007918 */ /* 0x000fe20000000000 */
[----:B------:R-:W-:Y:S01]  /*0560*/  BSSY B6, `(.L_x_2700) ;  /* 0x0000765000067945 */ /* 0x000fe20003800000 */
[----:B-12-4-:R-:W-:Y:S10]  /*0570*/  BAR.SYNC.DEFER_BLOCKING 0x0 ;  /* 0x0000000000007b1d */ /* 0x016ff40000010000 */
[----:B------:R-:W-:Y:S05]  /*0580*/  @!P0 BRA `(.L_x_2701) ;  /* 0x00000044002c8947 */ /* 0x000fea0003800000 */
.L_x_2702:
        /* <DEDUP_REMOVED lines=32> */
.L_x_2703:
[----:B------:R-:W-:Y:S01]  /*0790*/  ULDC UR7, c[0x0][0x8cc] ;  /* 0x0002330000077ab9 */ /* 0x000fe20000000800 */
[----:B------:R-:W-:Y:S01]  /*07a0*/  UMOV UR39, UR10 ;  /* 0x0000000a00277c82 */ /* 0x000fe20008000000 */
[----:B------:R-:W-:-:S11]  /*07b0*/  UISETP.NE.AND UP0, UPT, UR7, 0x1, UPT ;  /* 0x000000010700788c */ /* 0x000fd6000bf05270 */
[----:B------:R-:W-:Y:S02]  /*07c0*/  @UP0 ULDC.64 UR8, c[0x0][0x8d0] ;  /* 0x0002340000080ab9 */ /* 0x000fe40000000a00 */
[----:B------:R-:W-:-:S04]  /*07d0*/  UIMAD.WIDE.U32 UR4, UR10, UR8, URZ ;  /* 0x000000080a0472a5 */ /* 0x000fc8000f8e003f */
[----:B------:R-:W-:-:S04]  /*07e0*/  @UP0 USHF.R.U32.HI UR39, URZ, UR9, UR5 ;  /* 0x000000093f270299 */ /* 0x000fc80008011605 */
[----:B------:R-:W-:-:S12]  /*07f0*/  UIMAD UR4, UR39, UR7, URZ ;  /* 0x00000007270472a4 */ /* 0x000fd8000f8e023f */
.L_x_2704:
        /* <DEDUP_REMOVED lines=117> */
.L_x_2708:
        /* <DEDUP_REMOVED lines=15> */
.L_x_2707:
        /* <DEDUP_REMOVED lines=22> */
.L_x_2710:
        /* <DEDUP_REMOVED lines=15> */
.L_x_2709:
        /* <DEDUP_REMOVED lines=8> */
.L_x_2784:
        /* <DEDUP_REMOVED lines=15> */
.L_x_2712:
        /* <DEDUP_REMOVED lines=103> */
.L_x_2724:
[----:B------:R-:W-:-:S13]  /*1a70*/  ISETP.NE.AND P0, PT, R231, 0x3, PT ;  /* 0x00000003e700780c */ /* 0x000fda0003f05270 */
[----:B------:R-:W-:Y:S05]  /*1a80*/  @!P0 BRA `(.L_x_2714) ;  /* 0x0000000000048947 */ /* 0x000fea0003800000 */
[----:B------:R-:W-:Y:S01]  /*1a90*/  BPT.TRAP 0x1 ;  /* 0x000000040000795c */ /* 0x000fe20000300000 */
.L_x_2714:
[----:B------:R-:W-:Y:S01]  /*1aa0*/  IMAD R0, R3, 0x8, R228 ;  /* 0x0000000803007824 */ /* 0x000fe200078e02e4 */
[----:B------:R-:W-:-:S04]  /*1ab0*/  SHF.L.U32 R9, R4, 0x1f, RZ ;  /* 0x0000001f04097819 */ /* 0x000fc800000006ff */
[----:B------:R2:W3:Y:S01]  /*1ac0*/  SYNCS.PHASECHK.TRANS64.TRYWAIT P1, [R0+URZ+0x30810], R9 ;  /* 0x03081009000075a7 */ /* 0x0004e2000802017f */
[----:B------:R-:W-:Y:S05]  /*1ad0*/  @!P0 BRA `(.L_x_2715) ;  /* 0x0000000000048947 */ /* 0x000fea0003800000 */
[----:B------:R-:W-:Y:S01]  /*1ae0*/  BPT.TRAP 0x1 ;  /* 0x000000040000795c */ /* 0x000fe20000300000 */
.L_x_2715:
[----:B---3--:R-:W-:Y:S05]  /*1af0*/  @P1 BRA `(.L_x_2716) ;  /* 0x0000000000081947 */ /* 0x008fea0003800000 */
[----:B------:R-:W3:Y:S02]  /*1b00*/  SYNCS.PHASECHK.TRANS64.TRYWAIT P1, [R0+URZ+0x30810], R9 ;  /* 0x03081009000075a7 */ /* 0x000ee4000802017f */
[----:B---3--:R-:W-:Y:S05]  /*1b10*/  @!P1 BRA `(.L_x_2717) ;  /* 0x00000060005c9947 */ /* 0x008fea0003800000 */
.L_x_2716:
        /* <DEDUP_REMOVED lines=81> */
.L_x_2718:
[----:B------:R1:W1:Y:S01]  /*2030*/  SYNCS.PHASECHK.TRANS64.TRYWAIT P1, [R0+URZ+0x30830], R9 ;  /* 0x03083009000075a7 */ /* 0x000262000802017f */
[----:B------:R-:W-:Y:S05]  /*2040*/  @!P0 BRA `(.L_x_2719) ;  /* 0x0000000000048947 */ /* 0x000fea0003800000 */
[----:B------:R-:W-:Y:S01]  /*2050*/  BPT.TRAP 0x1 ;  /* 0x000000040000795c */ /* 0x000fe20000300000 */
.L_x_2719:
[----:B------:R-:W-:-:S05]  /*2060*/  VIADD R6, R228, 0x20000 ;  /* 0x00020000e4067836 */ /* 0x000fca0000000000 */
[----:B------:R-:W-:-:S04]  /*2070*/  SHF.R.U32.HI R6, RZ, 0x4, R6 ;  /* 0x00000004ff067819 */ /* 0x000fc80000011606 */
[----:B------:R-:W-:-:S04]  /*2080*/  LOP3.LUT R225, R6, 0x3fff, RZ, 0xc0, !PT ;  /* 0x00003fff06e17812 */ /* 0x000fc800078ec0ff */
[----:B------:R-:W-:Y:S01]  /*2090*/  LOP3.LUT R6, R225, 0x10000, RZ, 0xfc, !PT ;  /* 0x00010000e1067812 */ /* 0x000fe200078efcff */
[----:B-1----:R-:W-:Y:S06]  /*20a0*/  @P1 BRA `(.L_x_2720) ;  /* 0x0000000000081947 */ /* 0x002fec0003800000 */
[----:B------:R-:W1:Y:S02]  /*20b0*/  SYNCS.PHASECHK.TRANS64.TRYWAIT P1, [R0+URZ+0x30830], R9 ;  /* 0x03083009000075a7 */ /* 0x000e64000802017f */
[----:B-1----:R-:W-:Y:S05]  /*20c0*/  @!P1 BRA `(.L_x_2721) ;  /* 0x0000005c00049947 */ /* 0x002fea0003800000 */
.L_x_2720:
        /* <DEDUP_REMOVED lines=406> */
.L_x_2722:
        /* <DEDUP_REMOVED lines=49> */
.L_x_2723:
        /* <DEDUP_REMOVED lines=78> */
.L_x_2706:
[----:B------:R-:W-:Y:S05]  /*4220*/  @P0 BRA `(.L_x_2705) ;  /* 0x0000003800600947 */ /* 0x000fea0003800000 */
[----:B------:R-:W1:Y:S01]  /*4230*/  S2R R4, SR_TID.X ;  /* 0x0000000000047919 */ /* 0x000e620000002100 */
[----:B------:R-:W2:Y:S01]  /*4240*/  S2UR UR5, SR_CgaCtaId ;  /* 0x00000000000579c3 */ /* 0x000ea20000008800 */
[----:B------:R-:W-:Y:S01]  /*4250*/  ULDC UR4, c[0x0][0x850] ;  /* 0x0002140000047ab9 */ /* 0x000fe20000000800 */
[----:B------:R-:W-:Y:S01]  /*4260*/  USHF.L.U32 UR8, UR39, 0xe, URZ ;  /* 0x0000000e27087899 */ /* 0x000fe2000800063f */
[----:B------:R-:W-:Y:S01]  /*4270*/  BSSY B0, `(.L_x_2725) ;  /* 0x0000054000007945 */ /* 0x000fe20003800000 */
[----:B------:R-:W-:Y:S01]  /*4280*/  UISETP.NE.AND UP0, UPT, UR4, 0x1, UPT ;  /* 0x000000010400788c */ /* 0x000fe2000bf05270 */
[----:B------:R-:W-:Y:S02]  /*4290*/  ULDC.64 UR12, c[0x0][0x818] ;  /* 0x00020600000c7ab9 */ /* 0x000fe40000000a00 */
[----:B------:R-:W-:Y:S01]  /*42a0*/  UMOV UR4, 0x400 ;  /* 0x0000040000047882 */ /* 0x000fe20000000000 */
[----:B------:R-:W-:Y:S01]  /*42b0*/  USHF.R.S32.HI UR9, URZ, 0x1f, UR8 ;  /* 0x0000001f3f097899 */ /* 0x000fe20008011408 */
[----:B------:R-:W-:Y:S01]  /*42c0*/  ULDC.64 UR14, c[0x0][0x820] ;  /* 0x00020800000e7ab9 */ /* 0x000fe20000000a00 */
[----:B------:R-:W-:-:S05]  /*42d0*/  ULDC.64 UR16, c[0x0][0x848] ;  /* 0x0002120000107ab9 */ /* 0x000fca0000000a00 */
[----:B------:R-:W-:Y:S02]  /*42e0*/  @UP0 ULDC UR6, c[0x0][0x854] ;  /* 0x0002150000060ab9 */ /* 0x000fe40000000800 */
[----:B------:R-:W-:Y:S02]  /*42f0*/  UIMAD.WIDE.U32 UR6, UR36, UR6, URZ ;  /* 0x00000006240672a5 */ /* 0x000fe4000f8e003f */
[----:B--2---:R-:W-:-:S03]  /*4300*/  ULEA UR4, UR5, UR4, 0x18 ;  /* 0x0000000405047291 */ /* 0x004fc6000f8ec03f */
[----:B------:R-:W-:Y:S02]  /*4310*/  @UP0 ULDC UR5, c[0x0][0x858] ;  /* 0x0002160000050ab9 */ /* 0x000fe40000000800 */
[----:B------:R-:W-:Y:S01]  /*4320*/  @UP0 USHF.R.U32.HI UR36, URZ, UR5, UR7 ;  /* 0x000000053f240299 */ /* 0x000fe20008011607 */
[----:B-1----:R-:W-:-:S03]  /*4330*/  VIADD R5, R4, 0xffffff80 ;  /* 0xffffff8004057836 */ /* 0x002fc60000000000 */
[----:B------:R-:W-:Y:S02]  /*4340*/  USHF.R.S32.HI UR5, URZ, 0x1f, UR36 ;  /* 0x0000001f3f057899 */ /* 0x000fe40008011424 */
[----:B------:R-:W-:Y:S01]  /*4350*/  UIMAD.WIDE.U32 UR6, UR36, UR12, UR8 ;  /* 0x0000000c240672a5 */ /* 0x000fe2000f8e0008 */
[----:B------:R-:W-:Y:S01]  /*4360*/  SHF.R.S32.HI R0, RZ, 0x1f, R5 ;  /* 0x0000001fff007819 */ /* 0x000fe20000011405 */
[----:B------:R-:W-:Y:S01]  /*4370*/  UIMAD UR10, UR5, UR12, URZ ;  /* 0x0000000c050a72a4 */ /* 0x000fe2000f8e023f */
[----:B------:R-:W-:Y:S01]  /*4380*/  BAR.SYNC.DEFER_BLOCKING 0x1, 0x100 ;  /* 0x0044000000007b1d */ /* 0x000fe20000010000 */
[----:B------:R-:W-:Y:S02]  /*4390*/  ISETP.NE.AND P0, PT, R5, RZ, PT ;  /* 0x000000ff0500720c */ /* 0x000fe40003f05270 */
[----:B------:R-:W-:Y:S01]  /*43a0*/  LEA.HI R2, R0, R5, RZ, 0x7 ;  /* 0x0000000500027211 */ /* 0x000fe200078f38ff */
[----:B------:R-:W-:-:S03]  /*43b0*/  UIMAD UR10, UR36, UR13, UR10 ;  /* 0x0000000d240a72a4 */ /* 0x000fc6000f8e020a */
[C---:B------:R-:W-:Y:S01]  /*43c0*/  LOP3.LUT R0, R2.reuse, 0xfffff80, RZ, 0xc0, !PT ;  /* 0x0fffff8002007812 */ /* 0x040fe200078ec0ff */
[----:B------:R-:W-:Y:S01]  /*43d0*/  IMAD.SHL.U32 R2, R2, 0x40, RZ ;  /* 0x0000004002027824 */ /* 0x000fe200078e00ff */
[----:B------:R-:W-:Y:S01]  /*43e0*/  ULDC.64 UR12, c[0x0][0x840] ;  /* 0x00021000000c7ab9 */ /* 0x000fe20000000a00 */
[----:B------:R-:W-:Y:S02]  /*43f0*/  UIADD3 UR7, UR7, UR10, URZ ;  /* 0x0000000a07077290 */ /* 0x000fe4000fffe03f */
[----:B------:R-:W-:Y:S01]  /*4400*/  IMAD.IADD R0, R5, 0x1, -R0 ;  /* 0x0000000105007824 */ /* 0x000fe200078e0a00 */
[----:B------:R-:W-:Y:S01]  /*4410*/  LOP3.LUT R3, R2, 0x3fffe000, RZ, 0xc0, !PT ;  /* 0x3fffe00002037812 */ /* 0x000fe200078ec0ff */
[----:B------:R-:W-:Y:S02]  /*4420*/  UIMAD UR5, UR5, UR12, URZ ;  /* 0x0000000c050572a4 */ /* 0x000fe4000f8e023f */
[----:B------:R-:W-:Y:S02]  /*4430*/  UIMAD.WIDE.U32 UR8, UR36, UR12, UR8 ;  /* 0x0000000c240872a5 */ /* 0x000fe4000f8e0008 */
[----:B------:R-:W-:Y:S01]  /*4440*/  IMAD R0, R0, 0x4, R3 ;  /* 0x0000000400007824 */ /* 0x000fe200078e0203 */
[----:B------:R-:W-:-:S02]  /*4450*/  UIMAD UR12, UR36, UR13, UR5 ;  /* 0x0000000d240c72a4 */ /* 0x000fc4000f8e0205 */
[----:B------:R-:W-:Y:S02]  /*4460*/  USHF.R.S32.HI UR5, URZ, 0x1f, UR37 ;  /* 0x0000001f3f057899 */ /* 0x000fe40008011425 */
[----:B------:R-:W-:Y:S01]  /*4470*/  LEA R0, R0, UR4, 0x2 ;  /* 0x0000000400007c11 */ /* 0x000fe2000f8e10ff */
[----:B------:R-:W-:Y:S02]  /*4480*/  UIADD3 UR9, UR9, UR12, URZ ;  /* 0x0000000c09097290 */ /* 0x000fe4000fffe03f */
[----:B------:R-:W-:Y:S02]  /*4490*/  UIMAD UR11, UR5, UR14, URZ ;  /* 0x0000000e050b72a4 */ /* 0x000fe4000f8e023f */
[----:B------:R1:W-:Y:S01]  /*44a0*/  STS.128 [R0], R24 ;  /* 0x0000001800007388 */ /* 0x0003e20000000c00 */
[----:B------:R-:W-:Y:S02]  /*44b0*/  UIMAD UR5, UR5, UR16, URZ ;  /* 0x00000010050572a4 */ /* 0x000fe4000f8e023f */
[----:B------:R-:W-:Y:S01]  /*44c0*/  UIMAD UR11, UR37, UR15, UR11 ;  /* 0x0000000f250b72a4 */ /* 0x000fe2000f8e020b */
[----:B------:R1:W-:Y:S01]  /*44d0*/  STS.128 [R0+0x800], R28 ;  /* 0x0008001c00007388 */ /* 0x0003e20000000c00 */
[----:B------:R-:W-:-:S02]  /*44e0*/  UIMAD.WIDE.U32 UR6, UR37, UR14, UR6 ;  /* 0x0000000e250672a5 */ /* 0x000fc4000f8e0006 */
[----:B------:R-:W-:Y:S01]  /*44f0*/  UIMAD UR5, UR37, UR17, UR5 ;  /* 0x00000011250572a4 */ /* 0x000fe2000f8e0205 */
[----:B------:R1:W-:Y:S01]  /*4500*/  STS.128 [R0+0x1000], R32 ;  /* 0x0010002000007388 */ /* 0x0003e20000000c00 */
[----:B------:R-:W-:Y:S01]  /*4510*/  UIMAD.WIDE.U32 UR8, UR37, UR16, UR8 ;  /* 0x00000010250872a5 */ /* 0x000fe2000f8e0008 */
[----:B------:R-:W-:Y:S02]  /*4520*/  ULDC.64 UR12, c[0x0][0x800] ;  /* 0x00020000000c7ab9 */ /* 0x000fe40000000a00 */
[----:B------:R1:W-:Y:S01]  /*4530*/  STS.128 [R0+0x1800], R36 ;  /* 0x0018002400007388 */ /* 0x0003e20000000c00 */
[----:B------:R-:W-:Y:S01]  /*4540*/  ULDC.64 UR14, c[0x0][0x828] ;  /* 0x00020a00000e7ab9 */ /* 0x000fe20000000a00 */
[----:B------:R-:W-:Y:S02]  /*4550*/  UIADD3 UR7, UR7, UR11, URZ ;  /* 0x0000000b07077290 */ /* 0x000fe4000fffe03f */
[----:B------:R1:W-:Y:S01]  /*4560*/  STS.128 [R0+0x2000], R40 ;  /* 0x0020002800007388 */ /* 0x0003e20000000c00 */
[----:B------:R-:W-:-:S02]  /*4570*/  ULEA UR12, UP0, UR6, UR12, 0x2 ;  /* 0x0000000c060c7291 */ /* 0x000fc4000f80103f */
[----:B------:R-:W-:Y:S01]  /*4580*/  UIADD3 UR5, UR9, UR5, URZ ;  /* 0x0000000509057290 */ /* 0x000fe2000fffe03f */
[----:B------:R1:W-:Y:S01]  /*4590*/  STS.128 [R0+0x2800], R44 ;  /* 0x0028002c00007388 */ /* 0x0003e20000000c00 */
[----:B------:R-:W-:Y:S02]  /*45a0*/  ULEA UR14, UP1, UR8, UR14, 0x2 ;  /* 0x0000000e080e7291 */ /* 0x000fe4000f82103f */
        /* <DEDUP_REMOVED lines=25> */
.L_x_2727:
[----:B------:R-:W-:Y:S01]  /*4740*/  @P0 ELECT P1, URZ, PT ;  /* 0x00000000003f082f */ /* 0x000fe20003820000 */
[----:B------:R2:W-:-:S12]  /*4750*/  UBLKRED.G.S.ADD.F32.RN [UR6], [UR4], UR5, desc[UR8] ;  /* 0x00000806040073bb */ /* 0x0005d800080a1405 */
[----:B------:R-:W-:Y:S02]  /*4760*/  @P1 PLOP3.LUT P0, PT, P1, PT, PT, 0x8, 0x0 ;  /* 0x000000000000181c */ /* 0x000fe40000f0e170 */
[----:B------:R-:W-:-:S11]  /*4770*/  PLOP3.LUT P1, PT, PT, PT, PT, 0x8, 0x0 ;  /* 0x000000000000781c */ /* 0x000fd60003f2e170 */
[----:B--2---:R-:W-:Y:S05]  /*4780*/  @P0 BRA.U.ANY `(.L_x_2727) ;  /* 0xfffffffd00ec0947 */ /* 0x004fea000393ffff */
[----:B------:R0:W-:Y:S01]  /*4790*/  UTMACMDFLUSH ;  /* 0x00000000000079b7 */ /* 0x0001e20000000000 */
[----:B------:R-:W-:-:S04]  /*47a0*/  DEPBAR.LE SB0, 0x0 ;  /* 0x000080000000791a */ /* 0x000fc80000000000 */
.L_x_2726:
[----:B------:R-:W-:Y:S05]  /*47b0*/  BSYNC B0 ;  /* 0x0000000000007941 */ /* 0x000fea0003800000 */
.L_x_2725:
        /* <DEDUP_REMOVED lines=32> */
.L_x_2728:
        /* <DEDUP_REMOVED lines=8> */
.L_x_2701:
        /* <DEDUP_REMOVED lines=29> */
.L_x_2730:
[----:B------:R-:W-:Y:S01]  /*4c10*/  ULDC UR9, c[0x0][0x8cc] ;  /* 0x0002330000097ab9 */ /* 0x000fe20000000800 */
[----:B------:R-:W-:Y:S01]  /*4c20*/  UMOV UR7, UR8 ;  /* 0x0000000800077c82 */ /* 0x000fe20008000000 */
[----:B------:R-:W-:-:S11]  /*4c30*/  UISETP.NE.AND UP0, UPT, UR9, 0x1, UPT ;  /* 0x000000010900788c */ /* 0x000fd6000bf05270 */
[----:B------:R-:W-:Y:S02]  /*4c40*/  @UP0 ULDC.64 UR10, c[0x0][0x8d0] ;  /* 0x00023400000a0ab9 */ /* 0x000fe40000000a00 */
[----:B------:R-:W-:-:S04]  /*4c50*/  UIMAD.WIDE.U32 UR4, UR8, UR10, URZ ;  /* 0x0000000a080472a5 */ /* 0x000fc8000f8e003f */
[----:B------:R-:W-:-:S04]  /*4c60*/  @UP0 USHF.R.U32.HI UR7, URZ, UR11, UR5 ;  /* 0x0000000b3f070299 */ /* 0x000fc80008011605 */
[----:B------:R-:W-:-:S12]  /*4c70*/  UIMAD UR4, UR7, UR9, URZ ;  /* 0x00000009070472a4 */ /* 0x000fd8000f8e023f */
.L_x_2731:
        /* <DEDUP_REMOVED lines=67> */
.L_x_2734:
[----:B------:R-:W-:Y:S05]  /*50b0*/  BSYNC B0 ;  /* 0x0000000000007941 */ /* 0x000fea0003800000 */
.L_x_2733:
        /* <DEDUP_REMOVED lines=19> */
.L_x_2736:
[----:B------:R-:W-:Y:S05]  /*51f0*/  BSYNC B0 ;  /* 0x0000000000007941 */ /* 0x000fea0003800000 */
.L_x_2735:
[----:B------:R-:W-:Y:S06]  /*5200*/  BAR.ARV 0xa, 0xa0 ;  /* 0x0282800000007b1d */ /* 0x000fec0000002000 */
[----:B------:R-:W-:Y:S04]  /*5210*/  BSSY B0, `(.L_x_2737) ;  /* 0x0000003000007945 */ /* 0x000fe80003800000 */
[----:B------:R-:W-:Y:S05]  /*5220*/  @!P0 BRA `(.L_x_2738) ;  /* 0x0000000000048947 */ /* 0x000fea0003800000 */
[----:B------:R-:W-:-:S04]  /*5230*/  DEPBAR.LE SB0, 0x0 ;  /* 0x000080000000791a */ /* 0x000fc80000000000 */
.L_x_2738:
[----:B------:R-:W-:Y:S05]  /*5240*/  BSYNC B0 ;  /* 0x0000000000007941 */ /* 0x000fea0003800000 */
.L_x_2737:
[----:B------:R-:W-:Y:S06]  /*5250*/  BAR.ARV 0xb, 0xa0 ;  /* 0x02c2800000007b1d */ /* 0x000fec0000002000 */
[----:B------:R-:W-:Y:S01]  /*5260*/  UIADD3 UR12, UR8, 0x1, URZ ;  /* 0x00000001080c7890 */ /* 0x000fe2000fffe03f */
[----:B------:R-:W-:Y:S11]  /*5270*/  BRA `(.L_x_2739) ;  /* 0x0000000000047947 */ /* 0x000ff60003800000 */
.L_x_2732:
[----:B------:R-:W-:-:S05]  /*5280*/  UMOV UR12, UR8 ;  /* 0x00000008000c7c82 */ /* 0x000fca0008000000 */
.L_x_2739:
        /* <DEDUP_REMOVED lines=18> */
.L_x_2752:
        /* <DEDUP_REMOVED lines=20> */
.L_x_2741:
[----:B------:R-:W-:Y:S05]  /*54f0*/  BSYNC B0 ;  /* 0x0000000000007941 */ /* 0x000fea0003800000 */
.L_x_2740:
        /* <DEDUP_REMOVED lines=13> */
.L_x_2743:
[----:B------:R-:W-:Y:S05]  /*55d0*/  BSYNC B0 ;  /* 0x0000000000007941 */ /* 0x000fea0003800000 */
.L_x_2742:
[----:B------:R-:W-:Y:S06]  /*55e0*/  BAR.ARV 0xa, 0xa0 ;  /* 0x0282800000007b1d */ /* 0x000fec0000002000 */
[----:B------:R-:W-:Y:S04]  /*55f0*/  BSSY B0, `(.L_x_2744) ;  /* 0x0000003000007945 */ /* 0x000fe80003800000 */
[----:B------:R-:W-:Y:S05]  /*5600*/  @!P0 BRA `(.L_x_2745) ;  /* 0x0000000000048947 */ /* 0x000fea0003800000 */
[----:B------:R-:W-:-:S04]  /*5610*/  DEPBAR.LE SB0, 0x0 ;  /* 0x000080000000791a */ /* 0x000fc80000000000 */
.L_x_2745:
[----:B------:R-:W-:Y:S05]  /*5620*/  BSYNC B0 ;  /* 0x0000000000007941 */ /* 0x000fea0003800000 */
.L_x_2744:
        /* <DEDUP_REMOVED lines=13> */
.L_x_2747:
[----:B------:R-:W-:Y:S05]  /*5700*/  BSYNC B0 ;  /* 0x0000000000007941 */ /* 0x000fea0003800000 */
.L_x_2746:
        /* <DEDUP_REMOVED lines=13> */
.L_x_2749:
[----:B------:R-:W-:Y:S05]  /*57e0*/  BSYNC B0 ;  /* 0x0000000000007941 */ /* 0x000fea0003800000 */
.L_x_2748:
[----:B------:R-:W-:Y:S01]  /*57f0*/  UIADD3 UR12, UR12, 0x2, URZ ;  /* 0x000000020c0c7890 */ /* 0x000fe2000fffe03f */
[----:B------:R-:W-:Y:S06]  /*5800*/  BAR.ARV 0xa, 0xa0 ;  /* 0x0282800000007b1d */ /* 0x000fec0000002000 */
[----:B------:R-:W-:Y:S01]  /*5810*/  UISETP.GE.AND UP0, UPT, UR12, UR5, UPT ;  /* 0x000000050c00728c */ /* 0x000fe2000bf06270 */
[----:B------:R-:W-:Y:S04]  /*5820*/  BSSY B0, `(.L_x_2750) ;  /* 0x0000003000007945 */ /* 0x000fe80003800000 */
[----:B------:R-:W-:Y:S06]  /*5830*/  @!P0 BRA `(.L_x_2751) ;  /* 0x0000000000048947 */ /* 0x000fec0003800000 */
[----:B------:R-:W-:-:S04]  /*5840*/  DEPBAR.LE SB0, 0x0 ;  /* 0x000080000000791a */ /* 0x000fc80000000000 */
.L_x_2751:
[----:B------:R-:W-:Y:S05]  /*5850*/  BSYNC B0 ;  /* 0x0000000000007941 */ /* 0x000fea0003800000 */
.L_x_2750:
[----:B------:R-:W-:Y:S06]  /*5860*/  BAR.ARV 0xb, 0xa0 ;  /* 0x02c2800000007b1d */ /* 0x000fec0000002000 */
[----:B------:R-:W-:Y:S01]  /*5870*/  PLOP3.LUT P1, PT, PT, PT, UP0, 0x80, 0x0 ;  /* 0x000000000000781c */ /* 0x000fe20003f2f008 */
[----:B------:R-:W-:Y:S02]  /*5880*/  UIADD3 UR20, UR20, 0x4000, URZ ;  /* 0x0000400014147890 */ /* 0x000fe4000fffe03f */
[----:B------:R-:W-:-:S10]  /*5890*/  UIADD3 UR4, UR4, 0x4000, URZ ;  /* 0x0000400004047890 */ /* 0x000fd4000fffe03f */
[----:B------:R-:W-:Y:S05]  /*58a0*/  @!P1 BRA `(.L_x_2752) ;  /* 0xfffffff800c09947 */ /* 0x000fea000383ffff */
[----:B------:R-:W-:Y:S05]  /*58b0*/  BRA `(.L_x_2705) ;  /* 0x0000002000bc7947 */ /* 0x000fea0003800000 */
.L_x_2729:
        /* <DEDUP_REMOVED lines=21> */
.L_x_2753:
[----:B------:R-:W-:Y:S01]  /*5a10*/  ULDC UR8, c[0x0][0x8cc] ;  /* 0x0002330000087ab9 */ /* 0x000fe20000000800 */
[----:B------:R-:W-:Y:S01]  /*5a20*/  UMOV UR11, UR7 ;  /* 0x00000007000b7c82 */ /* 0x000fe20008000000 */
[----:B------:R-:W-:-:S11]  /*5a30*/  UISETP.NE.AND UP0, UPT, UR8, 0x1, UPT ;  /* 0x000000010800788c */ /* 0x000fd6000bf05270 */
[----:B------:R-:W-:Y:S02]  /*5a40*/  @UP0 ULDC.64 UR12, c[0x0][0x8d0] ;  /* 0x00023400000c0ab9 */ /* 0x000fe40000000a00 */
[----:B------:R-:W-:-:S04]  /*5a50*/  UIMAD.WIDE.U32 UR4, UR7, UR12, URZ ;  /* 0x0000000c070472a5 */ /* 0x000fc8000f8e003f */
[----:B------:R-:W-:-:S04]  /*5a60*/  @UP0 USHF.R.U32.HI UR11, URZ, UR13, UR5 ;  /* 0x0000000d3f0b0299 */ /* 0x000fc80008011605 */
[----:B------:R-:W-:-:S12]  /*5a70*/  UIMAD UR4, UR11, UR8, URZ ;  /* 0x000000080b0472a4 */ /* 0x000fd8000f8e023f */
.L_x_2754:
        /* <DEDUP_REMOVED lines=70> */
.L_x_2785:
        /* <DEDUP_REMOVED lines=15> */
.L_x_2758:
        /* <DEDUP_REMOVED lines=97> */
.L_x_2769:
[----:B--234-:R-:W-:-:S04]  /*65e0*/  SHF.L.U32 R21, R11, 0x1f, RZ ;  /* 0x0000001f0b157819 */ /* 0x01cfc800000006ff */
[----:B------:R-:W1:Y:S02]  /*65f0*/  SYNCS.PHASECHK.TRANS64.TRYWAIT P1, [R16+URZ+0x30840], R21 ;  /* 0x03084015100075a7 */ /* 0x000e64000802017f */
[----:B-1----:R-:W-:Y:S05]  /*6600*/  @!P1 BRA `(.L_x_2761) ;  /* 0x0000001400dc9947 */ /* 0x002fea0003800000 */
.L_x_2786:
[----:B------:R-:W-:Y:S05]  /*6610*/  @P0 BRA `(.L_x_2762) ;  /* 0x0000000000140947 */ /* 0x000fea0003800000 */
[----:B------:R-:W-:Y:S01]  /*6620*/  ISETP.NE.AND P1, PT, R6, RZ, PT ;  /* 0x000000ff0600720c */ /* 0x000fe20003f25270 */
[----:B------:R-:W-:-:S04]  /*6630*/  IMAD.MOV.U32 R3, RZ, RZ, 0x4100 ;  /* 0x00004100ff037424 */ /* 0x000fc800078e00ff */
[----:B------:R3:W-:Y:S08]  /*6640*/  SYNCS.ARRIVE.TRANS64 RZ, [R16+URZ+0x30830], R3 ;  /* 0x0308300310ff79a7 */ /* 0x0007f0000800003f */
[----:B------:R-:W-:Y:S05]  /*6650*/  @!P1 BRA `(.L_x_2762) ;  /* 0x0000000000049947 */ /* 0x000fea0003800000 */
[----:B------:R-:W-:Y:S01]  /*6660*/  BPT.TRAP 0x1 ;  /* 0x000000040000795c */ /* 0x000fe20000300000 */
.L_x_2762:
        /* <DEDUP_REMOVED lines=36> */
.L_x_2787:
[----:B------:R-:W-:Y:S05]  /*68b0*/  @P0 BRA `(.L_x_2764) ;  /* 0x0000000000140947 */ /* 0x000fea0003800000 */
[----:B------:R-:W-:Y:S01]  /*68c0*/  ISETP.NE.AND P1, PT, R6, RZ, PT ;  /* 0x000000ff0600720c */ /* 0x000fe20003f25270 */
[----:B------:R-:W-:-:S04]  /*68d0*/  IMAD.MOV.U32 R2, RZ, RZ, 0x4100 ;  /* 0x00004100ff027424 */ /* 0x000fc800078e00ff */
[----:B------:R3:W-:Y:S08]  /*68e0*/  SYNCS.ARRIVE.TRANS64 RZ, [R16+URZ+0x30818], R2 ;  /* 0x0308180210ff79a7 */ /* 0x0007f0000800003f */
[----:B------:R-:W-:Y:S05]  /*68f0*/  @!P1 BRA `(.L_x_2764) ;  /* 0x0000000000049947 */ /* 0x000fea0003800000 */
[----:B------:R-:W-:Y:S01]  /*6900*/  BPT.TRAP 0x1 ;  /* 0x000000040000795c */ /* 0x000fe20000300000 */
.L_x_2764:
        /* <DEDUP_REMOVED lines=36> */
.L_x_2788:
[----:B------:R-:W-:Y:S05]  /*6b50*/  @P0 BRA `(.L_x_2766) ;  /* 0x0000000000140947 */ /* 0x000fea0003800000 */
[----:B------:R-:W-:Y:S01]  /*6b60*/  ISETP.NE.AND P1, PT, R6, RZ, PT ;  /* 0x000000ff0600720c */ /* 0x000fe20003f25270 */
[----:B-123--:R-:W-:-:S04]  /*6b70*/  IMAD.MOV.U32 R21, RZ, RZ, 0x4100 ;  /* 0x00004100ff157424 */ /* 0x00efc800078e00ff */
[----:B------:R4:W-:Y:S08]  /*6b80*/  SYNCS.ARRIVE.TRANS64 RZ, [R16+URZ+0x30838], R21 ;  /* 0x0308381510ff79a7 */ /* 0x0009f0000800003f */
[----:B------:R-:W-:Y:S05]  /*6b90*/  @!P1 BRA `(.L_x_2766) ;  /* 0x0000000000049947 */ /* 0x000fea0003800000 */
[----:B------:R-:W-:Y:S01]  /*6ba0*/  BPT.TRAP 0x1 ;  /* 0x000000040000795c */ /* 0x000fe20000300000 */
.L_x_2766:
        /* <DEDUP_REMOVED lines=31> */
.L_x_2790:
[----:B------:R-:W-:Y:S05]  /*6da0*/  @P0 BRA `(.L_x_2768) ;  /* 0x0000000000140947 */ /* 0x000fea0003800000 */
[----:B------:R-:W-:Y:S01]  /*6db0*/  ISETP.NE.AND P1, PT, R6, RZ, PT ;  /* 0x000000ff0600720c */ /* 0x000fe20003f25270 */
[----:B------:R-:W-:-:S04]  /*6dc0*/  IMAD.MOV.U32 R5, RZ, RZ, 0x4100 ;  /* 0x00004100ff057424 */ /* 0x000fc800078e00ff */
[----:B------:R1:W-:Y:S08]  /*6dd0*/  SYNCS.ARRIVE.TRANS64 RZ, [R16+URZ+0x30810], R5 ;  /* 0x0308100510ff79a7 */ /* 0x0003f0000800003f */
[----:B------:R-:W-:Y:S05]  /*6de0*/  @!P1 BRA `(.L_x_2768) ;  /* 0x0000000000049947 */ /* 0x000fea0003800000 */
[----:B------:R-:W-:Y:S01]  /*6df0*/  BPT.TRAP 0x1 ;  /* 0x000000040000795c */ /* 0x000fe20000300000 */
.L_x_2768:
        /* <DEDUP_REMOVED lines=37> */
.L_x_2760:
        /* <DEDUP_REMOVED lines=8> */
.L_x_2791:
[----:B------:R-:W-:Y:S05]  /*70d0*/  @P0 BRA `(.L_x_2771) ;  /* 0x0000000000140947 */ /* 0x000fea0003800000 */
[----:B------:R-:W-:Y:S01]  /*70e0*/  ISETP.NE.AND P1, PT, R6, RZ, PT ;  /* 0x000000ff0600720c */ /* 0x000fe20003f25270 */
[----:B------:R-:W-:-:S04]  /*70f0*/  IMAD.MOV.U32 R5, RZ, RZ, 0x4100 ;  /* 0x00004100ff057424 */ /* 0x000fc800078e00ff */
[----:B------:R2:W-:Y:S08]  /*7100*/  SYNCS.ARRIVE.TRANS64 RZ, [R16+URZ+0x30830], R5 ;  /* 0x0308300510ff79a7 */ /* 0x0005f0000800003f */
[----:B------:R-:W-:Y:S05]  /*7110*/  @!P1 BRA `(.L_x_2771) ;  /* 0x0000000000049947 */ /* 0x000fea0003800000 */
[----:B------:R-:W-:Y:S01]  /*7120*/  BPT.TRAP 0x1 ;  /* 0x000000040000795c */ /* 0x000fe20000300000 */
.L_x_2771:
        /* <DEDUP_REMOVED lines=33> */
.L_x_2792:
[----:B------:R-:W-:Y:S05]  /*7340*/  @P0 BRA `(.L_x_2773) ;  /* 0x0000000000140947 */ /* 0x000fea0003800000 */
[----:B------:R-:W-:Y:S01]  /*7350*/  ISETP.NE.AND P0, PT, R6, RZ, PT ;  /* 0x000000ff0600720c */ /* 0x000fe20003f05270 */
[----:B------:R-:W-:-:S04]  /*7360*/  IMAD.MOV.U32 R5, RZ, RZ, 0x4100 ;  /* 0x00004100ff057424 */ /* 0x000fc800078e00ff */
[----:B------:R1:W-:Y:S08]  /*7370*/  SYNCS.ARRIVE.TRANS64 RZ, [R16+URZ+0x30818], R5 ;  /* 0x0308180510ff79a7 */ /* 0x0003f0000800003f */
[----:B------:R-:W-:Y:S05]  /*7380*/  @!P0 BRA `(.L_x_2773) ;  /* 0x0000000000048947 */ /* 0x000fea0003800000 */
[----:B------:R-:W-:Y:S01]  /*7390*/  BPT.TRAP 0x1 ;  /* 0x000000040000795c */ /* 0x000fe20000300000 */
.L_x_2773:
        /* <DEDUP_REMOVED lines=37> */
.L_x_2759:
[----:B------:R-:W1:Y:S01]  /*75f0*/  S2R R0, SR_TID.X ;  /* 0x0000000000007919 */ /* 0x000e620000002100 */
[----:B------:R-:W-:Y:S01]  /*7600*/  IMAD R3, R19, 0x8, R16 ;  /* 0x0000000813037824 */ /* 0x000fe200078e0210 */
[----:B-1----:R-:W-:Y:S02]  /*7610*/  LOP3.LUT R2, R0, 0x7f, RZ, 0xc0, !PT ;  /* 0x0000007f00027812 */ /* 0x002fe400078ec0ff */
[----:B------:R-:W-:Y:S02]  /*7620*/  SHF.L.U32 R0, R11, 0x1f, RZ ;  /* 0x0000001f0b007819 */ /* 0x000fe400000006ff */
[----:B------:R-:W-:Y:S02]  /*7630*/  ISETP.NE.AND P1, PT, R2, RZ, PT ;  /* 0x000000ff0200720c */ /* 0x000fe40003f25270 */
[----:B------:R-:W1:Y:S02]  /*7640*/  SYNCS.PHASECHK.TRANS64.TRYWAIT P0, [R3+URZ+0x30840], R0 ;  /* 0x03084000030075a7 */ /* 0x000e64000800017f */
[----:B-1----:R-:W-:Y:S09]  /*7650*/  @!P0 BRA `(.L_x_2774) ;  /* 0x0000000800448947 */ /* 0x002ff20003800000 */
.L_x_2793:
[----:B------:R-:W-:Y:S05]  /*7660*/  @P1 BRA `(.L_x_2775) ;  /* 0x0000000000181947 */ /* 0x000fea0003800000 */
[----:B------:R-:W1:Y:S01]  /*7670*/  S2R R2, SR_TID.X ;  /* 0x0000000000027919 */ /* 0x000e620000002100 */
[----:B------:R-:W-:-:S04]  /*7680*/  IMAD.MOV.U32 R0, RZ, RZ, 0x4100 ;  /* 0x00004100ff007424 */ /* 0x000fc800078e00ff */
[----:B------:R1:W-:Y:S02]  /*7690*/  SYNCS.ARRIVE.TRANS64 RZ, [R3+URZ+0x30830], R0 ;  /* 0x0308300003ff79a7 */ /* 0x0003e4000800003f */
[----:B-1----:R-:W-:-:S13]  /*76a0*/  LOP3.LUT P0, RZ, R2, 0x1f, RZ, 0xc0, !PT ;  /* 0x0000001f02ff7812 */ /* 0x002fda000780c0ff */
[----:B------:R-:W-:Y:S05]  /*76b0*/  @!P0 BRA `(.L_x_2775) ;  /* 0x0000000000048947 */ /* 0x000fea0003800000 */
[----:B------:R-:W-:Y:S01]  /*76c0*/  BPT.TRAP 0x1 ;  /* 0x000000040000795c */ /* 0x000fe20000300000 */
.L_x_2775:
        /* <DEDUP_REMOVED lines=40> */
.L_x_2756:
[----:B------:R-:W-:Y:S05]  /*7950*/  BSYNC B0 ;  /* 0x0000000000007941 */ /* 0x000fea0003800000 */
.L_x_2755:
[----:B------:R-:W-:-:S03]  /*7960*/  UMOV UR7, 0xffffffff ;  /* 0xffffffff00077882 */ /* 0x000fc60000000000 */
[----:B------:R-:W-:Y:S05]  /*7970*/  BRA.DIV UR7, `(.L_x_2776) ;  /* 0x0000000607907947 */ /* 0x000fea000b800000 */
[----:B------:R-:W-:-:S13]  /*7980*/  ELECT P6, URZ, PT ;  /* 0x00000000003f782f */ /* 0x000fda00038c0000 */
.L_x_2796:
[----:B------:R-:W-:Y:S05]  /*7990*/  @!P6 BRA `(.L_x_2705) ;  /* 0x000000000084e947 */ /* 0x000fea0003800000 */
[----:B------:R-:W-:-:S06]  /*79a0*/  ULOP3.LUT UR7, UR38, 0x2, URZ, 0xfc, !UPT ;  /* 0x0000000226077892 */ /* 0x000fcc000f8efc3f */
[----:B------:R-:W-:-:S05]  /*79b0*/  IMAD.U32 R2, RZ, RZ, UR7 ;  /* 0x00000007ff027e24 */ /* 0x000fca000f8e00ff */
[----:B------:R-:W-:-:S13]  /*79c0*/  ISETP.NE.AND P2, PT, R2, 0x3, PT ;  /* 0x000000030200780c */ /* 0x000fda0003f45270 */
[----:B------:R-:W-:Y:S05]  /*79d0*/  @!P2 BRA `(.L_x_2777) ;  /* 0x000000000004a947 */ /* 0x000fea0003800000 */
[----:B------:R-:W-:Y:S01]  /*79e0*/  BPT.TRAP 0x1 ;  /* 0x000000040000795c */ /* 0x000fe20000300000 */
.L_x_2777:
        /* <DEDUP_REMOVED lines=15> */
.L_x_2797:
[----:B------:R-:W2:Y:S02]  /*7ae0*/  SYNCS.PHASECHK.TRANS64.TRYWAIT P0, [R3+URZ], R2 ;  /* 0x00000002030075a7 */ /* 0x000ea4000800017f */
[----:B--2---:R-:W-:Y:S05]  /*7af0*/  @!P0 BRA `(.L_x_2779) ;  /* 0x0000000400648947 */ /* 0x004fea0003800000 */
.L_x_2798:
[----:B------:R-:W-:Y:S05]  /*7b00*/  @!P2 BRA `(.L_x_2780) ;  /* 0x000000000004a947 */ /* 0x000fea0003800000 */
[----:B------:R-:W-:Y:S01]  /*7b10*/  BPT.TRAP 0x1 ;  /* 0x000000040000795c */ /* 0x000fe20000300000 */
.L_x_2780:
[----:B--2---:R-:W-:-:S04]  /*7b20*/  VIADD R3, R7, 0x30840 ;  /* 0x0003084007037836 */ /* 0x004fc80000000000 */
[----:B------:R-:W-:-:S04]  /*7b30*/  IMAD R0, R0, 0x8, R3 ;  /* 0x0000000800007824 */ /* 0x000fc800078e0203 */
[----:B------:R-:W2:Y:S02]  /*7b40*/  SYNCS.PHASECHK.TRANS64.TRYWAIT P0, [R0+URZ], R5 ;  /* 0x00000005000075a7 */ /* 0x000ea4000800017f */
[----:B--2---:R-:W-:Y:S05]  /*7b50*/  @!P0 BRA `(.L_x_2781) ;  /* 0x0000000400608947 */ /* 0x004fea0003800000 */
.L_x_2799:
[----:B------:R-:W-:-:S07]  /*7b60*/  IMAD R3, R4, 0x8, R3 ;  /* 0x0000000804037824 */ /* 0x000fce00078e0203 */
.L_x_2782:
[----:B---3--:R3:W4:Y:S02]  /*7b70*/  SYNCS.PHASECHK.TRANS64.TRYWAIT P0, [R3+URZ], R2 ;  /* 0x00000002030075a7 */ /* 0x008724000800017f */
[----:B----4-:R-:W-:Y:S05]  /*7b80*/  @!P0 NANOSLEEP.SYNCS 0x989680 ;  /* 0x009896800000895d */ /* 0x010fea0003900000 */
[----:B------:R-:W4:Y:S02]  /*7b90*/  @!P0 SYNCS.PHASECHK.TRANS64 P0, [R3+URZ], R2 ;  /* 0x00000002030085a7 */ /* 0x000f24000800007f */
[----:B----4-:R-:W-:Y:S05]  /*7ba0*/  @!P0 BRA `(.L_x_2782) ;  /* 0xfffffffc00f08947 */ /* 0x010fea000383ffff */
.L_x_2705:
[----:B------:R-:W-:Y:S05]  /*7bb0*/  BSYNC B6 ;  /* 0x0000000000067941 */ /* 0x000fea0003800000 */
.L_x_2700:
[----:B------:R-:W-:Y:S05]  /*7bc0*/  EXIT ;  /* 0x000000000000794d */ /* 0x000fea0003800000 */
.L_x_2711:
[----:B------:R-:W-:Y:S02]  /*7bd0*/  IMAD.MOV.U32 R12, RZ, RZ, RZ ;  /* 0x000000ffff0c7224 */ /* 0x000fe400078e00ff */
[----:B------:R-:W-:Y:S02]  /*7be0*/  IMAD.MOV.U32 R11, RZ, RZ, 0x1f ;  /* 0x0000001fff0b7424 */ /* 0x000fe400078e00ff */
[----:B------:R-:W-:-:S07]  /*7bf0*/  IMAD.MOV.U32 R15, RZ, RZ, -0x1 ;  /* 0xffffffffff0f7424 */ /* 0x000fce00078e00ff */
[----:B------:R-:W-:Y:S05]  /*7c00*/  WARPSYNC.COLLECTIVE R15, `(.L_x_2783) ;  /* 0x000000000f087348 */ /* 0x000fea0003c00000 */
[----:B------:R1:W2:Y:S02]  /*7c10*/  SHFL.IDX P6, R14, R13, R12, R11 ;  /* 0x0000000c0d0e7389 */ /* 0x0002a400000c000b */
[----:B-12---:R-:W-:Y:S01]  /*7c20*/  ENDCOLLECTIVE ;  /* 0x000000000000791b */ /* 0x006fe20003800000 */
.L_x_2783:
[----:B------:R-:W-:Y:S05]  /*7c30*/  BRA `(.L_x_2784) ;  /* 0xffffff9400b47947 */ /* 0x000fea000383ffff */
.L_x_2713:
[----:B---3--:R3:W4:Y:S02]  /*7c40*/  SYNCS.PHASECHK.TRANS64.TRYWAIT P0, [R228+URZ+0x30800], R9 ;  /* 0x03080009e40075a7 */ /* 0x008724000800017f */
[----:B----4-:R-:W-:Y:S05]  /*7c50*/  @!P0 NANOSLEEP.SYNCS 0x989680 ;  /* 0x009896800000895d */ /* 0x010fea0003900000 */
[----:B------:R-:W4:Y:S02]  /*7c60*/  @!P0 SYNCS.PHASECHK.TRANS64 P0, [R228+URZ+0x30800], R9 ;  /* 0x03080009e40085a7 */ /* 0x000f24000800007f */
[----:B----4-:R-:W-:Y:S05]  /*7c70*/  @!P0 BRA `(.L_x_2713) ;  /* 0xfffffffc00f08947 */ /* 0x010fea000383ffff */
[----:B------:R-:W-:Y:S05]  /*7c80*/  BRA `(.L_x_2712) ;  /* 0xffffff9400dc7947 */ /* 0x000fea000383ffff */
.L_x_2717:
[----:B---3--:R3:W4:Y:S02]  /*7c90*/  SYNCS.PHASECHK.TRANS64.TRYWAIT P1, [R0+URZ+0x30810], R9 ;  /* 0x03081009000075a7 */ /* 0x008724000802017f */
[----:B----4-:R-:W-:Y:S05]  /*7ca0*/  @!P1 NANOSLEEP.SYNCS 0x989680 ;  /* 0x009896800000995d */ /* 0x010fea0003900000 */
[----:B------:R-:W4:Y:S02]  /*7cb0*/  @!P1 SYNCS.PHASECHK.TRANS64 P1, [R0+URZ+0x30810], R9 ;  /* 0x03081009000095a7 */ /* 0x000f24000802007f */
[----:B----4-:R-:W-:Y:S05]  /*7cc0*/  @!P1 BRA `(.L_x_2717) ;  /* 0xfffffffc00f09947 */ /* 0x010fea000383ffff */
[----:B------:R-:W-:Y:S05]  /*7cd0*/  BRA `(.L_x_2716) ;  /* 0xffffff9c00907947 */ /* 0x000fea000383ffff */
.L_x_2721:
[----:B------:R1:W1:Y:S02]  /*7ce0*/  SYNCS.PHASECHK.TRANS64.TRYWAIT P1, [R0+URZ+0x30830], R9 ;  /* 0x03083009000075a7 */ /* 0x000264000802017f */
[----:B-1----:R-:W-:Y:S05]  /*7cf0*/  @!P1 NANOSLEEP.SYNCS 0x989680 ;  /* 0x009896800000995d */ /* 0x002fea0003900000 */
[----:B------:R-:W1:Y:S02]  /*7d00*/  @!P1 SYNCS.PHASECHK.TRANS64 P1, [R0+URZ+0x30830], R9 ;  /* 0x03083009000095a7 */ /* 0x000e64000802007f */
[----:B-1----:R-:W-:Y:S05]  /*7d10*/  @!P1 BRA `(.L_x_2721) ;  /* 0xfffffffc00f09947 */ /* 0x002fea000383ffff */
[----:B------:R-:W-:Y:S05]  /*7d20*/  BRA `(.L_x_2720) ;  /* 0xffffffa000e87947 */ /* 0x000fea000383ffff */
.L_x_2757:
[----:B-1----:R1:W2:Y:S02]  /*7d30*/  SYNCS.PHASECHK.TRANS64.TRYWAIT P0, [R16+URZ+0x30820], R3 ;  /* 0x03082003100075a7 */ /* 0x0022a4000800017f */
[----:B--2---:R-:W-:Y:S05]  /*7d40*/  @!P0 NANOSLEEP.SYNCS 0x989680 ;  /* 0x009896800000895d */ /* 0x004fea0003900000 */
[----:B------:R-:W2:Y:S02]  /*7d50*/  @!P0 SYNCS.PHASECHK.TRANS64 P0, [R16+URZ+0x30820], R3 ;  /* 0x03082003100085a7 */ /* 0x000ea4000800007f */
[----:B--2---:R-:W-:Y:S05]  /*7d60*/  @!P0 BRA `(.L_x_2757) ;  /* 0xfffffffc00f08947 */ /* 0x004fea000383ffff */
[----:B------:R-:W-:Y:S05]  /*7d70*/  BRA `(.L_x_2785) ;  /* 0xffffffe000587947 */ /* 0x000fea000383ffff */
.L_x_2761:
[----:B-1----:R1:W3:Y:S02]  /*7d80*/  SYNCS.PHASECHK.TRANS64.TRYWAIT P1, [R16+URZ+0x30840], R21 ;  /* 0x03084015100075a7 */ /* 0x0022e4000802017f */
[----:B---3--:R-:W-:Y:S05]  /*7d90*/  @!P1 NANOSLEEP.SYNCS 0x989680 ;  /* 0x009896800000995d */ /* 0x008fea0003900000 */
[----:B------:R-:W3:Y:S02]  /*7da0*/  @!P1 SYNCS.PHASECHK.TRANS64 P1, [R16+URZ+0x30840], R21 ;  /* 0x03084015100095a7 */ /* 0x000ee4000802007f */
[----:B---3--:R-:W-:Y:S05]  /*7db0*/  @!P1 BRA `(.L_x_2761) ;  /* 0xfffffffc00f09947 */ /* 0x008fea000383ffff */
[----:B------:R-:W-:Y:S05]  /*7dc0*/  BRA `(.L_x_2786) ;  /* 0xffffffe800107947 */ /* 0x000fea000383ffff */
.L_x_2763:
[----:B--2---:R2:W3:Y:S02]  /*7dd0*/  SYNCS.PHASECHK.TRANS64.TRYWAIT P1, [R16+URZ+0x30828], R21 ;  /* 0x03082815100075a7 */ /* 0x0044e4000802017f */
[----:B---3--:R-:W-:Y:S05]  /*7de0*/  @!P1 NANOSLEEP.SYNCS 0x989680 ;  /* 0x009896800000995d */ /* 0x008fea0003900000 */
[----:B------:R-:W3:Y:S02]  /*7df0*/  @!P1 SYNCS.PHASECHK.TRANS64 P1, [R16+URZ+0x30828], R21 ;  /* 0x03082815100095a7 */ /* 0x000ee4000802007f */
[----:B---3--:R-:W-:Y:S05]  /*7e00*/  @!P1 BRA `(.L_x_2763) ;  /* 0xfffffffc00f09947 */ /* 0x008fea000383ffff */
[----:B------:R-:W-:Y:S05]  /*7e10*/  BRA `(.L_x_2787) ;  /* 0xffffffe800a47947 */ /* 0x000fea000383ffff */
.L_x_2765:
[----:B---3--:R3:W4:Y:S02]  /*7e20*/  SYNCS.PHASECHK.TRANS64.TRYWAIT P1, [R16+URZ+0x30848], R21 ;  /* 0x03084815100075a7 */ /* 0x008724000802017f */
[----:B----4-:R-:W-:Y:S05]  /*7e30*/  @!P1 NANOSLEEP.SYNCS 0x989680 ;  /* 0x009896800000995d */ /* 0x010fea0003900000 */
[----:B------:R-:W4:Y:S02]  /*7e40*/  @!P1 SYNCS.PHASECHK.TRANS64 P1, [R16+URZ+0x30848], R21 ;  /* 0x03084815100095a7 */ /* 0x000f24000802007f */
[----:B----4-:R-:W-:Y:S05]  /*7e50*/  @!P1 BRA `(.L_x_2765) ;  /* 0xfffffffc00f09947 */ /* 0x010fea000383ffff */
[----:B------:R-:W-:Y:S05]  /*7e60*/  BRA `(.L_x_2788) ;  /* 0xffffffec00387947 */ /* 0x000fea000383ffff */
.L_x_2767:
[----:B------:R-:W-:-:S07]  /*7e70*/  SHF.L.U32 R5, R11, 0x1f, RZ ;  /* 0x0000001f0b057819 */ /* 0x000fce00000006ff */
.L_x_2789:
[----:B------:R1:W1:Y:S02]  /*7e80*/  SYNCS.PHASECHK.TRANS64.TRYWAIT P1, [R16+URZ+0x30820], R5 ;  /* 0x03082005100075a7 */ /* 0x000264000802017f */
[----:B-1----:R-:W-:Y:S05]  /*7e90*/  @!P1 NANOSLEEP.SYNCS 0x989680 ;  /* 0x009896800000995d */ /* 0x002fea0003900000 */
[----:B------:R-:W1:Y:S02]  /*7ea0*/  @!P1 SYNCS.PHASECHK.TRANS64 P1, [R16+URZ+0x30820], R5 ;  /* 0x03082005100095a7 */ /* 0x000e64000802007f */
[----:B-1----:R-:W-:Y:S05]  /*7eb0*/  @!P1 BRA `(.L_x_2789) ;  /* 0xfffffffc00f09947 */ /* 0x002fea000383ffff */
[----:B------:R-:W-:Y:S05]  /*7ec0*/  BRA `(.L_x_2790) ;  /* 0xffffffec00b47947 */ /* 0x000fea000383ffff */
.L_x_2770:
[----:B-1----:R1:W2:Y:S02]  /*7ed0*/  SYNCS.PHASECHK.TRANS64.TRYWAIT P1, [R16+URZ+0x30840], R13 ;  /* 0x0308400d100075a7 */ /* 0x0022a4000802017f */
[----:B--2---:R-:W-:Y:S05]  /*7ee0*/  @!P1 NANOSLEEP.SYNCS 0x989680 ;  /* 0x009896800000995d */ /* 0x004fea0003900000 */
[----:B------:R-:W2:Y:S02]  /*7ef0*/  @!P1 SYNCS.PHASECHK.TRANS64 P1, [R16+URZ+0x30840], R13 ;  /* 0x0308400d100095a7 */ /* 0x000ea4000802007f */
[----:B--2---:R-:W-:Y:S05]  /*7f00*/  @!P1 BRA `(.L_x_2770) ;  /* 0xfffffffc00f09947 */ /* 0x004fea000383ffff */
[----:B------:R-:W-:Y:S05]  /*7f10*/  BRA `(.L_x_2791) ;  /* 0xfffffff0006c7947 */ /* 0x000fea000383ffff */
.L_x_2772:
[----:B--2---:R2:W1:Y:S02]  /*7f20*/  SYNCS.PHASECHK.TRANS64.TRYWAIT P1, [R16+URZ+0x30828], R13 ;  /* 0x0308280d100075a7 */ /* 0x004464000802017f */
[----:B-1----:R-:W-:Y:S05]  /*7f30*/  @!P1 NANOSLEEP.SYNCS 0x989680 ;  /* 0x009896800000995d */ /* 0x002fea0003900000 */
[----:B------:R-:W1:Y:S02]  /*7f40*/  @!P1 SYNCS.PHASECHK.TRANS64 P1, [R16+URZ+0x30828], R13 ;  /* 0x0308280d100095a7 */ /* 0x000e64000802007f */
[----:B-1----:R-:W-:Y:S05]  /*7f50*/  @!P1 BRA `(.L_x_2772) ;  /* 0xfffffffc00f09947 */ /* 0x002fea000383ffff */
[----:B------:R-:W-:Y:S05]  /*7f60*/  BRA `(.L_x_2792) ;  /* 0xfffffff000f47947 */ /* 0x000fea000383ffff */
.L_x_2774:
[----:B------:R1:W1:Y:S02]  /*7f70*/  SYNCS.PHASECHK.TRANS64.TRYWAIT P0, [R3+URZ+0x30840], R0 ;  /* 0x03084000030075a7 */ /* 0x000264000800017f */
[----:B-1----:R-:W-:Y:S05]  /*7f80*/  @!P0 NANOSLEEP.SYNCS 0x989680 ;  /* 0x009896800000895d */ /* 0x002fea0003900000 */
[----:B------:R-:W1:Y:S02]  /*7f90*/  @!P0 SYNCS.PHASECHK.TRANS64 P0, [R3+URZ+0x30840], R0 ;  /* 0x03084000030085a7 */ /* 0x000e64000800007f */
[----:B-1----:R-:W-:Y:S05]  /*7fa0*/  @!P0 BRA `(.L_x_2774) ;  /* 0xfffffffc00f08947 */ /* 0x002fea000383ffff */
[----:B------:R-:W-:Y:S05]  /*7fb0*/  BRA `(.L_x_2793) ;  /* 0xfffffff400a87947 */ /* 0x000fea000383ffff */
.L_x_2776:
[----:B------:R-:W-:Y:S01]  /*7fc0*/  BSSY B0, `(.L_x_2794) ;  /* 0x0000006000007945 */ /* 0x000fe20003800000 */
[----:B------:R-:W-:-:S07]  /*7fd0*/  IMAD.MOV.U32 R15, RZ, RZ, -0x1 ;  /* 0xffffffffff0f7424 */ /* 0x000fce00078e00ff */
[----:B------:R-:W-:Y:S05]  /*7fe0*/  WARPSYNC.COLLECTIVE R15, `(.L_x_2795) ;  /* 0x000000000f0c7348 */ /* 0x000fea0003c00000 */
[----:B------:R-:W-:Y:S02]  /*7ff0*/  ELECT P6, UR62, PT ;  /* 0x00000000003e782f */ /* 0x000fe400038c0000 */
[----:B------:R-:W-:Y:S01]  /*8000*/  MOV R14, UR62 ;  /* 0x0000003e000e7c02 */ /* 0x000fe20008000f00 */
[----:B------:R-:W-:Y:S10]  /*8010*/  ENDCOLLECTIVE ;  /* 0x000000000000791b */ /* 0x000ff40003800000 */
.L_x_2795:
[----:B------:R-:W-:Y:S05]  /*8020*/  BSYNC B0 ;  /* 0x0000000000007941 */ /* 0x000fea0003800000 */
.L_x_2794:
[----:B------:R-:W-:Y:S05]  /*8030*/  BRA `(.L_x_2796) ;  /* 0xfffffff800547947 */ /* 0x000fea000383ffff */
.L_x_2778:
[----:B-1----:R1:W2:Y:S02]  /*8040*/  SYNCS.PHASECHK.TRANS64.TRYWAIT P0, [R6+URZ], R5 ;  /* 0x00000005060075a7 */ /* 0x0022a4000800017f */
[----:B--2---:R-:W-:Y:S05]  /*8050*/  @!P0 NANOSLEEP.SYNCS 0x989680 ;  /* 0x009896800000895d */ /* 0x004fea0003900000 */
[----:B------:R-:W2:Y:S02]  /*8060*/  @!P0 SYNCS.PHASECHK.TRANS64 P0, [R6+URZ], R5 ;  /* 0x00000005060085a7 */ /* 0x000ea4000800007f */
[----:B--2---:R-:W-:Y:S05]  /*8070*/  @!P0 BRA `(.L_x_2778) ;  /* 0xfffffffc00f08947 */ /* 0x004fea000383ffff */
[----:B------:R-:W-:Y:S05]  /*8080*/  BRA `(.L_x_2797) ;  /* 0xfffffff800947947 */ /* 0x000fea000383ffff */
.L_x_2779:
[----:B--2---:R2:W3:Y:S02]  /*8090*/  SYNCS.PHASECHK.TRANS64.TRYWAIT P0, [R3+URZ], R2 ;  /* 0x00000002030075a7 */ /* 0x0044e4000800017f */
[----:B---3--:R-:W-:Y:S05]  /*80a0*/  @!P0 NANOSLEEP.SYNCS 0x989680 ;  /* 0x009896800000895d */ /* 0x008fea0003900000 */
[----:B------:R-:W3:Y:S02]  /*80b0*/  @!P0 SYNCS.PHASECHK.TRANS64 P0, [R3+URZ], R2 ;  /* 0x00000002030085a7 */ /* 0x000ee4000800007f */
[----:B---3--:R-:W-:Y:S05]  /*80c0*/  @!P0 BRA `(.L_x_2779) ;  /* 0xfffffffc00f08947 */ /* 0x008fea000383ffff */
[----:B------:R-:W-:Y:S05]  /*80d0*/  BRA `(.L_x_2798) ;  /* 0xfffffff800887947 */ /* 0x000fea000383ffff */
.L_x_2781:
[----:B--2---:R2:W3:Y:S02]  /*80e0*/  SYNCS.PHASECHK.TRANS64.TRYWAIT P0, [R0+URZ], R5 ;  /* 0x00000005000075a7 */ /* 0x0044e4000800017f */
[----:B---3--:R-:W-:Y:S05]  /*80f0*/  @!P0 NANOSLEEP.SYNCS 0x989680 ;  /* 0x009896800000895d */ /* 0x008fea0003900000 */
[----:B------:R-:W3:Y:S02]  /*8100*/  @!P0 SYNCS.PHASECHK.TRANS64 P0, [R0+URZ], R5 ;  /* 0x00000005000085a7 */ /* 0x000ee4000800007f */
[----:B---3--:R-:W-:Y:S05]  /*8110*/  @!P0 BRA `(.L_x_2781) ;  /* 0xfffffffc00f08947 */ /* 0x008fea000383ffff */
[----:B------:R-:W-:Y:S05]  /*8120*/  BRA `(.L_x_2799) ;  /* 0xfffffff8008c7947 */ /* 0x000fea000383ffff */
.L_x_2800:
        /* <DEDUP_REMOVED lines=13> */
.L_x_3703:


//--------------------- .text._ZN7cutlass13device_kernelIN5flash11enable_sm90INS1_16FlashAttnBwdSm90INS1_25CollectiveMainloopBwdSm90ILi2ELi2ELi2EN4cute5tupleIJNS5_1CILi1EEES8_S8_EEENS6_IJNS7_ILi64EEENS7_ILi128EEESB_EEENS_6half_tEfNS_4arch4Sm90ELb1ELb0ELb0ELb0ELb1ELb1ELb0ELb0ELi2ELi1ELi2ELi1ELb0EEENS1_24CollectiveEpilogueBwdGQAISC_fSF_Li256ELb0ELb1EEENS1_25SingleTileBwdLPTSchedulerILb0ELi128ELb1EEEEEEEEEvNT_6ParamsE --------------------------
	.section	.text._ZN7cutlass13device_kernelIN5flash11enable_sm90INS1_16FlashAttnBwdSm90INS1_25CollectiveMainloopBwdSm90ILi2ELi2ELi2EN4cute5tupleIJNS5_1CILi1EEES8_S8_EEENS6_IJNS7_ILi64EEENS7_ILi128EEESB_EEENS_6half_tEfNS_4arch4Sm90ELb1ELb0ELb0ELb0ELb1ELb1ELb0ELb0ELi2ELi1ELi2ELi1ELb0EEENS1_24CollectiveEpilogueBwdGQAISC_fSF_Li256ELb0ELb1EEENS1_25SingleTileBwdLPTSchedulerILb0ELi128ELb1EEEEEEEEEvNT_6ParamsE,"ax",@progbits
	.align	128
.text._ZN7cutlass13device_kernelIN5flash11enable_sm90INS1_16FlashAttnBwdSm90INS1_25CollectiveMainloopBwdSm90ILi2ELi2ELi2EN4cute5tupleIJNS5_1CILi1EEES8_S8_EEENS6_IJNS7_ILi64EEENS7_ILi128EEESB_EEENS_6half_tEfNS_4arch4Sm90ELb1ELb0ELb0ELb0ELb1ELb1ELb0ELb0ELi2ELi1ELi2ELi1ELb0EEENS1_24CollectiveEpilogueBwdGQAISC_fSF_Li256ELb0ELb1EEENS1_25SingleTileBwdLPTSchedulerILb0ELi128ELb1EEEEEEEEEvNT_6ParamsE:
        .type           _ZN7cutlass13device_kernelIN5flash11enable_sm90INS1_16FlashAttnBwdSm90INS1_25CollectiveMainloopBwdSm90ILi2ELi2ELi2EN4cute5tupleIJNS5_1CILi1EEES8_S8_EEENS6_IJNS7_ILi64EEENS7_ILi128EEESB_EEENS_6half_tEfNS_4arch4Sm90ELb1ELb0ELb0ELb0ELb1ELb1ELb0ELb0ELi2ELi1ELi2ELi1ELb0EEENS1_24CollectiveEpilogueBwdGQAISC_fSF_Li256ELb0ELb1EEENS1_25SingleTileBwdLPTSchedulerILb0ELi128ELb1EEEEEEEEEvNT_6ParamsE,@function
        .size           _ZN7cutlass13device_kernelIN5flash11enable_sm90INS1_16FlashAttnBwdSm90INS1_25CollectiveMainloopBwdSm90ILi2ELi2ELi2EN4cute5tupleIJNS5_1CILi1EEES8_S8_EEENS6_IJNS7_ILi64EEENS7_ILi128EEESB_EEENS_6half_tEfNS_4arch4Sm90ELb1ELb0ELb0ELb0ELb1ELb1ELb0ELb0ELi2ELi1ELi2ELi1ELb0EEENS1_24CollectiveEpilogueBwdGQAISC_fSF_Li256ELb0ELb1EEENS1_25SingleTileBwdLPTSchedulerILb0ELi128ELb1EEEEEEEEEvNT_6ParamsE,(.L_x_3704 - _ZN7cutlass13device_kernelIN5flash11enable_sm90INS1_16FlashAttnBwdSm90INS1_25CollectiveMainloopBwdSm90ILi2ELi2ELi2EN4cute5tupleIJNS5_1CILi1EEES8_S8_EEENS6_IJNS7_ILi64EEENS7_ILi128EEESB_EEENS_6half_tEfNS_4arch4Sm90ELb1ELb0ELb0ELb0ELb1ELb1ELb0ELb0ELi2ELi1ELi2ELi1ELb0EEENS1_24CollectiveEpilogueBwdGQAISC_fSF_Li256ELb0ELb1EEENS1_25SingleTileBwdLPTSchedulerILb0ELi128ELb1EEEEEEEEEvNT_6ParamsE)
        .other          _ZN7cutlass13device_kernelIN5flash11enable_sm90INS1_16FlashAttnBwdSm90INS1_25CollectiveMainloopBwdSm90ILi2ELi2ELi2EN4cute5tupleIJNS5_1CILi1EEES8_S8_EEENS6_IJNS7_ILi64EEENS7_ILi128EEESB_EEENS_6half_tEfNS_4arch4Sm90ELb1ELb0ELb0ELb0ELb1ELb1ELb0ELb0ELi2ELi1ELi2ELi1ELb0EEENS1_24CollectiveEpilogueBwdGQAISC_fSF_Li256ELb0ELb1EEENS1_25SingleTileBwdLPTSchedulerILb0ELi128ELb1EEEEEEEEEvNT_6ParamsE,@"STO_CUDA_ENTRY STV_DEFAULT"
_ZN7cutlass13device_kernelIN5flash11enable_sm90INS1_16FlashAttnBwdSm90INS1_25CollectiveMainloopBwdSm90ILi2ELi2ELi2EN4cute5tupleIJNS5_1CILi1EEES8_S8_EEENS6_IJNS7_ILi64EEENS7_ILi128EEESB_EEENS_6half_tEfNS_4arch4Sm90ELb1ELb0ELb0ELb0ELb1ELb1ELb0ELb0ELi2ELi1ELi2ELi1ELb0EEENS1_24CollectiveEpilogueBwdGQAISC_fSF_Li256ELb0ELb1EEENS1_25SingleTileBwdLPTSchedulerILb0ELi128ELb1EEEEEEEEEvNT_6ParamsE:
        /* <DEDUP_REMOVED lines=24> */
.L_x_2802:
[----:B------:R-:W-:Y:S05]  /*0180*/  BSYNC B0 ;  /* 0x0000000000007941 */ /* 0x000fea0003800000 */
.L_x_2801:
        /* <DEDUP_REMOVED lines=37> */
.L_x_2803:
        /* <DEDUP_REMOVED lines=22> */
.L_x_2804:
[----:B------:R-:W-:Y:S01]  /*0540*/  PLOP3.LUT P0, PT, PT, PT, UP0, 0x80, 0x0 ;  /* 0x000000000000781c */ /* 0x000fe20003f0f008 */
[----:B------:R-:W-:Y:S01]  /*0550*/  NOP ;  /* 0x0000000000007918 */ /* 0x000fe20000000000 */
[----:B------:R-:W-:Y:S01]  /*0560*/  ULDC.64 UR46, c[0x0][0x208] ;  /* 0x00008200002e7ab9 */ /* 0x000fe20000000a00 */
[----:B------:R-:W-:Y:S01]  /*0570*/  BSSY B6, `(.L_x_2805) ;  /* 0x000085a000067945 */ /* 0x000fe20003800000 */
[----:B-12-4-:R-:W-:Y:S09]  /*0580*/  BAR.SYNC.DEFER_BLOCKING 0x0 ;  /* 0x0000000000007b1d */ /* 0x016ff20000010000 */
[----:B------:R-:W-:Y:S05]  /*0590*/  @!P0 BRA `(.L_x_2806) ;  /* 0x00000048007c8947 */ /* 0x000fea0003800000 */
.L_x_2807:
        /* <DEDUP_REMOVED lines=32> */
.L_x_2808:
[----:B------:R-:W-:Y:S01]  /*07a0*/  ULDC UR7, c[0x0][0x8cc] ;  /* 0x0002330000077ab9 */ /* 0x000fe20000000800 */
[----:B------:R-:W-:Y:S01]  /*07b0*/  UMOV UR36, UR10 ;  /* 0x0000000a00247c82 */ /* 0x000fe20008000000 */
[----:B------:R-:W-:-:S11]  /*07c0*/  UISETP.NE.AND UP0, UPT, UR7, 0x1, UPT ;  /* 0x000000010700788c */ /* 0x000fd6000bf05270 */
[----:B------:R-:W-:Y:S02]  /*07d0*/  @UP0 ULDC.64 UR8, c[0x0][0x8d0] ;  /* 0x0002340000080ab9 */ /* 0x000fe40000000a00 */
[----:B------:R-:W-:-:S04]  /*07e0*/  UIMAD.WIDE.U32 UR4, UR10, UR8, URZ ;  /* 0x000000080a0472a5 */ /* 0x000fc8000f8e003f */
[----:B------:R-:W-:-:S04]  /*07f0*/  @UP0 USHF.R.U32.HI UR36, URZ, UR9, UR5 ;  /* 0x000000093f240299 */ /* 0x000fc80008011605 */
[----:B------:R-:W-:-:S12]  /*0800*/  UIMAD UR4, UR36, UR7, URZ ;  /* 0x00000007240472a4 */ /* 0x000fd8000f8e023f */
.L_x_2809:
        /* <DEDUP_REMOVED lines=120> */
.L_x_2813:
        /* <DEDUP_REMOVED lines=15> */
.L_x_2812:
        /* <DEDUP_REMOVED lines=22> */
.L_x_2815:
        /* <DEDUP_REMOVED lines=15> */
.L_x_2814:
        /* <DEDUP_REMOVED lines=8> */
.L_x_2919:
        /* <DEDUP_REMOVED lines=15> */
.L_x_2817:
        /* <DEDUP_REMOVED lines=103> */
.L_x_2829:
[----:B------:R-:W-:-:S13]  /*1ab0*/  ISETP.NE.AND P0, PT, R231, 0x3, PT ;  /* 0x00000003e700780c */ /* 0x000fda0003f05270 */
[----:B------:R-:W-:Y:S05]  /*1ac0*/  @!P0 BRA `(.L_x_2819) ;  /* 0x0000000000048947 */ /* 0x000fea0003800000 */
[----:B------:R-:W-:Y:S01]  /*1ad0*/  BPT.TRAP 0x1 ;  /* 0x000000040000795c */ /* 0x000fe20000300000 */
.L_x_2819:
[----:B------:R-:W-:Y:S01]  /*1ae0*/  IMAD R0, R3, 0x8, R228 ;  /* 0x0000000803007824 */ /* 0x000fe200078e02e4 */
[----:B------:R-:W-:-:S04]  /*1af0*/  SHF.L.U32 R9, R4, 0x1f, RZ ;  /* 0x0000001f04097819 */ /* 0x000fc800000006ff */
[----:B------:R2:W3:Y:S01]  /*1b00*/  SYNCS.PHASECHK.TRANS64.TRYWAIT P1, [R0+URZ+0x30810], R9 ;  /* 0x03081009000075a7 */ /* 0x0004e2000802017f */
[----:B------:R-:W-:Y:S05]  /*1b10*/  @!P0 BRA `(.L_x_2820) ;  /* 0x0000000000048947 */ /* 0x000fea0003800000 */
[----:B------:R-:W-:Y:S01]  /*1b20*/  BPT.TRAP 0x1 ;  /* 0x000000040000795c */ /* 0x000fe20000300000 */
.L_x_2820:
[----:B---3--:R-:W-:Y:S05]  /*1b30*/  @P1 BRA `(.L_x_2821) ;  /* 0x0000000000081947 */ /* 0x008fea0003800000 */
[----:B------:R-:W3:Y:S02]  /*1b40*/  SYNCS.PHASECHK.TRANS64.TRYWAIT P1, [R0+URZ+0x30810], R9 ;  /* 0x03081009000075a7 */ /* 0x000ee4000802017f */
[----:B---3--:R-:W-:Y:S05]  /*1b50*/  @!P1 BRA `(.L_x_2822) ;  /* 0x0000007000249947 */ /* 0x008fea0003800000 */
.L_x_2821:
        /* <DEDUP_REMOVED lines=81> */
.L_x_2823:
[----:B------:R1:W1:Y:S01]  /*2070*/  SYNCS.PHASECHK.TRANS64.TRYWAIT P1, [R0+URZ+0x30830], R9 ;  /* 0x03083009000075a7 */ /* 0x000262000802017f */
[----:B------:R-:W-:Y:S05]  /*2080*/  @!P0 BRA `(.L_x_2824) ;  /* 0x0000000000048947 */ /* 0x000fea0003800000 */
[----:B------:R-:W-:Y:S01]  /*2090*/  BPT.TRAP 0x1 ;  /* 0x000000040000795c */ /* 0x000fe20000300000 */
.L_x_2824:
[----:B------:R-:W-:-:S05]  /*20a0*/  VIADD R6, R228, 0x20000 ;  /* 0x00020000e4067836 */ /* 0x000fca0000000000 */
[----:B------:R-:W-:-:S04]  /*20b0*/  SHF.R.U32.HI R6, RZ, 0x4, R6 ;  /* 0x00000004ff067819 */ /* 0x000fc80000011606 */
[----:B------:R-:W-:-:S04]  /*20c0*/  LOP3.LUT R225, R6, 0x3fff, RZ, 0xc0, !PT ;  /* 0x00003fff06e17812 */ /* 0x000fc800078ec0ff */
[----:B------:R-:W-:Y:S01]  /*20d0*/  LOP3.LUT R6, R225, 0x10000, RZ, 0xfc, !PT ;  /* 0x00010000e1067812 */ /* 0x000fe200078efcff */
[----:B-1----:R-:W-:Y:S06]  /*20e0*/  @P1 BRA `(.L_x_2825) ;  /* 0x0000000000081947 */ /* 0x002fec0003800000 */
[----:B------:R-:W1:Y:S02]  /*20f0*/  SYNCS.PHASECHK.TRANS64.TRYWAIT P1, [R0+URZ+0x30830], R9 ;  /* 0x03083009000075a7 */ /* 0x000e64000802017f */
[----:B-1----:R-:W-:Y:S05]  /*2100*/  @!P1 BRA `(.L_x_2826) ;  /* 0x0000006800cc9947 */ /* 0x002fea0003800000 */
.L_x_2825:
        /* <DEDUP_REMOVED lines=406> */
.L_x_2827:
        /* <DEDUP_REMOVED lines=49> */
.L_x_2828:
        /* <DEDUP_REMOVED lines=78> */
.L_x_2811:
[----:B------:R-:W-:Y:S05]  /*4260*/  @P0 BRA `(.L_x_2810) ;  /* 0x0000004800280947 */ /* 0x000fea0003800000 */
[----:B------:R-:W1:Y:S01]  /*4270*/  S2R R4, SR_TID.X ;  /* 0x0000000000047919 */ /* 0x000e620000002100 */
[----:B------:R-:W-:Y:S01]  /*4280*/  ULDC UR8, c[0x0][0x850] ;  /* 0x0002140000087ab9 */ /* 0x000fe20000000800 */
[----:B------:R-:W2:Y:S01]  /*4290*/  S2UR UR11, SR_CgaCtaId ;  /* 0x00000000000b79c3 */ /* 0x000ea20000008800 */
[----:B------:R-:W-:Y:S01]  /*42a0*/  UISETP.NE.AND UP0, UPT, UR8, 0x1, UPT ;  /* 0x000000010800788c */ /* 0x000fe2000bf05270 */
[----:B------:R-:W-:Y:S01]  /*42b0*/  BSSY B0, `(.L_x_2830) ;  /* 0x000005d000007945 */ /* 0x000fe20003800000 */
[----:B------:R-:W-:Y:S01]  /*42c0*/  UMOV UR10, UR40 ;  /* 0x00000028000a7c82 */ /* 0x000fe20008000000 */
[----:B------:R-:W-:Y:S01]  /*42d0*/  ULOP3.LUT UR36, URZ, UR36, URZ, 0x33, !UPT ;  /* 0x000000243f247292 */ /* 0x000fe2000f8e333f */
[----:B------:R-:W-:Y:S01]  /*42e0*/  ULDC.64 UR12, c[0x0][0x818] ;  /* 0x00020600000c7ab9 */ /* 0x000fe20000000a00 */
[----:B------:R-:W-:Y:S01]  /*42f0*/  ULDC UR6, c[0x0][0x8b4] ;  /* 0x00022d0000067ab9 */ /* 0x000fe20000000800 */
[----:B------:R-:W-:Y:S01]  /*4300*/  ULDC UR16, c[0x0][0x870] ;  /* 0x00021c0000107ab9 */ /* 0x000fe20000000800 */
[----:B------:R-:W-:Y:S01]  /*4310*/  UIADD3 UR36, UR36, UR6, URZ ;  /* 0x0000000624247290 */ /* 0x000fe2000fffe03f */
[----:B------:R-:W-:-:S03]  /*4320*/  ULDC UR18, c[0x0][0x80c] ;  /* 0x0002030000127ab9 */ /* 0x000fc60000000800 */
[----:B------:R-:W-:Y:S01]  /*4330*/  @UP0 ULDC UR4, c[0x0][0x854] ;  /* 0x0002150000040ab9 */ /* 0x000fe20000000800 */
[----:B------:R-:W-:Y:S01]  /*4340*/  @UP0 ULDC UR7, c[0x0][0x858] ;  /* 0x0002160000070ab9 */ /* 0x000fe20000000800 */
[----:B------:R-:W-:Y:S02]  /*4350*/  UIMAD.WIDE.U32 UR4, UR40, UR4, URZ ;  /* 0x00000004280472a5 */ /* 0x000fe4000f8e003f */
[----:B------:R-:W-:Y:S02]  /*4360*/  UIMAD UR16, UR16, UR36, URZ ;  /* 0x00000024101072a4 */ /* 0x000fe4000f8e023f */
[----:B------:R-:W-:Y:S02]  /*4370*/  @UP0 USHF.R.U32.HI UR10, URZ, UR7, UR5 ;  /* 0x000000073f0a0299 */ /* 0x000fe40008011605 */
[----:B------:R-:W-:Y:S02]  /*4380*/  USHF.L.U32 UR6, UR36, 0xe, URZ ;  /* 0x0000000e24067899 */ /* 0x000fe4000800063f */
[----:B------:R-:W-:-:S02]  /*4390*/  USHF.R.S32.HI UR17, URZ, 0x1f, UR10 ;  /* 0x0000001f3f117899 */ /* 0x000fc4000801140a */
[----:B------:R-:W-:Y:S02]  /*43a0*/  UIMAD UR16, UR16, UR18, URZ ;  /* 0x00000012101072a4 */ /* 0x000fe4000f8e023f */
[----:B------:R-:W-:Y:S02]  /*43b0*/  UIMAD UR9, UR17, UR12, URZ ;  /* 0x0000000c110972a4 */ /* 0x000fe4000f8e023f */
[----:B------:R-:W-:Y:S01]  /*43c0*/  USHF.R.S32.HI UR7, URZ, 0x1f, UR6 ;  /* 0x0000001f3f077899 */ /* 0x000fe20008011406 */
[C---:B-1----:R-:W-:Y:S01]  /*43d0*/  VIADD R5, R4.reuse, 0xffffff80 ;  /* 0xffffff8004057836 */ /* 0x042fe20000000000 */
[----:B------:R-:W-:Y:S01]  /*43e0*/  UIMAD UR20, UR10, UR13, UR9 ;  /* 0x0000000d0a1472a4 */ /* 0x000fe2000f8e0209 */
[----:B------:R-:W-:Y:S01]  /*43f0*/  ISETP.NE.AND P1, PT, R4, 0x80, PT ;  /* 0x000000800400780c */ /* 0x000fe20003f25270 */
[----:B------:R-:W-:Y:S02]  /*4400*/  USHF.R.S32.HI UR19, URZ, 0x1f, UR16 ;  /* 0x0000001f3f137899 */ /* 0x000fe40008011410 */
[----:B------:R-:W-:Y:S01]  /*4410*/  SHF.R.S32.HI R0, RZ, 0x1f, R5 ;  /* 0x0000001fff007819 */ /* 0x000fe20000011405 */
[----:B------:R-:W-:Y:S01]  /*4420*/  UMOV UR9, 0x400 ;  /* 0x0000040000097882 */ /* 0x000fe20000000000 */
[----:B------:R-:W-:Y:S01]  /*4430*/  ULDC.64 UR14, c[0x0][0x840] ;  /* 0x00021000000e7ab9 */ /* 0x000fe20000000a00 */
[----:B--2---:R-:W-:Y:S01]  /*4440*/  ULEA UR9, UR11, UR9, 0x18 ;  /* 0x000000090b097291 */ /* 0x004fe2000f8ec03f */
[----:B------:R-:W-:Y:S01]  /*4450*/  LEA.HI R2, R0, R5, RZ, 0x7 ;  /* 0x0000000500027211 */ /* 0x000fe200078f38ff */
[----:B------:R-:W-:Y:S01]  /*4460*/  UIMAD UR11, UR37, UR18, URZ ;  /* 0x00000012250b72a4 */ /* 0x000fe2000f8e023f */
[----:B------:R-:W-:Y:S01]  /*4470*/  BAR.SYNC.DEFER_BLOCKING 0x1, 0x100 ;  /* 0x0044000000007b1d */ /* 0x000fe20000010000 */
[----:B------:R-:W-:Y:S01]  /*4480*/  UIMAD.WIDE.U32 UR4, UR10, UR12, UR6 ;  /* 0x0000000c0a0472a5 */ /* 0x000fe2000f8e0006 */
[C---:B------:R-:W-:Y:S01]  /*4490*/  LOP3.LUT R0, R2.reuse, 0xfffff80, RZ, 0xc0, !PT ;  /* 0x0fffff8002007812 */ /* 0x040fe200078ec0ff */
[----:B------:R-:W-:Y:S01]  /*44a0*/  IMAD.SHL.U32 R2, R2, 0x40, RZ ;  /* 0x0000004002027824 */ /* 0x000fe200078e00ff */
[----:B------:R-:W-:Y:S01]  /*44b0*/  USHF.R.S32.HI UR18, URZ, 0x1f, UR11 ;  /* 0x0000001f3f127899 */ /* 0x000fe2000801140b */
[C---:B------:R-:W-:Y:S01]  /*44c0*/  ISETP.NE.AND P0, PT, R5.reuse, RZ, PT ;  /* 0x000000ff0500720c */ /* 0x040fe20003f05270 */
[----:B------:R-:W-:Y:S01]  /*44d0*/  UIADD3 UR16, UP0, UP1, UR16, UR11, UR10 ;  /* 0x0000000b10107290 */ /* 0x000fe2000f91e00a */
[----:B------:R-:W-:Y:S01]  /*44e0*/  IMAD.IADD R0, R5, 0x1, -R0 ;  /* 0x0000000105007824 */ /* 0x000fe200078e0a00 */
[----:B------:R-:W-:Y:S01]  /*44f0*/  LOP3.LUT R3, R2, 0x3fffe000, RZ, 0xc0, !PT ;  /* 0x3fffe00002037812 */ /* 0x000fe200078ec0ff */
[----:B------:R-:W-:-:S02]  /*4500*/  UIMAD.WIDE.U32 UR6, UR10, UR14, UR6 ;  /* 0x0000000e0a0672a5 */ /* 0x000fc4000f8e0006 */
[----:B------:R-:W-:Y:S02]  /*4510*/  UIMAD UR21, UR17, UR14, URZ ;  /* 0x0000000e111572a4 */ /* 0x000fe4000f8e023f */
[----:B------:R-:W-:Y:S01]  /*4520*/  IMAD R0, R0, 0x4, R3 ;  /* 0x0000000400007824 */ /* 0x000fe200078e0203 */
[----:B------:R-:W-:Y:S02]  /*4530*/  UIADD3.X UR14, UR19, UR18, UR17, UP0, UP1 ;  /* 0x00000012130e7290 */ /* 0x000fe400087e2411 */
[----:B------:R-:W-:Y:S02]  /*4540*/  USHF.L.U32 UR11, UR16, 0x2, URZ ;  /* 0x00000002100b7899 */ /* 0x000fe4000800063f */
[----:B------:R-:W-:Y:S01]  /*4550*/  LEA R0, R0, UR9, 0x2 ;  /* 0x0000000900007c11 */ /* 0x000fe2000f8e10ff */
[----:B------:R-:W-:Y:S01]  /*4560*/  ULDC.64 UR12, c[0x0][0x868] ;  /* 0x00021a00000c7ab9 */ /* 0x000fe20000000a00 */
[----:B------:R-:W-:Y:S02]  /*4570*/  USHF.L.U64.HI UR14, UR16, 0x2, UR14 ;  /* 0x00000002100e7899 */ /* 0x000fe4000801020e */
[----:B------:R-:W-:Y:S01]  /*4580*/  UIADD3 UR16, UP0, UR11, UR12, URZ ;  /* 0x0000000c0b107290 */ /* 0x000fe2000ff1e03f */
[----:B------:R1:W-:Y:S01]  /*4590*/  STS.128 [R0], R24 ;  /* 0x0000001800007388 */ /* 0x0003e20000000c00 */
[----:B------:R-:W-:-:S02]  /*45a0*/  USHF.R.S32.HI UR12, URZ, 0x1f, UR37 ;  /* 0x0000001f3f0c7899 */ /* 0x000fc40008011425 */
[----:B------:R-:W-:Y:S01]  /*45b0*/  UIMAD UR15, UR10, UR15, UR21 ;  /* 0x0000000f0a0f72a4 */ /* 0x000fe2000f8e0215 */
[----:B------:R1:W-:Y:S01]  /*45c0*/  STS.128 [R0+0x800], R28 ;  /* 0x0008001c00007388 */ /* 0x0003e20000000c00 */
[----:B------:R-:W-:Y:S01]  /*45d0*/  ULDC.64 UR18, c[0x0][0x820] ;  /* 0x0002080000127ab9 */ /* 0x000fe20000000a00 */
[----:B------:R-:W-:Y:S01]  /*45e0*/  UIADD3.X UR17, UR14, UR13, URZ, UP0, !UPT ;  /* 0x0000000d0e117290 */ /* 0x000fe200087fe43f */
[----:B------:R-:W-:Y:S01]  /*45f0*/  IMAD.U32 R2, RZ, RZ, UR16 ;  /* 0x00000010ff027e24 */ /* 0x000fe2000f8e00ff */
[----:B------:R1:W-:Y:S01]  /*4600*/  STS.128 [R0+0x1000], R32 ;  /* 0x0010002000007388 */ /* 0x0003e20000000c00 */
[----:B------:R-:W-:Y:S01]  /*4610*/  ULDC.64 UR22, c[0x0][0x848] ;  /* 0x0002120000167ab9 */ /* 0x000fe20000000a00 */
[----:B------:R-:W-:Y:S02]  /*4620*/  UIMAD UR13, UR12, UR18, URZ ;  /* 0x000000120c0d72a4 */ /* 0x000fe4000f8e023f */
[----:B------:R1:W-:Y:S01]  /*4630*/  STS.128 [R0+0x1800], R36 ;  /* 0x0018002400007388 */ /* 0x0003e20000000c00 */
[----:B------:R-:W-:Y:S01]  /*4640*/  UIADD3 UR5, UR5, UR20, URZ ;  /* 0x0000001405057290 */ /* 0x000fe2000fffe03f */
[----:B------:R-:W-:Y:S01]  /*4650*/  IMAD.U32 R3, RZ, RZ, UR17 ;  /* 0x00000011ff037e24 */ /* 0x000fe2000f8e00ff */
        /* <DEDUP_REMOVED lines=15> */
[----:B------:R-:W-:Y:S01]  /*4750*/  ULEA UR18, UP0, UR4, UR18, 0x2 ;  /* 0x0000001204127291 */ /* 0x000fe2000f80103f */
[----:B------:R1:W-:Y:S01]  /*4760*/  STS.128 [R0+0x4800], R60 ;  /* 0x0048003c00007388 */ /* 0x0003e20000000c00 */
[----:B------:R-:W-:Y:S02]  /*4770*/  UIADD3 UR5, UR7, UR12, URZ ;  /* 0x0000000c07057290 */ /* 0x000fe4000fffe03f */
        /* <DEDUP_REMOVED lines=11> */
.L_x_2832:
[----:B------:R-:W2:Y:S04]  /*4830*/  LDG.E.STRONG.GPU R4, desc[UR46][R2.64] ;  /* 0x0000002e02047981 */ /* 0x000ea8000c1ef900 */
[----:B--2---:R-:W-:Y:S01]  /*4840*/  CCTL.IVALL ;  /* 0x00000000ff00798f */ /* 0x004fe20002000000 */
[----:B------:R-:W-:Y:S05]  /*4850*/  YIELD ;  /* 0x0000000000007946 */ /* 0x000fea0003800000 */
[----:B------:R-:W-:-:S13]  /*4860*/  ISETP.NE.AND P0, PT, R4, UR15, PT ;  /* 0x0000000f04007c0c */ /* 0x000fda000bf05270 */
[----:B------:R-:W-:Y:S05]  /*4870*/  @P0 BRA `(.L_x_2832) ;  /* 0xfffffffc00ec0947 */ /* 0x000fea000383ffff */
.L_x_2831:
[----:B------:R-:W-:Y:S05]  /*4880*/  BSYNC B0 ;  /* 0x0000000000007941 */ /* 0x000fea0003800000 */
.L_x_2830:
[----:B------:R-:W-:-:S03]  /*4890*/  UMOV UR4, 0xffffffff ;  /* 0xffffffff00047882 */ /* 0x000fc60000000000 */
[----:B------:R-:W-:Y:S05]  /*48a0*/  BRA.DIV UR4, `(.L_x_2833) ;  /* 0x0000004204f87947 */ /* 0x000fea000b800000 */
[----:B------:R-:W-:Y:S01]  /*48b0*/  NOP ;  /* 0x0000000000007918 */ /* 0x000fe20000000000 */
.L_x_2922:
        /* <DEDUP_REMOVED lines=15> */
.L_x_2836:
[----:B------:R-:W-:Y:S01]  /*49b0*/  @P0 ELECT P2, URZ, PT ;  /* 0x00000000003f082f */ /* 0x000fe20003840000 */
[----:B------:R2:W-:-:S12]  /*49c0*/  UBLKRED.G.S.ADD.F32.RN [UR4], [UR9], UR6, desc[UR12] ;  /* 0x00000c04090073bb */ /* 0x0005d800080a1406 */
[----:B------:R-:W-:Y:S02]  /*49d0*/  @P2 PLOP3.LUT P0, PT, P2, PT, PT, 0x8, 0x0 ;  /* 0x000000000000281c */ /* 0x000fe4000170e170 */
[----:B------:R-:W-:-:S11]  /*49e0*/  PLOP3.LUT P2, PT, PT, PT, PT, 0x8, 0x0 ;  /* 0x000000000000781c */ /* 0x000fd60003f4e170 */
[----:B--2---:R-:W-:Y:S05]  /*49f0*/  @P0 BRA.U.ANY `(.L_x_2836) ;  /* 0xfffffffd00ec0947 */ /* 0x004fea000393ffff */
[----:B------:R0:W-:Y:S01]  /*4a00*/  UTMACMDFLUSH ;  /* 0x00000000000079b7 */ /* 0x0001e20000000000 */
[----:B------:R-:W-:-:S04]  /*4a10*/  DEPBAR.LE SB0, 0x0 ;  /* 0x000080000000791a */ /* 0x000fc80000000000 */
.L_x_2835:
[----:B------:R-:W-:Y:S05]  /*4a20*/  BSYNC B0 ;  /* 0x0000000000007941 */ /* 0x000fea0003800000 */
.L_x_2834:
        /* <DEDUP_REMOVED lines=14> */
.L_x_2838:
[----:B------:R-:W-:Y:S05]  /*4b10*/  BSYNC B0 ;  /* 0x0000000000007941 */ /* 0x000fea0003800000 */
.L_x_2837:
        /* <DEDUP_REMOVED lines=24> */
.L_x_2841:
[----:B-12---:R-:W2:Y:S04]  /*4ca0*/  LDG.E.STRONG.GPU R0, desc[UR46][R2.64] ;  /* 0x0000002e02007981 */ /* 0x006ea8000c1ef900 */
[----:B--2---:R-:W-:Y:S01]  /*4cb0*/  CCTL.IVALL ;  /* 0x00000000ff00798f */ /* 0x004fe20002000000 */
[----:B------:R-:W-:Y:S05]  /*4cc0*/  YIELD ;  /* 0x0000000000007946 */ /* 0x000fea0003800000 */
[----:B------:R-:W-:-:S13]  /*4cd0*/  ISETP.NE.AND P0, PT, R0, UR15, PT ;  /* 0x0000000f00007c0c */ /* 0x000fda000bf05270 */
[----:B------:R-:W-:Y:S05]  /*4ce0*/  @P0 BRA `(.L_x_2841) ;  /* 0xfffffffc00ec0947 */ /* 0x000fea000383ffff */
.L_x_2840:
[----:B------:R-:W-:Y:S05]  /*4cf0*/  BSYNC B0 ;  /* 0x0000000000007941 */ /* 0x000fea0003800000 */
.L_x_2839:
[----:B------:R-:W-:-:S03]  /*4d00*/  UMOV UR4, 0xffffffff ;  /* 0xffffffff00047882 */ /* 0x000fc60000000000 */
[----:B------:R-:W-:Y:S05]  /*4d10*/  BRA.DIV UR4, `(.L_x_2842) ;  /* 0x0000003e04f87947 */ /* 0x000fea000b800000 */
[----:B------:R-:W-:Y:S01]  /*4d20*/  NOP ;  /* 0x0000000000007918 */ /* 0x000fe20000000000 */
.L_x_2925:
        /* <DEDUP_REMOVED lines=16> */
.L_x_2845:
[----:B------:R-:W-:Y:S01]  /*4e30*/  @P0 ELECT P2, URZ, PT ;  /* 0x00000000003f082f */ /* 0x000fe20003840000 */
[----:B------:R3:W-:-:S12]  /*4e40*/  UBLKRED.G.S.ADD.F32.RN [UR4], [UR9], UR6, desc[UR10] ;  /* 0x00000a04090073bb */ /* 0x0007d800080a1406 */
[----:B------:R-:W-:Y:S02]  /*4e50*/  @P2 PLOP3.LUT P0, PT, P2, PT, PT, 0x8, 0x0 ;  /* 0x000000000000281c */ /* 0x000fe4000170e170 */
[----:B------:R-:W-:-:S11]  /*4e60*/  PLOP3.LUT P2, PT, PT, PT, PT, 0x8, 0x0 ;  /* 0x000000000000781c */ /* 0x000fd60003f4e170 */
[----:B---3--:R-:W-:Y:S05]  /*4e70*/  @P0 BRA.U.ANY `(.L_x_2845) ;  /* 0xfffffffd00ec0947 */ /* 0x008fea000393ffff */
[----:B------:R0:W-:Y:S01]  /*4e80*/  UTMACMDFLUSH ;  /* 0x00000000000079b7 */ /* 0x0001e20000000000 */
[----:B------:R-:W-:-:S04]  /*4e90*/  DEPBAR.LE SB0, 0x0 ;  /* 0x000080000000791a */ /* 0x000fc80000000000 */
.L_x_2844:
[----:B------:R-:W-:Y:S05]  /*4ea0*/  BSYNC B0 ;  /* 0x0000000000007941 */ /* 0x000fea0003800000 */
.L_x_2843:
        /* <DEDUP_REMOVED lines=14> */
.L_x_2806:
        /* <DEDUP_REMOVED lines=29> */
.L_x_2847:
[----:B------:R-:W-:Y:S01]  /*5160*/  ULDC UR9, c[0x0][0x8cc] ;  /* 0x0002330000097ab9 */ /* 0x000fe20000000800 */
[----:B------:R-:W-:Y:S01]  /*5170*/  UMOV UR7, UR8 ;  /* 0x0000000800077c82 */ /* 0x000fe20008000000 */
[----:B------:R-:W-:-:S11]  /*5180*/  UISETP.NE.AND UP0, UPT, UR9, 0x1, UPT ;  /* 0x000000010900788c */ /* 0x000fd6000bf05270 */
[----:B------:R-:W-:Y:S02]  /*5190*/  @UP0 ULDC.64 UR10, c[0x0][0x8d0] ;  /* 0x00023400000a0ab9 */ /* 0x000fe40000000a00 */
[----:B------:R-:W-:-:S04]  /*51a0*/  UIMAD.WIDE.U32 UR4, UR8, UR10, URZ ;  /* 0x0000000a080472a5 */ /* 0x000fc8000f8e003f */
[----:B------:R-:W-:-:S04]  /*51b0*/  @UP0 USHF.R.U32.HI UR7, URZ, UR11, UR5 ;  /* 0x0000000b3f070299 */ /* 0x000fc80008011605 */
[----:B------:R-:W-:-:S12]  /*51c0*/  UIMAD UR4, UR7, UR9, URZ ;  /* 0x00000009070472a4 */ /* 0x000fd8000f8e023f */
.L_x_2848:
        /* <DEDUP_REMOVED lines=84> */
.L_x_2852:
[----:B------:R-:W2:Y:S04]  /*5710*/  LDG.E.STRONG.GPU R4, desc[UR46][R2.64] ;  /* 0x0000002e02047981 */ /* 0x000ea8000c1ef900 */
[----:B--2---:R-:W-:Y:S01]  /*5720*/  CCTL.IVALL ;  /* 0x00000000ff00798f */ /* 0x004fe20002000000 */
[----:B------:R-:W-:Y:S05]  /*5730*/  YIELD ;  /* 0x0000000000007946 */ /* 0x000fea0003800000 */
[----:B------:R-:W-:-:S13]  /*5740*/  ISETP.NE.AND P1, PT, R4, R5, PT ;  /* 0x000000050400720c */ /* 0x000fda0003f25270 */
[----:B------:R-:W-:Y:S05]  /*5750*/  @P1 BRA `(.L_x_2852) ;  /* 0xfffffffc00ec1947 */ /* 0x000fea000383ffff */
.L_x_2851:
[----:B------:R-:W-:Y:S05]  /*5760*/  BSYNC B0 ;  /* 0x0000000000007941 */ /* 0x000fea0003800000 */
.L_x_2850:
[----:B------:R-:W-:-:S03]  /*5770*/  UMOV UR4, 0xffffffff ;  /* 0xffffffff00047882 */ /* 0x000fc60000000000 */
[----:B------:R-:W-:Y:S05]  /*5780*/  BRA.DIV UR4, `(.L_x_2853) ;  /* 0x0000003604787947 */ /* 0x000fea000b800000 */
[----:B------:R-:W-:Y:S01]  /*5790*/  NOP ;  /* 0x0000000000007918 */ /* 0x000fe20000000000 */
.L_x_2928:
        /* <DEDUP_REMOVED lines=22> */
.L_x_2855:
[----:B------:R-:W-:Y:S05]  /*5900*/  BSYNC B0 ;  /* 0x0000000000007941 */ /* 0x000fea0003800000 */
.L_x_2854:
        /* <DEDUP_REMOVED lines=20> */
.L_x_2857:
[----:B------:R-:W-:Y:S05]  /*5a50*/  BSYNC B0 ;  /* 0x0000000000007941 */ /* 0x000fea0003800000 */
.L_x_2856:
[----:B------:R-:W-:Y:S06]  /*5a60*/  BAR.ARV 0xa, 0xa0 ;  /* 0x0282800000007b1d */ /* 0x000fec0000002000 */
[----:B------:R-:W-:Y:S04]  /*5a70*/  BSSY B0, `(.L_x_2858) ;  /* 0x0000003000007945 */ /* 0x000fe80003800000 */
[----:B------:R-:W-:Y:S05]  /*5a80*/  @!P0 BRA `(.L_x_2859) ;  /* 0x0000000000048947 */ /* 0x000fea0003800000 */
[----:B------:R-:W-:-:S04]  /*5a90*/  DEPBAR.LE SB0, 0x0 ;  /* 0x000080000000791a */ /* 0x000fc80000000000 */
.L_x_2859:
[----:B------:R-:W-:Y:S05]  /*5aa0*/  BSYNC B0 ;  /* 0x0000000000007941 */ /* 0x000fea0003800000 */
.L_x_2858:
        /* <DEDUP_REMOVED lines=19> */
.L_x_2861:
[----:B------:R-:W-:Y:S05]  /*5be0*/  BSYNC B0 ;  /* 0x0000000000007941 */ /* 0x000fea0003800000 */
.L_x_2860:
[----:B------:R-:W-:Y:S01]  /*5bf0*/  UIADD3 UR17, UR8, 0x1, URZ ;  /* 0x0000000108117890 */ /* 0x000fe2000fffe03f */
[----:B------:R-:W-:Y:S11]  /*5c00*/  BRA `(.L_x_2862) ;  /* 0x0000000000047947 */ /* 0x000ff60003800000 */
.L_x_2849:
[----:B------:R-:W-:-:S05]  /*5c10*/  UMOV UR17, UR8 ;  /* 0x0000000800117c82 */ /* 0x000fca0008000000 */
.L_x_2862:
        /* <DEDUP_REMOVED lines=12> */
.L_x_2887:
        /* <DEDUP_REMOVED lines=18> */
.L_x_2865:
[----:B------:R-:W2:Y:S04]  /*5e00*/  LDG.E.STRONG.GPU R4, desc[UR46][R2.64] ;  /* 0x0000002e02047981 */ /* 0x000ea8000c1ef900 */
[----:B--2---:R-:W-:Y:S01]  /*5e10*/  CCTL.IVALL ;  /* 0x00000000ff00798f */ /* 0x004fe20002000000 */
[----:B------:R-:W-:Y:S05]  /*5e20*/  YIELD ;  /* 0x0000000000007946 */ /* 0x000fea0003800000 */
[----:B------:R-:W-:-:S13]  /*5e30*/  ISETP.NE.AND P1, PT, R4, R5, PT ;  /* 0x000000050400720c */ /* 0x000fda0003f25270 */
[----:B------:R-:W-:Y:S05]  /*5e40*/  @P1 BRA `(.L_x_2865) ;  /* 0xfffffffc00ec1947 */ /* 0x000fea000383ffff */
.L_x_2864:
[----:B------:R-:W-:Y:S05]  /*5e50*/  BSYNC B0 ;  /* 0x0000000000007941 */ /* 0x000fea0003800000 */
.L_x_2863:
[----:B------:R-:W-:-:S03]  /*5e60*/  UMOV UR18, 0xffffffff ;  /* 0xffffffff00127882 */ /* 0x000fc60000000000 */
[----:B------:R-:W-:Y:S05]  /*5e70*/  BRA.DIV UR18, `(.L_x_2866) ;  /* 0x0000002e12d87947 */ /* 0x000fea000b800000 */
[----:B------:R-:W-:Y:S01]  /*5e80*/  NOP ;  /* 0x0000000000007918 */ /* 0x000fe20000000000 */
.L_x_2931:
        /* <DEDUP_REMOVED lines=19> */
.L_x_2868:
[----:B------:R-:W-:Y:S05]  /*5fc0*/  BSYNC B0 ;  /* 0x0000000000007941 */ /* 0x000fea0003800000 */
.L_x_2867:
        /* <DEDUP_REMOVED lines=15> */
.L_x_2870:
[----:B------:R-:W-:Y:S05]  /*60c0*/  BSYNC B0 ;  /* 0x0000000000007941 */ /* 0x000fea0003800000 */
.L_x_2869:
[----:B------:R-:W-:Y:S06]  /*60d0*/  BAR.ARV 0xa, 0xa0 ;  /* 0x0282800000007b1d */ /* 0x000fec0000002000 */
[----:B------:R-:W-:Y:S04]  /*60e0*/  BSSY B0, `(.L_x_2871) ;  /* 0x0000003000007945 */ /* 0x000fe80003800000 */
[----:B------:R-:W-:Y:S05]  /*60f0*/  @!P0 BRA `(.L_x_2872) ;  /* 0x0000000000048947 */ /* 0x000fea0003800000 */
[----:B------:R-:W-:-:S04]  /*6100*/  DEPBAR.LE SB0, 0x0 ;  /* 0x000080000000791a */ /* 0x000fc80000000000 */
.L_x_2872:
[----:B------:R-:W-:Y:S05]  /*6110*/  BSYNC B0 ;  /* 0x0000000000007941 */ /* 0x000fea0003800000 */
.L_x_2871:
        /* <DEDUP_REMOVED lines=19> */
.L_x_2874:
[----:B------:R-:W-:Y:S05]  /*6250*/  BSYNC B0 ;  /* 0x0000000000007941 */ /* 0x000fea0003800000 */
.L_x_2873:
        /* <DEDUP_REMOVED lines=17> */
.L_x_2877:
[----:B------:R-:W2:Y:S04]  /*6370*/  LDG.E.STRONG.GPU R4, desc[UR46][R2.64] ;  /* 0x0000002e02047981 */ /* 0x000ea8000c1ef900 */
[----:B--2---:R-:W-:Y:S01]  /*6380*/  CCTL.IVALL ;  /* 0x00000000ff00798f */ /* 0x004fe20002000000 */
[----:B------:R-:W-:Y:S05]  /*6390*/  YIELD ;  /* 0x0000000000007946 */ /* 0x000fea0003800000 */
[----:B------:R-:W-:-:S13]  /*63a0*/  ISETP.NE.AND P1, PT, R4, R5, PT ;  /* 0x000000050400720c */ /* 0x000fda0003f25270 */
[----:B------:R-:W-:Y:S05]  /*63b0*/  @P1 BRA `(.L_x_2877) ;  /* 0xfffffffc00ec1947 */ /* 0x000fea000383ffff */
.L_x_2876:
[----:B------:R-:W-:Y:S05]  /*63c0*/  BSYNC B0 ;  /* 0x0000000000007941 */ /* 0x000fea0003800000 */
.L_x_2875:
[----:B------:R-:W-:-:S03]  /*63d0*/  UMOV UR10, 0xffffffff ;  /* 0xffffffff000a7882 */ /* 0x000fc60000000000 */
[----:B------:R-:W-:Y:S05]  /*63e0*/  BRA.DIV UR10, `(.L_x_2878) ;  /* 0x0000002a0a987947 */ /* 0x000fea000b800000 */
[----:B------:R-:W-:Y:S01]  /*63f0*/  NOP ;  /* 0x0000000000007918 */ /* 0x000fe20000000000 */
.L_x_2934:
        /* <DEDUP_REMOVED lines=15> */
.L_x_2880:
[----:B------:R-:W-:Y:S05]  /*64f0*/  BSYNC B0 ;  /* 0x0000000000007941 */ /* 0x000fea0003800000 */
.L_x_2879:
        /* <DEDUP_REMOVED lines=15> */
.L_x_2882:
[----:B------:R-:W-:Y:S05]  /*65f0*/  BSYNC B0 ;  /* 0x0000000000007941 */ /* 0x000fea0003800000 */
.L_x_2881:
[----:B------:R-:W-:Y:S06]  /*6600*/  BAR.ARV 0xa, 0xa0 ;  /* 0x0282800000007b1d */ /* 0x000fec0000002000 */
[----:B------:R-:W-:Y:S04]  /*6610*/  BSSY B0, `(.L_x_2883) ;  /* 0x0000003000007945 */ /* 0x000fe80003800000 */
[----:B------:R-:W-:Y:S05]  /*6620*/  @!P0 BRA `(.L_x_2884) ;  /* 0x0000000000048947 */ /* 0x000fea0003800000 */
[----:B------:R-:W-:-:S04]  /*6630*/  DEPBAR.LE SB0, 0x0 ;  /* 0x000080000000791a */ /* 0x000fc80000000000 */
.L_x_2884:
[----:B------:R-:W-:Y:S05]  /*6640*/  BSYNC B0 ;  /* 0x0000000000007941 */ /* 0x000fea0003800000 */
.L_x_2883:
        /* <DEDUP_REMOVED lines=19> */
.L_x_2886:
[----:B------:R-:W-:Y:S05]  /*6780*/  BSYNC B0 ;  /* 0x0000000000007941 */ /* 0x000fea0003800000 */
.L_x_2885:
[----:B------:R-:W-:Y:S02]  /*6790*/  UIADD3 UR17, UR17, 0x2, URZ ;  /* 0x0000000211117890 */ /* 0x000fe4000fffe03f */
[----:B------:R-:W-:Y:S02]  /*67a0*/  UIADD3 UR4, UR4, 0x4000, URZ ;  /* 0x0000400004047890 */ /* 0x000fe4000fffe03f */
[----:B------:R-:W-:-:S06]  /*67b0*/  UISETP.GE.AND UP0, UPT, UR17, UR5, UPT ;  /* 0x000000051100728c */ /* 0x000fcc000bf06270 */
[----:B------:R-:W-:-:S13]  /*67c0*/  PLOP3.LUT P1, PT, PT, PT, UP0, 0x80, 0x0 ;  /* 0x000000000000781c */ /* 0x000fda0003f2f008 */
[----:B------:R-:W-:Y:S05]  /*67d0*/  @!P1 BRA `(.L_x_2887) ;  /* 0xfffffff400409947 */ /* 0x000fea000383ffff */
[----:B------:R-:W-:Y:S05]  /*67e0*/  BRA `(.L_x_2810) ;  /* 0x0000002000c87947 */ /* 0x000fea0003800000 */
.L_x_2846:
        /* <DEDUP_REMOVED lines=21> */
.L_x_2888:
[----:B------:R-:W-:Y:S01]  /*6940*/  ULDC UR9, c[0x0][0x8cc] ;  /* 0x0002330000097ab9 */ /* 0x000fe20000000800 */
[----:B------:R-:W-:Y:S01]  /*6950*/  UMOV UR7, UR8 ;  /* 0x0000000800077c82 */ /* 0x000fe20008000000 */
[----:B------:R-:W-:-:S11]  /*6960*/  UISETP.NE.AND UP0, UPT, UR9, 0x1, UPT ;  /* 0x000000010900788c */ /* 0x000fd6000bf05270 */
[----:B------:R-:W-:Y:S02]  /*6970*/  @UP0 ULDC.64 UR10, c[0x0][0x8d0] ;  /* 0x00023400000a0ab9 */ /* 0x000fe40000000a00 */
[----:B------:R-:W-:-:S04]  /*6980*/  UIMAD.WIDE.U32 UR4, UR8, UR10, URZ ;  /* 0x0000000a080472a5 */ /* 0x000fc8000f8e003f */
[----:B------:R-:W-:-:S04]  /*6990*/  @UP0 USHF.R.U32.HI UR7, URZ, UR11, UR5 ;  /* 0x0000000b3f070299 */ /* 0x000fc80008011605 */
[----:B------:R-:W-:-:S12]  /*69a0*/  UIMAD UR4, UR7, UR9, URZ ;  /* 0x00000009070472a4 */ /* 0x000fd8000f8e023f */
.L_x_2889:
        /* <DEDUP_REMOVED lines=73> */
.L_x_2935:
        /* <DEDUP_REMOVED lines=15> */
.L_x_2893:
        /* <DEDUP_REMOVED lines=97> */
.L_x_2904:
[----:B--234-:R-:W-:-:S04]  /*7540*/  SHF.L.U32 R21, R11, 0x1f, RZ ;  /* 0x0000001f0b157819 */ /* 0x01cfc800000006ff */
[----:B------:R-:W1:Y:S02]  /*7550*/  SYNCS.PHASECHK.TRANS64.TRYWAIT P1, [R16+URZ+0x30840], R21 ;  /* 0x03084015100075a7 */ /* 0x000e64000802017f */
[----:B-1----:R-:W-:Y:S05]  /*7560*/  @!P1 BRA `(.L_x_2896) ;  /* 0x0000001800689947 */ /* 0x002fea0003800000 */
.L_x_2936:
[----:B------:R-:W-:Y:S05]  /*7570*/  @P0 BRA `(.L_x_2897) ;  /* 0x0000000000140947 */ /* 0x000fea0003800000 */
[----:B------:R-:W-:Y:S01]  /*7580*/  ISETP.NE.AND P1, PT, R6, RZ, PT ;  /* 0x000000ff0600720c */ /* 0x000fe20003f25270 */
[----:B------:R-:W-:-:S04]  /*7590*/  IMAD.MOV.U32 R3, RZ, RZ, 0x4100 ;  /* 0x00004100ff037424 */ /* 0x000fc800078e00ff */
[----:B------:R3:W-:Y:S08]  /*75a0*/  SYNCS.ARRIVE.TRANS64 RZ, [R16+URZ+0x30830], R3 ;  /* 0x0308300310ff79a7 */ /* 0x0007f0000800003f */
[----:B------:R-:W-:Y:S05]  /*75b0*/  @!P1 BRA `(.L_x_2897) ;  /* 0x0000000000049947 */ /* 0x000fea0003800000 */
[----:B------:R-:W-:Y:S01]  /*75c0*/  BPT.TRAP 0x1 ;  /* 0x000000040000795c */ /* 0x000fe20000300000 */
.L_x_2897:
        /* <DEDUP_REMOVED lines=36> */
.L_x_2937:
[----:B------:R-:W-:Y:S05]  /*7810*/  @P0 BRA `(.L_x_2899) ;  /* 0x0000000000140947 */ /* 0x000fea0003800000 */
[----:B------:R-:W-:Y:S01]  /*7820*/  ISETP.NE.AND P1, PT, R6, RZ, PT ;  /* 0x000000ff0600720c */ /* 0x000fe20003f25270 */
[----:B------:R-:W-:-:S04]  /*7830*/  IMAD.MOV.U32 R2, RZ, RZ, 0x4100 ;  /* 0x00004100ff027424 */ /* 0x000fc800078e00ff */
[----:B------:R3:W-:Y:S08]  /*7840*/  SYNCS.ARRIVE.TRANS64 RZ, [R16+URZ+0x30818], R2 ;  /* 0x0308180210ff79a7 */ /* 0x0007f0000800003f */
[----:B------:R-:W-:Y:S05]  /*7850*/  @!P1 BRA `(.L_x_2899) ;  /* 0x0000000000049947 */ /* 0x000fea0003800000 */
[----:B------:R-:W-:Y:S01]  /*7860*/  BPT.TRAP 0x1 ;  /* 0x000000040000795c */ /* 0x000fe20000300000 */
.L_x_2899:
        /* <DEDUP_REMOVED lines=36> */
.L_x_2938:
[----:B------:R-:W-:Y:S05]  /*7ab0*/  @P0 BRA `(.L_x_2901) ;  /* 0x0000000000140947 */ /* 0x000fea0003800000 */
[----:B------:R-:W-:Y:S01]  /*7ac0*/  ISETP.NE.AND P1, PT, R6, RZ, PT ;  /* 0x000000ff0600720c */ /* 0x000fe20003f25270 */
[----:B-123--:R-:W-:-:S04]  /*7ad0*/  IMAD.MOV.U32 R21, RZ, RZ, 0x4100 ;  /* 0x00004100ff157424 */ /* 0x00efc800078e00ff */
[----:B------:R4:W-:Y:S08]  /*7ae0*/  SYNCS.ARRIVE.TRANS64 RZ, [R16+URZ+0x30838], R21 ;  /* 0x0308381510ff79a7 */ /* 0x0009f0000800003f */
[----:B------:R-:W-:Y:S05]  /*7af0*/  @!P1 BRA `(.L_x_2901) ;  /* 0x0000000000049947 */ /* 0x000fea0003800000 */
[----:B------:R-:W-:Y:S01]  /*7b00*/  BPT.TRAP 0x1 ;  /* 0x000000040000795c */ /* 0x000fe20000300000 */
.L_x_2901:
        /* <DEDUP_REMOVED lines=31> */
.L_x_2940:
[----:B------:R-:W-:Y:S05]  /*7d00*/  @P0 BRA `(.L_x_2903) ;  /* 0x0000000000140947 */ /* 0x000fea0003800000 */
[----:B------:R-:W-:Y:S01]  /*7d10*/  ISETP.NE.AND P1, PT, R6, RZ, PT ;  /* 0x000000ff0600720c */ /* 0x000fe20003f25270 */
[----:B------:R-:W-:-:S04]  /*7d20*/  IMAD.MOV.U32 R5, RZ, RZ, 0x4100 ;  /* 0x00004100ff057424 */ /* 0x000fc800078e00ff */
[----:B------:R1:W-:Y:S08]  /*7d30*/  SYNCS.ARRIVE.TRANS64 RZ, [R16+URZ+0x30810], R5 ;  /* 0x0308100510ff79a7 */ /* 0x0003f0000800003f */
[----:B------:R-:W-:Y:S05]  /*7d40*/  @!P1 BRA `(.L_x_2903) ;  /* 0x0000000000049947 */ /* 0x000fea0003800000 */
[----:B------:R-:W-:Y:S01]  /*7d50*/  BPT.TRAP 0x1 ;  /* 0x000000040000795c */ /* 0x000fe20000300000 */
.L_x_2903:
        /* <DEDUP_REMOVED lines=37> */
.L_x_2895:
        /* <DEDUP_REMOVED lines=8> */
.L_x_2941:
[----:B------:R-:W-:Y:S05]  /*8030*/  @P0 BRA `(.L_x_2906) ;  /* 0x0000000000140947 */ /* 0x000fea0003800000 */
[----:B------:R-:W-:Y:S01]  /*8040*/  ISETP.NE.AND P1, PT, R6, RZ, PT ;  /* 0x000000ff0600720c */ /* 0x000fe20003f25270 */
[----:B------:R-:W-:-:S04]  /*8050*/  IMAD.MOV.U32 R5, RZ, RZ, 0x4100 ;  /* 0x00004100ff057424 */ /* 0x000fc800078e00ff */
[----:B------:R2:W-:Y:S08]  /*8060*/  SYNCS.ARRIVE.TRANS64 RZ, [R16+URZ+0x30830], R5 ;  /* 0x0308300510ff79a7 */ /* 0x0005f0000800003f */
[----:B------:R-:W-:Y:S05]  /*8070*/  @!P1 BRA `(.L_x_2906) ;  /* 0x0000000000049947 */ /* 0x000fea0003800000 */
[----:B------:R-:W-:Y:S01]  /*8080*/  BPT.TRAP 0x1 ;  /* 0x000000040000795c */ /* 0x000fe20000300000 */
.L_x_2906:
        /* <DEDUP_REMOVED lines=33> */
.L_x_2942:
[----:B------:R-:W-:Y:S05]  /*82a0*/  @P0 BRA `(.L_x_2908) ;  /* 0x0000000000140947 */ /* 0x000fea0003800000 */
[----:B------:R-:W-:Y:S01]  /*82b0*/  ISETP.NE.AND P0, PT, R6, RZ, PT ;  /* 0x000000ff0600720c */ /* 0x000fe20003f05270 */
[----:B------:R-:W-:-:S04]  /*82c0*/  IMAD.MOV.U32 R5, RZ, RZ, 0x4100 ;  /* 0x00004100ff057424 */ /* 0x000fc800078e00ff */
[----:B------:R1:W-:Y:S08]  /*82d0*/  SYNCS.ARRIVE.TRANS64 RZ, [R16+URZ+0x30818], R5 ;  /* 0x0308180510ff79a7 */ /* 0x0003f0000800003f */
[----:B------:R-:W-:Y:S05]  /*82e0*/  @!P0 BRA `(.L_x_2908) ;  /* 0x0000000000048947 */ /* 0x000fea0003800000 */
[----:B------:R-:W-:Y:S01]  /*82f0*/  BPT.TRAP 0x1 ;  /* 0x000000040000795c */ /* 0x000fe20000300000 */
.L_x_2908:
        /* <DEDUP_REMOVED lines=37> */
.L_x_2894:
[----:B------:R-:W1:Y:S01]  /*8550*/  S2R R0, SR_TID.X ;  /* 0x0000000000007919 */ /* 0x000e620000002100 */
[----:B------:R-:W-:Y:S01]  /*8560*/  IMAD R3, R19, 0x8, R16 ;  /* 0x0000000813037824 */ /* 0x000fe200078e0210 */
[----:B-1----:R-:W-:Y:S02]  /*8570*/  LOP3.LUT R2, R0, 0x7f, RZ, 0xc0, !PT ;  /* 0x0000007f00027812 */ /* 0x002fe400078ec0ff */
[----:B------:R-:W-:Y:S02]  /*8580*/  SHF.L.U32 R0, R11, 0x1f, RZ ;  /* 0x0000001f0b007819 */ /* 0x000fe400000006ff */
[----:B------:R-:W-:Y:S02]  /*8590*/  ISETP.NE.AND P1, PT, R2, RZ, PT ;  /* 0x000000ff0200720c */ /* 0x000fe40003f25270 */
[----:B------:R-:W1:Y:S02]  /*85a0*/  SYNCS.PHASECHK.TRANS64.TRYWAIT P0, [R3+URZ+0x30840], R0 ;  /* 0x03084000030075a7 */ /* 0x000e64000800017f */
[----:B-1----:R-:W-:Y:S09]  /*85b0*/  @!P0 BRA `(.L_x_2909) ;  /* 0x0000000800d08947 */ /* 0x002ff20003800000 */
.L_x_2943:
[----:B------:R-:W-:Y:S05]  /*85c0*/  @P1 BRA `(.L_x_2910) ;  /* 0x0000000000181947 */ /* 0x000fea0003800000 */
[----:B------:R-:W1:Y:S01]  /*85d0*/  S2R R2, SR_TID.X ;  /* 0x0000000000027919 */ /* 0x000e620000002100 */
[----:B------:R-:W-:-:S04]  /*85e0*/  IMAD.MOV.U32 R0, RZ, RZ, 0x4100 ;  /* 0x00004100ff007424 */ /* 0x000fc800078e00ff */
[----:B------:R1:W-:Y:S02]  /*85f0*/  SYNCS.ARRIVE.TRANS64 RZ, [R3+URZ+0x30830], R0 ;  /* 0x0308300003ff79a7 */ /* 0x0003e4000800003f */
[----:B-1----:R-:W-:-:S13]  /*8600*/  LOP3.LUT P0, RZ, R2, 0x1f, RZ, 0xc0, !PT ;  /* 0x0000001f02ff7812 */ /* 0x002fda000780c0ff */
[----:B------:R-:W-:Y:S05]  /*8610*/  @!P0 BRA `(.L_x_2910) ;  /* 0x0000000000048947 */ /* 0x000fea0003800000 */
[----:B------:R-:W-:Y:S01]  /*8620*/  BPT.TRAP 0x1 ;  /* 0x000000040000795c */ /* 0x000fe20000300000 */
.L_x_2910:
        /* <DEDUP_REMOVED lines=40> */
.L_x_2891:
[----:B------:R-:W-:Y:S05]  /*88b0*/  BSYNC B0 ;  /* 0x0000000000007941 */ /* 0x000fea0003800000 */
.L_x_2890:
[----:B------:R-:W-:-:S03]  /*88c0*/  UMOV UR7, 0xffffffff ;  /* 0xffffffff00077882 */ /* 0x000fc60000000000 */
[----:B------:R-:W-:Y:S05]  /*88d0*/  BRA.DIV UR7, `(.L_x_2911) ;  /* 0x0000000a071c7947 */ /* 0x000fea000b800000 */
[----:B------:R-:W-:-:S13]  /*88e0*/  ELECT P6, URZ, PT ;  /* 0x00000000003f782f */ /* 0x000fda00038c0000 */
.L_x_2946:
[----:B------:R-:W-:Y:S05]  /*88f0*/  @!P6 BRA `(.L_x_2810) ;  /* 0x000000000084e947 */ /* 0x000fea0003800000 */
[----:B------:R-:W-:-:S06]  /*8900*/  ULOP3.LUT UR7, UR38, 0x2, URZ, 0xfc, !UPT ;  /* 0x0000000226077892 */ /* 0x000fcc000f8efc3f */
[----:B------:R-:W-:-:S05]  /*8910*/  IMAD.U32 R2, RZ, RZ, UR7 ;  /* 0x00000007ff027e24 */ /* 0x000fca000f8e00ff */
[----:B------:R-:W-:-:S13]  /*8920*/  ISETP.NE.AND P2, PT, R2, 0x3, PT ;  /* 0x000000030200780c */ /* 0x000fda0003f45270 */
[----:B------:R-:W-:Y:S05]  /*8930*/  @!P2 BRA `(.L_x_2912) ;  /* 0x000000000004a947 */ /* 0x000fea0003800000 */
[----:B------:R-:W-:Y:S01]  /*8940*/  BPT.TRAP 0x1 ;  /* 0x000000040000795c */ /* 0x000fe20000300000 */
.L_x_2912:
        /* <DEDUP_REMOVED lines=15> */
.L_x_2947:
[----:B------:R-:W2:Y:S02]  /*8a40*/  SYNCS.PHASECHK.TRANS64.TRYWAIT P0, [R3+URZ], R2 ;  /* 0x00000002030075a7 */ /* 0x000ea4000800017f */
[----:B--2---:R-:W-:Y:S05]  /*8a50*/  @!P0 BRA `(.L_x_2914) ;  /* 0x0000000400f08947 */ /* 0x004fea0003800000 */
.L_x_2948:
[----:B------:R-:W-:Y:S05]  /*8a60*/  @!P2 BRA `(.L_x_2915) ;  /* 0x000000000004a947 */ /* 0x000fea0003800000 */
[----:B------:R-:W-:Y:S01]  /*8a70*/  BPT.TRAP 0x1 ;  /* 0x000000040000795c */ /* 0x000fe20000300000 */
.L_x_2915:
[----:B--2---:R-:W-:-:S04]  /*8a80*/  VIADD R3, R7, 0x30840 ;  /* 0x0003084007037836 */ /* 0x004fc80000000000 */
[----:B------:R-:W-:-:S04]  /*8a90*/  IMAD R0, R0, 0x8, R3 ;  /* 0x0000000800007824 */ /* 0x000fc800078e0203 */
[----:B------:R-:W2:Y:S02]  /*8aa0*/  SYNCS.PHASECHK.TRANS64.TRYWAIT P0, [R0+URZ], R5 ;  /* 0x00000005000075a7 */ /* 0x000ea4000800017f */
[----:B--2---:R-:W-:Y:S05]  /*8ab0*/  @!P0 BRA `(.L_x_2916) ;  /* 0x0000000400ec8947 */ /* 0x004fea0003800000 */
.L_x_2949:
[----:B------:R-:W-:-:S07]  /*8ac0*/  IMAD R3, R4, 0x8, R3 ;  /* 0x0000000804037824 */ /* 0x000fce00078e0203 */
.L_x_2917:
[----:B---3--:R3:W4:Y:S02]  /*8ad0*/  SYNCS.PHASECHK.TRANS64.TRYWAIT P0, [R3+URZ], R2 ;  /* 0x00000002030075a7 */ /* 0x008724000800017f */
[----:B----4-:R-:W-:Y:S05]  /*8ae0*/  @!P0 NANOSLEEP.SYNCS 0x989680 ;  /* 0x009896800000895d */ /* 0x010fea0003900000 */
[----:B------:R-:W4:Y:S02]  /*8af0*/  @!P0 SYNCS.PHASECHK.TRANS64 P0, [R3+URZ], R2 ;  /* 0x00000002030085a7 */ /* 0x000f24000800007f */
[----:B----4-:R-:W-:Y:S05]  /*8b00*/  @!P0 BRA `(.L_x_2917) ;  /* 0xfffffffc00f08947 */ /* 0x010fea000383ffff */
.L_x_2810:
[----:B------:R-:W-:Y:S05]  /*8b10*/  BSYNC B6 ;  /* 0x0000000000067941 */ /* 0x000fea0003800000 */
.L_x_2805:
[----:B------:R-:W-:Y:S05]  /*8b20*/  EXIT ;  /* 0x000000000000794d */ /* 0x000fea0003800000 */
.L_x_2816:
[----:B------:R-:W-:Y:S02]  /*8b30*/  IMAD.MOV.U32 R12, RZ, RZ, RZ ;  /* 0x000000ffff0c7224 */ /* 0x000fe400078e00ff */
[----:B------:R-:W-:Y:S02]  /*8b40*/  IMAD.MOV.U32 R11, RZ, RZ, 0x1f ;  /* 0x0000001fff0b7424 */ /* 0x000fe400078e00ff */
[----:B------:R-:W-:-:S07]  /*8b50*/  IMAD.MOV.U32 R15, RZ, RZ, -0x1 ;  /* 0xffffffffff0f7424 */ /* 0x000fce00078e00ff */
[----:B------:R-:W-:Y:S05]  /*8b60*/  WARPSYNC.COLLECTIVE R15, `(.L_x_2918) ;  /* 0x000000000f087348 */ /* 0x000fea0003c00000 */
[----:B------:R1:W2:Y:S02]  /*8b70*/  SHFL.IDX P6, R14, R13, R12, R11 ;  /* 0x0000000c0d0e7389 */ /* 0x0002a400000c000b */
[----:B-12---:R-:W-:Y:S01]  /*8b80*/  ENDCOLLECTIVE ;  /* 0x000000000000791b */ /* 0x006fe20003800000 */
.L_x_2918:
[----:B------:R-:W-:Y:S05]  /*8b90*/  BRA `(.L_x_2919) ;  /* 0xffffff8400ec7947 */ /* 0x000fea000383ffff */
.L_x_2818:
[----:B---3--:R3:W4:Y:S02]  /*8ba0*/  SYNCS.PHASECHK.TRANS64.TRYWAIT P0, [R228+URZ+0x30800], R9 ;  /* 0x03080009e40075a7 */ /* 0x008724000800017f */
[----:B----4-:R-:W-:Y:S05]  /*8bb0*/  @!P0 NANOSLEEP.SYNCS 0x989680 ;  /* 0x009896800000895d */ /* 0x010fea0003900000 */
[----:B------:R-:W4:Y:S02]  /*8bc0*/  @!P0 SYNCS.PHASECHK.TRANS64 P0, [R228+URZ+0x30800], R9 ;  /* 0x03080009e40085a7 */ /* 0x000f24000800007f */
[----:B----4-:R-:W-:Y:S05]  /*8bd0*/  @!P0 BRA `(.L_x_2818) ;  /* 0xfffffffc00f08947 */ /* 0x010fea000383ffff */
[----:B------:R-:W-:Y:S05]  /*8be0*/  BRA `(.L_x_2817) ;  /* 0xffffff8800147947 */ /* 0x000fea000383ffff */
.L_x_2822:
[----:B---3--:R3:W4:Y:S02]  /*8bf0*/  SYNCS.PHASECHK.TRANS64.TRYWAIT P1, [R0+URZ+0x30810], R9 ;  /* 0x03081009000075a7 */ /* 0x008724000802017f */
[----:B----4-:R-:W-:Y:S05]  /*8c00*/  @!P1 NANOSLEEP.SYNCS 0x989680 ;  /* 0x009896800000995d */ /* 0x010fea0003900000 */
[----:B------:R-:W4:Y:S02]  /*8c10*/  @!P1 SYNCS.PHASECHK.TRANS64 P1, [R0+URZ+0x30810], R9 ;  /* 0x03081009000095a7 */ /* 0x000f24000802007f */
[----:B----4-:R-:W-:Y:S05]  /*8c20*/  @!P1 BRA `(.L_x_2822) ;  /* 0xfffffffc00f09947 */ /* 0x010fea000383ffff */
[----:B------:R-:W-:Y:S05]  /*8c30*/  BRA `(.L_x_2821) ;  /* 0xffffff8c00c87947 */ /* 0x000fea000383ffff */
.L_x_2826:
[----:B------:R1:W1:Y:S02]  /*8c40*/  SYNCS.PHASECHK.TRANS64.TRYWAIT P1, [R0+URZ+0x30830], R9 ;  /* 0x03083009000075a7 */ /* 0x000264000802017f */
[----:B-1----:R-:W-:Y:S05]  /*8c50*/  @!P1 NANOSLEEP.SYNCS 0x989680 ;  /* 0x009896800000995d */ /* 0x002fea0003900000 */
[----:B------:R-:W1:Y:S02]  /*8c60*/  @!P1 SYNCS.PHASECHK.TRANS64 P1, [R0+URZ+0x30830], R9 ;  /* 0x03083009000095a7 */ /* 0x000e64000802007f */
[----:B-1----:R-:W-:Y:S05]  /*8c70*/  @!P1 BRA `(.L_x_2826) ;  /* 0xfffffffc00f09947 */ /* 0x002fea000383ffff */
[----:B------:R-:W-:Y:S05]  /*8c80*/  BRA `(.L_x_2825) ;  /* 0xffffff9400207947 */ /* 0x000fea000383ffff */
.L_x_2833:
[----:B------:R-:W-:Y:S01]  /*8c90*/  BSSY B0, `(.L_x_2920) ;  /* 0x0000005000007945 */ /* 0x000fe20003800000 */
[----:B------:R-:W-:-:S07]  /*8ca0*/  IMAD.MOV.U32 R15, RZ, RZ, -0x1 ;  /* 0xffffffffff0f7424 */ /* 0x000fce00078e00ff */
[----:B-1----:R-:W-:Y:S05]  /*8cb0*/  WARPSYNC.COLLECTIVE R15, `(.L_x_2921) ;  /* 0x000000000f087348 */ /* 0x002fea0003c00000 */
[----:B------:R-:W-:Y:S01]  /*8cc0*/  NOP ;  /* 0x0000000000007918 */ /* 0x000fe20000000000 */
[----:B-1----:R-:W-:Y:S01]  /*8cd0*/  ENDCOLLECTIVE ;  /* 0x000000000000791b */ /* 0x002fe20003800000 */
.L_x_2921:
[----:B------:R-:W-:Y:S05]  /*8ce0*/  BSYNC B0 ;  /* 0x0000000000007941 */ /* 0x000fea0003800000 */
.L_x_2920:
[----:B------:R-:W-:Y:S05]  /*8cf0*/  BRA `(.L_x_2922) ;  /* 0xffffffb800f07947 */ /* 0x000fea000383ffff */
.L_x_2842:
[----:B------:R-:W-:Y:S01]  /*8d00*/  BSSY B0, `(.L_x_2923) ;  /* 0x0000005000007945 */ /* 0x000fe20003800000 */
[----:B------:R-:W-:-:S07]  /*8d10*/  IMAD.MOV.U32 R15, RZ, RZ, -0x1 ;  /* 0xffffffffff0f7424 */ /* 0x000fce00078e00ff */
[----:B-12---:R-:W-:Y:S05]  /*8d20*/  WARPSYNC.COLLECTIVE R15, `(.L_x_2924) ;  /* 0x000000000f087348 */ /* 0x006fea0003c00000 */
[----:B------:R-:W-:Y:S01]  /*8d30*/  NOP ;  /* 0x0000000000007918 */ /* 0x000fe20000000000 */
[----:B-12---:R-:W-:Y:S01]  /*8d40*/  ENDCOLLECTIVE ;  /* 0x000000000000791b */ /* 0x006fe20003800000 */
.L_x_2924:
[----:B------:R-:W-:Y:S05]  /*8d50*/  BSYNC B0 ;  /* 0x0000000000007941 */ /* 0x000fea0003800000 */
.L_x_2923:
[----:B------:R-:W-:Y:S05]  /*8d60*/  BRA `(.L_x_2925) ;  /* 0xffffffbc00f07947 */ /* 0x000fea000383ffff */
.L_x_2853:
[----:B------:R-:W-:Y:S01]  /*8d70*/  BSSY B0, `(.L_x_2926) ;  /* 0x0000005000007945 */ /* 0x000fe20003800000 */
[----:B------:R-:W-:-:S07]  /*8d80*/  IMAD.MOV.U32 R15, RZ, RZ, -0x1 ;  /* 0xffffffffff0f7424 */ /* 0x000fce00078e00ff */
[----:B------:R-:W-:Y:S05]  /*8d90*/  WARPSYNC.COLLECTIVE R15, `(.L_x_2927) ;  /* 0x000000000f087348 */ /* 0x000fea0003c00000 */
[----:B------:R-:W-:Y:S01]  /*8da0*/  NOP ;  /* 0x0000000000007918 */ /* 0x000fe20000000000 */
[----:B------:R-:W-:Y:S01]  /*8db0*/  ENDCOLLECTIVE ;  /* 0x000000000000791b */ /* 0x000fe20003800000 */
.L_x_2927:
[----:B------:R-:W-:Y:S05]  /*8dc0*/  BSYNC B0 ;  /* 0x0000000000007941 */ /* 0x000fea0003800000 */
.L_x_2926:
[----:B------:R-:W-:Y:S05]  /*8dd0*/  BRA `(.L_x_2928) ;  /* 0xffffffc800707947 */ /* 0x000fea000383ffff */
.L_x_2866:
[----:B------:R-:W-:Y:S01]  /*8de0*/  BSSY B0, `(.L_x_2929) ;  /* 0x0000005000007945 */ /* 0x000fe20003800000 */
[----:B------:R-:W-:-:S07]  /*8df0*/  IMAD.MOV.U32 R15, RZ, RZ, -0x1 ;  /* 0xffffffffff0f7424 */ /* 0x000fce00078e00ff */
[----:B------:R-:W-:Y:S05]  /*8e00*/  WARPSYNC.COLLECTIVE R15, `(.L_x_2930) ;  /* 0x000000000f087348 */ /* 0x000fea0003c00000 */
[----:B------:R-:W-:Y:S01]  /*8e10*/  NOP ;  /* 0x0000000000007918 */ /* 0x000fe20000000000 */
[----:B------:R-:W-:Y:S01]  /*8e20*/  ENDCOLLECTIVE ;  /* 0x000000000000791b */ /* 0x000fe20003800000 */
.L_x_2930:
[----:B------:R-:W-:Y:S05]  /*8e30*/  BSYNC B0 ;  /* 0x0000000000007941 */ /* 0x000fea0003800000 */
.L_x_2929:
[----:B------:R-:W-:Y:S05]  /*8e40*/  BRA `(.L_x_2931) ;  /* 0xffffffd000107947 */ /* 0x000fea000383ffff */
.L_x_2878:
[----:B------:R-:W-:Y:S01]  /*8e50*/  BSSY B0, `(.L_x_2932) ;  /* 0x0000005000007945 */ /* 0x000fe20003800000 */
[----:B------:R-:W-:-:S07]  /*8e60*/  IMAD.MOV.U32 R15, RZ, RZ, -0x1 ;  /* 0xffffffffff0f7424 */ /* 0x000fce00078e00ff */
[----:B------:R-:W-:Y:S05]  /*8e70*/  WARPSYNC.COLLECTIVE R15, `(.L_x_2933) ;  /* 0x000000000f087348 */ /* 0x000fea0003c00000 */
[----:B------:R-:W-:Y:S01]  /*8e80*/  NOP ;  /* 0x0000000000007918 */ /* 0x000fe20000000000 */
[----:B------:R-:W-:Y:S01]  /*8e90*/  ENDCOLLECTIVE ;  /* 0x000000000000791b */ /* 0x000fe20003800000 */
.L_x_2933:
[----:B------:R-:W-:Y:S05]  /*8ea0*/  BSYNC B0 ;  /* 0x0000000000007941 */ /* 0x000fea0003800000 */
.L_x_2932:
[----:B------:R-:W-:Y:S05]  /*8eb0*/  BRA `(.L_x_2934) ;  /* 0xffffffd400507947 */ /* 0x000fea000383ffff */
.L_x_2892:
[----:B-1----:R1:W2:Y:S02]  /*8ec0*/  SYNCS.PHASECHK.TRANS64.TRYWAIT P0, [R16+URZ+0x30820], R3 ;  /* 0x03082003100075a7 */ /* 0x0022a4000800017f */
[----:B--2---:R-:W-:Y:S05]  /*8ed0*/  @!P0 NANOSLEEP.SYNCS 0x989680 ;  /* 0x009896800000895d */ /* 0x004fea0003900000 */
[----:B------:R-:W2:Y:S02]  /*8ee0*/  @!P0 SYNCS.PHASECHK.TRANS64 P0, [R16+URZ+0x30820], R3 ;  /* 0x03082003100085a7 */ /* 0x000ea4000800007f */
[----:B--2---:R-:W-:Y:S05]  /*8ef0*/  @!P0 BRA `(.L_x_2892) ;  /* 0xfffffffc00f08947 */ /* 0x004fea000383ffff */
[----:B------:R-:W-:Y:S05]  /*8f00*/  BRA `(.L_x_2935) ;  /* 0xffffffdc00cc7947 */ /* 0x000fea000383ffff */
.L_x_2896:
[----:B-1----:R1:W3:Y:S02]  /*8f10*/  SYNCS.PHASECHK.TRANS64.TRYWAIT P1, [R16+URZ+0x30840], R21 ;  /* 0x03084015100075a7 */ /* 0x0022e4000802017f */
[----:B---3--:R-:W-:Y:S05]  /*8f20*/  @!P1 NANOSLEEP.SYNCS 0x989680 ;  /* 0x009896800000995d */ /* 0x008fea0003900000 */
[----:B------:R-:W3:Y:S02]  /*8f30*/  @!P1 SYNCS.PHASECHK.TRANS64 P1, [R16+URZ+0x30840], R21 ;  /* 0x03084015100095a7 */ /* 0x000ee4000802007f */
[----:B---3--:R-:W-:Y:S05]  /*8f40*/  @!P1 BRA `(.L_x_2896) ;  /* 0xfffffffc00f09947 */ /* 0x008fea000383ffff */
[----:B------:R-:W-:Y:S05]  /*8f50*/  BRA `(.L_x_2936) ;  /* 0xffffffe400847947 */ /* 0x000fea000383ffff */
.L_x_2898:
[----:B--2---:R2:W3:Y:S02]  /*8f60*/  SYNCS.PHASECHK.TRANS64.TRYWAIT P1, [R16+URZ+0x30828], R21 ;  /* 0x03082815100075a7 */ /* 0x0044e4000802017f */
[----:B---3--:R-:W-:Y:S05]  /*8f70*/  @!P1 NANOSLEEP.SYNCS 0x989680 ;  /* 0x009896800000995d */ /* 0x008fea0003900000 */
[----:B------:R-:W3:Y:S02]  /*8f80*/  @!P1 SYNCS.PHASECHK.TRANS64 P1, [R16+URZ+0x30828], R21 ;  /* 0x03082815100095a7 */ /* 0x000ee4000802007f */
[----:B---3--:R-:W-:Y:S05]  /*8f90*/  @!P1 BRA `(.L_x_2898) ;  /* 0xfffffffc00f09947 */ /* 0x008fea000383ffff */
[----:B------:R-:W-:Y:S05]  /*8fa0*/  BRA `(.L_x_2937) ;  /* 0xffffffe800187947 */ /* 0x000fea000383ffff */
.L_x_2900:
[----:B---3--:R3:W4:Y:S02]  /*8fb0*/  SYNCS.PHASECHK.TRANS64.TRYWAIT P1, [R16+URZ+0x30848], R21 ;  /* 0x03084815100075a7 */ /* 0x008724000802017f */
[----:B----4-:R-:W-:Y:S05]  /*8fc0*/  @!P1 NANOSLEEP.SYNCS 0x989680 ;  /* 0x009896800000995d */ /* 0x010fea0003900000 */
[----:B------:R-:W4:Y:S02]  /*8fd0*/  @!P1 SYNCS.PHASECHK.TRANS64 P1, [R16+URZ+0x30848], R21 ;  /* 0x03084815100095a7 */ /* 0x000f24000802007f */
[----:B----4-:R-:W-:Y:S05]  /*8fe0*/  @!P1 BRA `(.L_x_2900) ;  /* 0xfffffffc00f09947 */ /* 0x010fea000383ffff */
[----:B------:R-:W-:Y:S05]  /*8ff0*/  BRA `(.L_x_2938) ;  /* 0xffffffe800ac7947 */ /* 0x000fea000383ffff */
.L_x_2902:
[----:B------:R-:W-:-:S07]  /*9000*/  SHF.L.U32 R5, R11, 0x1f, RZ ;  /* 0x0000001f0b057819 */ /* 0x000fce00000006ff */
.L_x_2939:
[----:B------:R1:W1:Y:S02]  /*9010*/  SYNCS.PHASECHK.TRANS64.TRYWAIT P1, [R16+URZ+0x30820], R5 ;  /* 0x03082005100075a7 */ /* 0x000264000802017f */
[----:B-1----:R-:W-:Y:S05]  /*9020*/  @!P1 NANOSLEEP.SYNCS 0x989680 ;  /* 0x009896800000995d */ /* 0x002fea0003900000 */
[----:B------:R-:W1:Y:S02]  /*9030*/  @!P1 SYNCS.PHASECHK.TRANS64 P1, [R16+URZ+0x30820], R5 ;  /* 0x03082005100095a7 */ /* 0x000e64000802007f */
[----:B-1----:R-:W-:Y:S05]  /*9040*/  @!P1 BRA `(.L_x_2939) ;  /* 0xfffffffc00f09947 */ /* 0x002fea000383ffff */
[----:B------:R-:W-:Y:S05]  /*9050*/  BRA `(.L_x_2940) ;  /* 0xffffffec00287947 */ /* 0x000fea000383ffff */
.L_x_2905:
[----:B-1----:R1:W2:Y:S02]  /*9060*/  SYNCS.PHASECHK.TRANS64.TRYWAIT P1, [R16+URZ+0x30840], R13 ;  /* 0x0308400d100075a7 */ /* 0x0022a4000802017f */
[----:B--2---:R-:W-:Y:S05]  /*9070*/  @!P1 NANOSLEEP.SYNCS 0x989680 ;  /* 0x009896800000995d */ /* 0x004fea0003900000 */
[----:B------:R-:W2:Y:S02]  /*9080*/  @!P1 SYNCS.PHASECHK.TRANS64 P1, [R16+URZ+0x30840], R13 ;  /* 0x0308400d100095a7 */ /* 0x000ea4000802007f */
[----:B--2---:R-:W-:Y:S05]  /*9090*/  @!P1 BRA `(.L_x_2905) ;  /* 0xfffffffc00f09947 */ /* 0x004fea000383ffff */
[----:B------:R-:W-:Y:S05]  /*90a0*/  BRA `(.L_x_2941) ;  /* 0xffffffec00e07947 */ /* 0x000fea000383ffff */
.L_x_2907:
[----:B--2---:R2:W1:Y:S02]  /*90b0*/  SYNCS.PHASECHK.TRANS64.TRYWAIT P1, [R16+URZ+0x30828], R13 ;  /* 0x0308280d100075a7 */ /* 0x004464000802017f */
[----:B-1----:R-:W-:Y:S05]  /*90c0*/  @!P1 NANOSLEEP.SYNCS 0x989680 ;  /* 0x009896800000995d */ /* 0x002fea0003900000 */
[----:B------:R-:W1:Y:S02]  /*90d0*/  @!P1 SYNCS.PHASECHK.TRANS64 P1, [R16+URZ+0x30828], R13 ;  /* 0x0308280d100095a7 */ /* 0x000e64000802007f */
[----:B-1----:R-:W-:Y:S05]  /*90e0*/  @!P1 BRA `(.L_x_2907) ;  /* 0xfffffffc00f09947 */ /* 0x002fea000383ffff */
[----:B------:R-:W-:Y:S05]  /*90f0*/  BRA `(.L_x_2942) ;  /* 0xfffffff000687947 */ /* 0x000fea000383ffff */
.L_x_2909:
[----:B------:R1:W1:Y:S02]  /*9100*/  SYNCS.PHASECHK.TRANS64.TRYWAIT P0, [R3+URZ+0x30840], R0 ;  /* 0x03084000030075a7 */ /* 0x000264000800017f */
[----:B-1----:R-:W-:Y:S05]  /*9110*/  @!P0 NANOSLEEP.SYNCS 0x989680 ;  /* 0x009896800000895d */ /* 0x002fea0003900000 */
[----:B------:R-:W1:Y:S02]  /*9120*/  @!P0 SYNCS.PHASECHK.TRANS64 P0, [R3+URZ+0x30840], R0 ;  /* 0x03084000030085a7 */ /* 0x000e64000800007f */
[----:B-1----:R-:W-:Y:S05]  /*9130*/  @!P0 BRA `(.L_x_2909) ;  /* 0xfffffffc00f08947 */ /* 0x002fea000383ffff */
[----:B------:R-:W-:Y:S05]  /*9140*/  BRA `(.L_x_2943) ;  /* 0xfffffff4001c7947 */ /* 0x000fea000383ffff */
.L_x_2911:
[----:B------:R-:W-:Y:S01]  /*9150*/  BSSY B0, `(.L_x_2944) ;  /* 0x0000006000007945 */ /* 0x000fe20003800000 */
[----:B------:R-:W-:-:S07]  /*9160*/  IMAD.MOV.U32 R15, RZ, RZ, -0x1 ;  /* 0xffffffffff0f7424 */ /* 0x000fce00078e00ff */
[----:B------:R-:W-:Y:S05]  /*9170*/  WARPSYNC.COLLECTIVE R15, `(.L_x_2945) ;  /* 0x000000000f0c7348 */ /* 0x000fea0003c00000 */
[----:B------:R-:W-:Y:S02]  /*9180*/  ELECT P6, UR62, PT ;  /* 0x00000000003e782f */ /* 0x000fe400038c0000 */
[----:B------:R-:W-:Y:S01]  /*9190*/  MOV R14, UR62 ;  /* 0x0000003e000e7c02 */ /* 0x000fe20008000f00 */
[----:B------:R-:W-:Y:S10]  /*91a0*/  ENDCOLLECTIVE ;  /* 0x000000000000791b */ /* 0x000ff40003800000 */
.L_x_2945:
[----:B------:R-:W-:Y:S05]  /*91b0*/  BSYNC B0 ;  /* 0x0000000000007941 */ /* 0x000fea0003800000 */
.L_x_2944:
[----:B------:R-:W-:Y:S05]  /*91c0*/  BRA `(.L_x_2946) ;  /* 0xfffffff400c87947 */ /* 0x000fea000383ffff */
.L_x_2913:
[----:B-1----:R1:W2:Y:S02]  /*91d0*/  SYNCS.PHASECHK.TRANS64.TRYWAIT P0, [R6+URZ], R5 ;  /* 0x00000005060075a7 */ /* 0x0022a4000800017f */
[----:B--2---:R-:W-:Y:S05]  /*91e0*/  @!P0 NANOSLEEP.SYNCS 0x989680 ;  /* 0x009896800000895d */ /* 0x004fea0003900000 */
[----:B------:R-:W2:Y:S02]  /*91f0*/  @!P0 SYNCS.PHASECHK.TRANS64 P0, [R6+URZ], R5 ;  /* 0x00000005060085a7 */ /* 0x000ea4000800007f */
[----:B--2---:R-:W-:Y:S05]  /*9200*/  @!P0 BRA `(.L_x_2913) ;  /* 0xfffffffc00f08947 */ /* 0x004fea000383ffff */
[----:B------:R-:W-:Y:S05]  /*9210*/  BRA `(.L_x_2947) ;  /* 0xfffffff800087947 */ /* 0x000fea000383ffff */
.L_x_2914:
[----:B--2---:R2:W3:Y:S02]  /*9220*/  SYNCS.PHASECHK.TRANS64.TRYWAIT P0, [R3+URZ], R2 ;  /* 0x00000002030075a7 */ /* 0x0044e4000800017f */
[----:B---3--:R-:W-:Y:S05]  /*9230*/  @!P0 NANOSLEEP.SYNCS 0x989680 ;  /* 0x009896800000895d */ /* 0x008fea0003900000 */
[----:B------:R-:W3:Y:S02]  /*9240*/  @!P0 SYNCS.PHASECHK.TRANS64 P0, [R3+URZ], R2 ;  /* 0x00000002030085a7 */ /* 0x000ee4000800007f */
[----:B---3--:R-:W-:Y:S05]  /*9250*/  @!P0 BRA `(.L_x_2914) ;  /* 0xfffffffc00f08947 */ /* 0x008fea000383ffff */
[----:B------:R-:W-:Y:S05]  /*9260*/  BRA `(.L_x_2948) ;  /* 0xfffffff400fc7947 */ /* 0x000fea000383ffff */
.L_x_2916:
[----:B--2---:R2:W3:Y:S02]  /*9270*/  SYNCS.PHASECHK.TRANS64.TRYWAIT P0, [R0+URZ], R5 ;  /* 0x00000005000075a7 */ /* 0x0044e4000800017f */
[----:B---3--:R-:W-:Y:S05]  /*9280*/  @!P0 NANOSLEEP.SYNCS 0x989680 ;  /* 0x009896800000895d */ /* 0x008fea0003900000 */
[----:B------:R-:W3:Y:S02]  /*9290*/  @!P0 SYNCS.PHASECHK.TRANS64 P0, [R0+URZ], R5 ;  /* 0x00000005000085a7 */ /* 0x000ee4000800007f */
[----:B---3--:R-:W-:Y:S05]  /*92a0*/  @!P0 BRA `(.L_x_2916) ;  /* 0xfffffffc00f08947 */ /* 0x008fea000383ffff */
[----:B------:R-:W-:Y:S05]  /*92b0*/  BRA `(.L_x_2949) ;  /* 0xfffffff800007947 */ /* 0x000fea000383ffff */
.L_x_2950:
        /* <DEDUP_REMOVED lines=12> */
.L_x_3704:


//--------------------- .text._ZN7cutlass13device_kernelIN5flash22FlashAttnBwdPreprocessIN4cute5tupleIJNS3_1CILi64EEENS5_ILi128EEEEEENS_6half_tEfNS_4arch4Sm90ELb1ELb0EEEEEvNT_6ParamsE --------------------------
	.section	.text._ZN7cutlass13device_kernelIN5flash22FlashAttnBwdPreprocessIN4cute5tupleIJNS3_1CILi64EEENS5_ILi128EEEEEENS_6half_tEfNS_4arch4Sm90ELb1ELb0EEEEEvNT_6ParamsE,"ax",@progbits
	.align	128
.text._ZN7cutlass13device_kernelIN5flash22FlashAttnBwdPreprocessIN4cute5tupleIJNS3_1CILi64EEENS5_ILi128EEEEEENS_6half_tEfNS_4arch4Sm90ELb1ELb0EEEEEvNT_6ParamsE:
        .type           _ZN7cutlass13device_kernelIN5flash22FlashAttnBwdPreprocessIN4cute5tupleIJNS3_1CILi64EEENS5_ILi128EEEEEENS_6half_tEfNS_4arch4Sm90ELb1ELb0EEEEEvNT_6ParamsE,@function
        .size           _ZN7cutlass13device_kernelIN5flash22FlashAttnBwdPreprocessIN4cute5tupleIJNS3_1CILi64EEENS5_ILi128EEEEEENS_6half_tEfNS_4arch4Sm90ELb1ELb0EEEEEvNT_6ParamsE,(.L_x_3705 - _ZN7cutlass13device_kernelIN5flash22FlashAttnBwdPreprocessIN4cute5tupleIJNS3_1CILi64EEENS5_ILi128EEEEEENS_6half_tEfNS_4arch4Sm90ELb1ELb0EEEEEvNT_6ParamsE)
        .other          _ZN7cutlass13device_kernelIN5flash22FlashAttnBwdPreprocessIN4cute5tupleIJNS3_1CILi64EEENS5_ILi128EEEEEENS_6half_tEfNS_4arch4Sm90ELb1ELb0EEEEEvNT_6ParamsE,@"STO_CUDA_ENTRY STV_DEFAULT"
_ZN7cutlass13device_kernelIN5flash22FlashAttnBwdPreprocessIN4cute5tupleIJNS3_1CILi64EEENS5_ILi128EEEEEENS_6half_tEfNS_4arch4Sm90ELb1ELb0EEEEEvNT_6ParamsE:
[----:B------:R-:W-:Y:S01]  /*0000*/  LDC R1, c[0x0][0x28] ;  /* 0x00000a00ff017b82 */ /* 0x000fe20000000800 */
[----:B------:R-:W0:Y:S07]  /*0010*/  S2R R0, SR_TID.X ;  /* 0x0000000000007919 */ /* 0x000e2e0000002100 */
[----:B------:R-:W1:Y:S01]  /*0020*/  S2UR UR8, SR_CTAID.Y ;  /* 0x00000000000879c3 */ /* 0x000e620000002600 */
[----:B------:R-:W-:Y:S01]  /*0030*/  ULDC UR4, c[0x0][0x218] ;  /* 0x0000860000047ab9 */ /* 0x000fe20000000800 */
[----:B------:R-:W-:Y:S01]  /*0040*/  ULDC UR5, c[0x0][0x21c] ;  /* 0x0000870000057ab9 */ /* 0x000fe20000000800 */
[----:B------:R-:W2:Y:S01]  /*0050*/  S2R R2, SR_CTAID.X ;  /* 0x0000000000027919 */ /* 0x000ea20000002500 */
[----:B------:R-:W-:-:S04]  /*0060*/  ULDC.64 UR6, c[0x0][0x208] ;  /* 0x0000820000067ab9 */ /* 0x000fc80000000a00 */
[----:B------:R-:W3:Y:S08]  /*0070*/  LDC.64 R10, c[0x0][0x230] ;  /* 0x00008c00ff0a7b82 */ /* 0x000ef00000000a00 */
[----:B------:R-:W4:Y:S08]  /*0080*/  S2UR UR9, SR_CTAID.Z ;  /* 0x00000000000979c3 */ /* 0x000f300000002700 */
[----:B------:R-:W4:Y:S01]  /*0090*/  LDC.64 R18, c[0x0][0x250] ;  /* 0x00009400ff127b82 */ /* 0x000f220000000a00 */
[----:B-1----:R-:W-:Y:S01]  /*00a0*/  USHF.R.S32.HI UR10, URZ, 0x1f, UR8 ;  /* 0x0000001f3f0a7899 */ /* 0x002fe20008011408 */
[----:B0-----:R-:W-:-:S06]  /*00b0*/  SHF.R.S32.HI R3, RZ, 0x1f, R0 ;  /* 0x0000001fff037819 */ /* 0x001fcc0000011400 */
[----:B------:R-:W0:Y:S01]  /*00c0*/  LDC.64 R40, c[0x0][0x238] ;  /* 0x00008e00ff287b82 */ /* 0x000e220000000a00 */
[----:B---3--:R-:W-:Y:S01]  /*00d0*/  IMAD R4, R10, UR10, RZ ;  /* 0x0000000a0a047c24 */ /* 0x008fe2000f8e02ff */
[----:B------:R-:W-:Y:S02]  /*00e0*/  LEA.HI R46, R3, R0, RZ, 0x4 ;  /* 0x00000000032e7211 */ /* 0x000fe400078f20ff */
[----:B--2---:R-:W-:Y:S01]  /*00f0*/  SHF.L.U32 R44, R2, 0x6, RZ ;  /* 0x00000006022c7819 */ /* 0x004fe200000006ff */
[----:B------:R-:W-:Y:S01]  /*0100*/  IMAD R11, R11, UR8, R4 ;  /* 0x000000080b0b7c24 */ /* 0x000fe2000f8e0204 */
[----:B------:R-:W-:Y:S02]  /*0110*/  LOP3.LUT R5, R46, 0xfffffff0, RZ, 0xc0, !PT ;  /* 0xfffffff02e057812 */ /* 0x000fe400078ec0ff */
[----:B------:R-:W1:Y:S01]  /*0120*/  LDC.64 R42, c[0x0][0x258] ;  /* 0x00009600ff2a7b82 */ /* 0x000e620000000a00 */
[----:B------:R-:W-:Y:S01]  /*0130*/  IADD3 R3, -R44, UR4, RZ ;  /* 0x000000042c037c10 */ /* 0x000fe2000fffe1ff */
[----:B----4-:R-:W-:Y:S01]  /*0140*/  USHF.R.S32.HI UR11, URZ, 0x1f, UR9 ;  /* 0x0000001f3f0b7899 */ /* 0x010fe20008011409 */
[----:B------:R-:W-:-:S02]  /*0150*/  SHF.R.S32.HI R46, RZ, 0x4, R46 ;  /* 0x00000004ff2e7819 */ /* 0x000fc4000001142e */
[----:B------:R-:W-:Y:S02]  /*0160*/  IADD3 R5, -R5, R0, RZ ;  /* 0x0000000005057210 */ /* 0x000fe40007ffe1ff */
[----:B------:R-:W-:Y:S01]  /*0170*/  ISETP.GE.AND P1, PT, R46, R3, PT ;  /* 0x000000032e00720c */ /* 0x000fe20003f26270 */
[----:B------:R-:W-:Y:S01]  /*0180*/  IMAD R16, R18, UR10, RZ ;  /* 0x0000000a12107c24 */ /* 0x000fe2000f8e02ff */
[----:B------:R-:W-:Y:S02]  /*0190*/  SHF.L.U32 R8, R5, 0x3, RZ ;  /* 0x0000000305087819 */ /* 0x000fe400000006ff */
[----:B------:R-:W-:Y:S02]  /*01a0*/  IADD3 R4, R46, 0x10, RZ ;  /* 0x000000102e047810 */ /* 0x000fe40007ffe0ff */
[C---:B------:R-:W-:Y:S02]  /*01b0*/  ISETP.LT.AND P3, PT, R8.reuse, UR5, !P1 ;  /* 0x0000000508007c0c */ /* 0x040fe4000cf61270 */
[----:B------:R-:W-:-:S02]  /*01c0*/  ISETP.GE.AND P0, PT, R8, UR5, PT ;  /* 0x0000000508007c0c */ /* 0x000fc4000bf06270 */
[----:B------:R-:W-:Y:S02]  /*01d0*/  SHF.R.S32.HI R9, RZ, 0x1f, R8 ;  /* 0x0000001fff097819 */ /* 0x000fe40000011408 */
[----:B------:R-:W-:Y:S02]  /*01e0*/  ISETP.LT.AND P2, PT, R4, R3, !P0 ;  /* 0x000000030400720c */ /* 0x000fe40004741270 */
[----:B------:R-:W-:Y:S01]  /*01f0*/  SHF.R.S32.HI R47, RZ, 0x1f, R46 ;  /* 0x0000001fff2f7819 */ /* 0x000fe2000001142e */
[----:B------:R-:W-:-:S04]  /*0200*/  IMAD.WIDE.U32 R6, R10, UR8, R8 ;  /* 0x000000080a067c25 */ /* 0x000fc8000f8e0008 */
[----:B------:R-:W2:Y:S01]  /*0210*/  @P3 LDC.64 R14, c[0x0][0x228] ;  /* 0x00008a00ff0e3b82 */ /* 0x000ea20000000a00 */
[----:B0-----:R-:W-:Y:S01]  /*0220*/  IMAD R10, R40, UR11, RZ ;  /* 0x0000000b280a7c24 */ /* 0x001fe2000f8e02ff */
[----:B------:R-:W-:Y:S01]  /*0230*/  IADD3 R7, R7, R11, RZ ;  /* 0x0000000b07077210 */ /* 0x000fe20007ffe0ff */
[----:B------:R-:W-:Y:S02]  /*0240*/  IMAD R11, R19, UR8, R16 ;  /* 0x00000008130b7c24 */ /* 0x000fe4000f8e0210 */
[----:B------:R-:W-:-:S03]  /*0250*/  IMAD.WIDE.U32 R8, R18, UR8, R8 ;  /* 0x0000000812087c25 */ /* 0x000fc6000f8e0008 */
[----:B------:R-:W0:Y:S01]  /*0260*/  @P3 LDC.64 R12, c[0x0][0x248] ;  /* 0x00009200ff0c3b82 */ /* 0x000e220000000a00 */
[----:B------:R-:W-:Y:S01]  /*0270*/  IMAD R17, R41, UR9, R10 ;  /* 0x0000000929117c24 */ /* 0x000fe2000f8e020a */
[----:B------:R-:W-:Y:S01]  /*0280*/  IADD3 R9, R9, R11, RZ ;  /* 0x0000000b09097210 */ /* 0x000fe20007ffe0ff */
[----:B------:R-:W-:-:S04]  /*0290*/  IMAD.WIDE.U32 R40, R40, UR9, R6 ;  /* 0x0000000928287c25 */ /* 0x000fc8000f8e0006 */
[----:B-1----:R-:W-:Y:S01]  /*02a0*/  IMAD R16, R42, UR11, RZ ;  /* 0x0000000b2a107c24 */ /* 0x002fe2000f8e02ff */
[----:B------:R-:W1:Y:S01]  /*02b0*/  @P2 LDC.64 R6, c[0x0][0x228] ;  /* 0x00008a00ff062b82 */ /* 0x000e620000000a00 */
[----:B------:R-:W-:Y:S01]  /*02c0*/  IMAD.WIDE R48, R2, 0x40, R46 ;  /* 0x0000004002307825 */ /* 0x000fe200078e022e */
[----:B------:R-:W-:Y:S02]  /*02d0*/  IADD3 R41, R41, R17, RZ ;  /* 0x0000001129297210 */ /* 0x000fe40007ffe0ff */
[----:B------:R-:W-:Y:S01]  /*02e0*/  @P2 MOV R22, R40 ;  /* 0x0000002800162202 */ /* 0x000fe20000000f00 */
[----:B------:R-:W-:Y:S01]  /*02f0*/  IMAD R19, R43, UR9, R16 ;  /* 0x000000092b137c24 */ /* 0x000fe2000f8e0210 */
[----:B------:R-:W-:Y:S01]  /*0300*/  @P2 IADD3 R17, P5, R48, 0x10, RZ ;  /* 0x0000001030112810 */ /* 0x000fe20007fbe0ff */
[----:B------:R-:W-:Y:S01]  /*0310*/  IMAD.WIDE.U32 R42, R42, UR9, R8 ;  /* 0x000000092a2a7c25 */ /* 0x000fe2000f8e0008 */
[----:B------:R-:W3:Y:S01]  /*0320*/  @P3 LDC.64 R10, c[0x0][0x240] ;  /* 0x00009000ff0a3b82 */ /* 0x000ee20000000a00 */
[----:B------:R-:W-:-:S02]  /*0330*/  @P2 IADD3 R29, P4, R48, 0x10, RZ ;  /* 0x00000010301d2810 */ /* 0x000fc40007f9e0ff */
[----:B--2---:R-:W-:Y:S01]  /*0340*/  @P3 IMAD R16, R49, R14, RZ ;  /* 0x0000000e31103224 */ /* 0x004fe200078e02ff */
[----:B------:R-:W-:Y:S02]  /*0350*/  IADD3 R43, R43, R19, RZ ;  /* 0x000000132b2b7210 */ /* 0x000fe40007ffe0ff */
[----:B------:R-:W-:Y:S01]  /*0360*/  @P2 IADD3.X R19, RZ, R49, RZ, P5, !PT ;  /* 0x00000031ff132210 */ /* 0x000fe20002ffe4ff */
[C---:B------:R-:W-:Y:S01]  /*0370*/  @P3 IMAD R23, R48.reuse, R15, R16 ;  /* 0x0000000f30173224 */ /* 0x040fe200078e0210 */
[----:B------:R-:W2:Y:S01]  /*0380*/  @P3 LDC.64 R20, c[0x0][0x210] ;  /* 0x00008400ff143b82 */ /* 0x000ea20000000a00 */
[----:B0-----:R-:W-:Y:S01]  /*0390*/  @P3 IMAD R16, R49, R12, RZ ;  /* 0x0000000c31103224 */ /* 0x001fe200078e02ff */
[----:B------:R-:W-:Y:S01]  /*03a0*/  @P2 MOV R24, R42 ;  /* 0x0000002a00182202 */ /* 0x000fe20000000f00 */
[----:B------:R-:W-:-:S04]  /*03b0*/  @P3 IMAD.WIDE.U32 R14, R48, R14, R40 ;  /* 0x0000000e300e3225 */ /* 0x000fc800078e0028 */
[C---:B------:R-:W-:Y:S01]  /*03c0*/  @P3 IMAD R25, R48.reuse, R13, R16 ;  /* 0x0000000d30193224 */ /* 0x040fe200078e0210 */
[----:B------:R-:W0:Y:S01]  /*03d0*/  @P2 LDC.64 R8, c[0x0][0x248] ;  /* 0x00009200ff082b82 */ /* 0x000e220000000a00 */
[----:B------:R-:W-:Y:S01]  /*03e0*/  @P3 IMAD.WIDE.U32 R12, R48, R12, R42 ;  /* 0x0000000c300c3225 */ /* 0x000fe200078e002a */
[----:B------:R-:W-:Y:S02]  /*03f0*/  @P3 IADD3 R15, R15, R23, RZ ;  /* 0x000000170f0f3210 */ /* 0x000fe40007ffe0ff */
[----:B------:R-:W-:Y:S01]  /*0400*/  @P2 MOV R23, R41 ;  /* 0x0000002900172202 */ /* 0x000fe20000000f00 */
[----:B-1----:R-:W-:Y:S01]  /*0410*/  @P2 IMAD R16, R19, R6, RZ ;  /* 0x0000000613102224 */ /* 0x002fe200078e02ff */
[----:B------:R-:W-:Y:S02]  /*0420*/  @P3 IADD3 R13, R13, R25, RZ ;  /* 0x000000190d0d3210 */ /* 0x000fe40007ffe0ff */
[C---:B---3--:R-:W-:Y:S01]  /*0430*/  @P3 LEA R10, P6, R12.reuse, R10, 0x1 ;  /* 0x0000000a0c0a3211 */ /* 0x048fe200078c08ff */
[C---:B------:R-:W-:Y:S01]  /*0440*/  @P2 IMAD R7, R17.reuse, R7, R16 ;  /* 0x0000000711072224 */ /* 0x040fe200078e0210 */
[----:B------:R-:W-:Y:S01]  /*0450*/  @P2 IADD3.X R19, RZ, R49, RZ, P4, !PT ;  /* 0x00000031ff132210 */ /* 0x000fe200027fe4ff */
[----:B------:R-:W1:Y:S01]  /*0460*/  @P2 LDC.64 R52, c[0x0][0x210] ;  /* 0x00008400ff342b82 */ /* 0x000e620000000a00 */
[----:B------:R-:W-:Y:S01]  /*0470*/  @P3 LEA.HI.X R11, R12, R11, R13, 0x1, P6 ;  /* 0x0000000b0c0b3211 */ /* 0x000fe200030f0c0d */
[----:B------:R-:W-:Y:S01]  /*0480*/  @P2 IMAD.WIDE.U32 R22, R17, R6, R22 ;  /* 0x0000000611162225 */ /* 0x000fe200078e0016 */
[----:B------:R-:W-:-:S02]  /*0490*/  CS2R R16, SRZ ;  /* 0x0000000000107805 */ /* 0x000fc4000001ff00 */
[C---:B--2---:R-:W-:Y:S02]  /*04a0*/  @P3 LEA R20, P5, R14.reuse, R20, 0x1 ;  /* 0x000000140e143211 */ /* 0x044fe400078a08ff */
[----:B------:R-:W-:Y:S01]  /*04b0*/  @P2 MOV R25, R43 ;  /* 0x0000002b00192202 */ /* 0x000fe20000000f00 */
[----:B------:R-:W2:Y:S01]  /*04c0*/  @P2 LDC.64 R56, c[0x0][0x240] ;  /* 0x00009000ff382b82 */ /* 0x000ea20000000a00 */
[----:B------:R-:W-:Y:S02]  /*04d0*/  @P3 LEA.HI.X R21, R14, R21, R15, 0x1, P5 ;  /* 0x000000150e153211 */ /* 0x000fe400028f0c0f */
[----:B------:R-:W-:Y:S01]  /*04e0*/  CS2R R14, SRZ ;  /* 0x00000000000e7805 */ /* 0x000fe2000001ff00 */
[-C--:B0-----:R-:W-:Y:S01]  /*04f0*/  @P2 IMAD R12, R19, R8.reuse, RZ ;  /* 0x00000008130c2224 */ /* 0x081fe200078e02ff */
[----:B------:R-:W-:Y:S02]  /*0500*/  CS2R R18, SRZ ;  /* 0x0000000000127805 */ /* 0x000fe4000001ff00 */
[----:B------:R-:W-:Y:S01]  /*0510*/  IADD3 R6, R46, 0x20, RZ ;  /* 0x000000202e067810 */ /* 0x000fe20007ffe0ff */
[----:B------:R-:W-:-:S04]  /*0520*/  @P2 IMAD.WIDE.U32 R24, R29, R8, R24 ;  /* 0x000000081d182225 */ /* 0x000fc800078e0018 */
[----:B------:R-:W-:Y:S01]  /*0530*/  @P2 IMAD R27, R29, R9, R12 ;  /* 0x000000091d1b2224 */ /* 0x000fe200078e020c */
[----:B------:R-:W-:Y:S01]  /*0540*/  CS2R R12, SRZ ;  /* 0x00000000000c7805 */ /* 0x000fe2000001ff00 */
[----:B------:R-:W3:Y:S05]  /*0550*/  @P3 LDG.E.128 R16, desc[UR6][R10.64] ;  /* 0x000000060a103981 */ /* 0x000eea000c1e1d00 */
[----:B------:R0:W4:Y:S01]  /*0560*/  @P3 LDG.E.128 R12, desc[UR6][R20.64] ;  /* 0x00000006140c3981 */ /* 0x000122000c1e1d00 */
[----:B------:R-:W-:Y:S02]  /*0570*/  ISETP.LT.AND P3, PT, R6, R3, !P0 ;  /* 0x000000030600720c */ /* 0x000fe40004761270 */
[----:B------:R-:W-:-:S02]  /*0580*/  IADD3 R8, R46, 0x30, RZ ;  /* 0x000000302e087810 */ /* 0x000fc40007ffe0ff */
[----:B------:R-:W-:Y:S02]  /*0590*/  @P2 IADD3 R9, R23, R7, RZ ;  /* 0x0000000717092210 */ /* 0x000fe40007ffe0ff */
[----:B-1----:R-:W-:Y:S02]  /*05a0*/  @P2 LEA R52, P4, R22, R52, 0x1 ;  /* 0x0000003416342211 */ /* 0x002fe400078808ff */
[----:B------:R-:W-:Y:S02]  /*05b0*/  @P2 IADD3 R7, R25, R27, RZ ;  /* 0x0000001b19072210 */ /* 0x000fe40007ffe0ff */
[----:B--2---:R-:W-:-:S03]  /*05c0*/  @P2 LEA R56, P5, R24, R56, 0x1 ;  /* 0x0000003818382211 */ /* 0x004fc600078a08ff */
[----:B------:R-:W1:Y:S01]  /*05d0*/  @P3 LDC.64 R34, c[0x0][0x228] ;  /* 0x00008a00ff223b82 */ /* 0x000e620000000a00 */
[----:B------:R-:W-:Y:S02]  /*05e0*/  ISETP.LT.AND P0, PT, R8, R3, !P0 ;  /* 0x000000030800720c */ /* 0x000fe40004701270 */
[----:B0-----:R-:W-:Y:S02]  /*05f0*/  CS2R R20, SRZ ;  /* 0x0000000000147805 */ /* 0x001fe4000001ff00 */
[----:B------:R-:W-:Y:S02]  /*0600*/  @P2 LEA.HI.X R53, R22, R53, R9, 0x1, P4 ;  /* 0x0000003516352211 */ /* 0x000fe400020f0c09 */
[----:B------:R-:W-:Y:S02]  /*0610*/  CS2R R22, SRZ ;  /* 0x0000000000167805 */ /* 0x000fe4000001ff00 */
[----:B------:R-:W-:Y:S02]  /*0620*/  @P2 LEA.HI.X R57, R24, R57, R7, 0x1, P5 ;  /* 0x0000003918392211 */ /* 0x000fe400028f0c07 */
[----:B------:R-:W-:-:S02]  /*0630*/  CS2R R24, SRZ ;  /* 0x0000000000187805 */ /* 0x000fc4000001ff00 */
[----:B------:R-:W-:Y:S01]  /*0640*/  CS2R R26, SRZ ;  /* 0x00000000001a7805 */ /* 0x000fe2000001ff00 */
[----:B------:R-:W0:Y:S01]  /*0650*/  @P3 LDC.64 R36, c[0x0][0x248] ;  /* 0x00009200ff243b82 */ /* 0x000e220000000a00 */
[----:B------:R2:W4:Y:S04]  /*0660*/  @P2 LDG.E.128 R20, desc[UR6][R52.64] ;  /* 0x0000000634142981 */ /* 0x000528000c1e1d00 */
[----:B------:R1:W4:Y:S01]  /*0670*/  @P2 LDG.E.128 R24, desc[UR6][R56.64] ;  /* 0x0000000638182981 */ /* 0x000322000c1e1d00 */
[C---:B------:R-:W-:Y:S02]  /*0680*/  @P3 IADD3 R55, P2, R48.reuse, 0x20, RZ ;  /* 0x0000002030373810 */ /* 0x040fe40007f5e0ff */
[----:B------:R-:W0:Y:S01]  /*0690*/  @P0 LDC.64 R38, c[0x0][0x228] ;  /* 0x00008a00ff260b82 */ /* 0x000e220000000a00 */
[----:B------:R-:W-:-:S02]  /*06a0*/  @P3 IADD3 R50, P5, R48, 0x20, RZ ;  /* 0x0000002030323810 */ /* 0x000fc40007fbe0ff */
[C---:B------:R-:W-:Y:S02]  /*06b0*/  @P0 IADD3 R51, P4, R48.reuse, 0x30, RZ ;  /* 0x0000003030330810 */ /* 0x040fe40007f9e0ff */
[----:B------:R-:W-:Y:S02]  /*06c0*/  @P0 IADD3 R7, P6, R48, 0x30, RZ ;  /* 0x0000003030070810 */ /* 0x000fe40007fde0ff */
[-C--:B------:R-:W-:Y:S01]  /*06d0*/  @P3 IADD3.X R59, RZ, R49.reuse, RZ, P2, !PT ;  /* 0x00000031ff3b3210 */ /* 0x080fe200017fe4ff */
[----:B------:R-:W0:Y:S01]  /*06e0*/  @P3 LDC.64 R10, c[0x0][0x210] ;  /* 0x00008400ff0a3b82 */ /* 0x000e220000000a00 */
[-C--:B------:R-:W-:Y:S02]  /*06f0*/  @P3 IADD3.X R61, RZ, R49.reuse, RZ, P5, !PT ;  /* 0x00000031ff3d3210 */ /* 0x080fe40002ffe4ff */
[-C--:B--2---:R-:W-:Y:S01]  /*0700*/  @P0 IADD3.X R53, RZ, R49.reuse, RZ, P4, !PT ;  /* 0x00000031ff350210 */ /* 0x084fe200027fe4ff */
[----:B-1----:R-:W-:Y:S01]  /*0710*/  @P3 IMAD R54, R59, R34, RZ ;  /* 0x000000223b363224 */ /* 0x002fe200078e02ff */
[----:B------:R-:W-:-:S02]  /*0720*/  @P0 IADD3.X R9, RZ, R49, RZ, P6, !PT ;  /* 0x00000031ff090210 */ /* 0x000fc400037fe4ff */
[----:B------:R-:W-:Y:S01]  /*0730*/  @P3 MOV R48, R40 ;  /* 0x0000002800303202 */ /* 0x000fe20000000f00 */
[----:B------:R-:W1:Y:S01]  /*0740*/  @P0 LDC.64 R28, c[0x0][0x210] ;  /* 0x00008400ff1c0b82 */ /* 0x000e620000000a00 */
[----:B------:R-:W-:Y:S01]  /*0750*/  @P3 MOV R49, R41 ;  /* 0x0000002900313202 */ /* 0x000fe20000000f00 */
[----:B------:R-:W-:Y:S02]  /*0760*/  @P3 IMAD R57, R55, R35, R54 ;  /* 0x0000002337393224 */ /* 0x000fe400078e0236 */
[----:B0-----:R-:W-:Y:S02]  /*0770*/  @P3 IMAD R52, R61, R36, RZ ;  /* 0x000000243d343224 */ /* 0x001fe400078e02ff */
[----:B------:R-:W-:Y:S02]  /*0780*/  @P3 IMAD.WIDE.U32 R34, R55, R34, R48 ;  /* 0x0000002237223225 */ /* 0x000fe400078e0030 */
[----:B------:R-:W0:Y:S01]  /*0790*/  @P0 LDC.64 R32, c[0x0][0x248] ;  /* 0x00009200ff200b82 */ /* 0x000e220000000a00 */
[----:B------:R-:W-:-:S02]  /*07a0*/  @P3 MOV R48, R42 ;  /* 0x0000002a00303202 */ /* 0x000fc40000000f00 */
[----:B------:R-:W-:Y:S01]  /*07b0*/  @P3 MOV R49, R43 ;  /* 0x0000002b00313202 */ /* 0x000fe20000000f00 */
[----:B------:R-:W-:-:S04]  /*07c0*/  @P3 IMAD R55, R50, R37, R52 ;  /* 0x0000002532373224 */ /* 0x000fc800078e0234 */
[----:B------:R-:W2:Y:S01]  /*07d0*/  @P3 LDC.64 R30, c[0x0][0x240] ;  /* 0x00009000ff1e3b82 */ /* 0x000ea20000000a00 */
[----:B------:R-:W-:-:S07]  /*07e0*/  @P3 IMAD.WIDE.U32 R48, R50, R36, R48 ;  /* 0x0000002432303225 */ /* 0x000fce00078e0030 */
[----:B------:R-:W2:Y:S01]  /*07f0*/  @P0 LDC.64 R36, c[0x0][0x240] ;  /* 0x00009000ff240b82 */ /* 0x000ea20000000a00 */
[-C--:B------:R-:W-:Y:S02]  /*0800*/  @P0 IMAD R52, R53, R38.reuse, RZ ;  /* 0x0000002635340224 */ /* 0x080fe400078e02ff */
[----:B------:R-:W-:-:S04]  /*0810*/  @P0 IMAD.WIDE.U32 R40, R51, R38, R40 ;  /* 0x0000002633280225 */ /* 0x000fc800078e0028 */
[----:B------:R-:W-:Y:S01]  /*0820*/  @P0 IMAD R39, R51, R39, R52 ;  /* 0x0000002733270224 */ /* 0x000fe200078e0234 */
[----:B------:R-:W-:Y:S02]  /*0830*/  @P3 LEA R52, P2, R34, R10, 0x1 ;  /* 0x0000000a22343211 */ /* 0x000fe400078408ff */
[----:B-1----:R-:W-:Y:S01]  /*0840*/  @P0 LEA R10, P4, R40, R28, 0x1 ;  /* 0x0000001c280a0211 */ /* 0x002fe200078808ff */
[-C--:B0-----:R-:W-:Y:S01]  /*0850*/  @P0 IMAD R28, R9, R32.reuse, RZ ;  /* 0x00000020091c0224 */ /* 0x081fe200078e02ff */
[----:B------:R-:W-:Y:S01]  /*0860*/  @P3 IADD3 R57, R35, R57, RZ ;  /* 0x0000003923393210 */ /* 0x000fe20007ffe0ff */
[----:B------:R-:W-:Y:S01]  /*0870*/  @P0 IMAD.WIDE.U32 R42, R7, R32, R42 ;  /* 0x00000020072a0225 */ /* 0x000fe200078e002a */
[----:B------:R-:W-:-:S03]  /*0880*/  @P3 IADD3 R55, R49, R55, RZ ;  /* 0x0000003731373210 */ /* 0x000fc60007ffe0ff */
[----:B------:R-:W-:Y:S01]  /*0890*/  @P0 IMAD R9, R7, R33, R28 ;  /* 0x0000002107090224 */ /* 0x000fe200078e021c */
[----:B------:R-:W-:Y:S02]  /*08a0*/  @P0 IADD3 R39, R41, R39, RZ ;  /* 0x0000002729270210 */ /* 0x000fe40007ffe0ff */
[----:B--2---:R-:W-:Y:S02]  /*08b0*/  @P3 LEA R50, P5, R48, R30, 0x1 ;  /* 0x0000001e30323211 */ /* 0x004fe400078a08ff */
[----:B------:R-:W-:Y:S02]  /*08c0*/  @P3 LEA.HI.X R53, R34, R11, R57, 0x1, P2 ;  /* 0x0000000b22353211 */ /* 0x000fe400010f0c39 */
[----:B------:R-:W-:Y:S02]  /*08d0*/  @P0 IADD3 R7, R43, R9, RZ ;  /* 0x000000092b070210 */ /* 0x000fe40007ffe0ff */
[----:B------:R-:W-:Y:S02]  /*08e0*/  @P0 LEA R54, P2, R42, R36, 0x1 ;  /* 0x000000242a360211 */ /* 0x000fe400078408ff */
[----:B------:R-:W-:-:S02]  /*08f0*/  @P0 LEA.HI.X R11, R40, R29, R39, 0x1, P4 ;  /* 0x0000001d280b0211 */ /* 0x000fc400020f0c27 */
[----:B------:R-:W-:Y:S02]  /*0900*/  CS2R R28, SRZ ;  /* 0x00000000001c7805 */ /* 0x000fe4000001ff00 */
[----:B------:R-:W-:Y:S02]  /*0910*/  @P3 LEA.HI.X R51, R48, R31, R55, 0x1, P5 ;  /* 0x0000001f30333211 */ /* 0x000fe400028f0c37 */
[----:B------:R-:W-:Y:S02]  /*0920*/  CS2R R30, SRZ ;  /* 0x00000000001e7805 */ /* 0x000fe4000001ff00 */
[----:B------:R-:W-:Y:S02]  /*0930*/  CS2R R32, SRZ ;  /* 0x0000000000207805 */ /* 0x000fe4000001ff00 */
[----:B------:R-:W-:Y:S02]  /*0940*/  CS2R R34, SRZ ;  /* 0x0000000000227805 */ /* 0x000fe4000001ff00 */
[----:B------:R-:W-:-:S02]  /*0950*/  @P0 LEA.HI.X R55, R42, R37, R7, 0x1, P2 ;  /* 0x000000252a370211 */ /* 0x000fc400010f0c07 */
[----:B------:R-:W-:Y:S02]  /*0960*/  CS2R R36, SRZ ;  /* 0x0000000000247805 */ /* 0x000fe4000001ff00 */
[----:B------:R-:W-:Y:S02]  /*0970*/  CS2R R38, SRZ ;  /* 0x0000000000267805 */ /* 0x000fe4000001ff00 */
[----:B------:R-:W-:Y:S02]  /*0980*/  CS2R R40, SRZ ;  /* 0x0000000000287805 */ /* 0x000fe4000001ff00 */
[----:B------:R-:W-:Y:S01]  /*0990*/  CS2R R42, SRZ ;  /* 0x00000000002a7805 */ /* 0x000fe2000001ff00 */
[----:B------:R-:W2:Y:S04]  /*09a0*/  @P3 LDG.E.128 R28, desc[UR6][R52.64] ;  /* 0x00000006341c3981 */ /* 0x000ea8000c1e1d00 */
[----:B------:R-:W2:Y:S04]  /*09b0*/  @P3 LDG.E.128 R32, desc[UR6][R50.64] ;  /* 0x0000000632203981 */ /* 0x000ea8000c1e1d00 */
[----:B------:R-:W2:Y:S04]  /*09c0*/  @P0 LDG.E.128 R36, desc[UR6][R10.64] ;  /* 0x000000060a240981 */ /* 0x000ea8000c1e1d00 */
[----:B------:R0:W2:Y:S01]  /*09d0*/  @P0 LDG.E.128 R40, desc[UR6][R54.64] ;  /* 0x0000000636280981 */ /* 0x0000a2000c1e1d00 */
[----:B------:R-:W-:-:S04]  /*09e0*/  ISETP.GT.AND P0, PT, R0, 0x3f, PT ;  /* 0x0000003f0000780c */ /* 0x000fc80003f04270 */
[----:B------:R-:W-:-:S13]  /*09f0*/  ISETP.GE.OR P2, PT, R0, R3, P0 ;  /* 0x000000030000720c */ /* 0x000fda0000746670 */
[----:B0-----:R-:W-:Y:S01]  /*0a00*/  @!P2 SHF.R.S32.HI R55, RZ, 0x1f, R0 ;  /* 0x0000001fff37a819 */ /* 0x001fe20000011400 */
[----:B---3--:R-:W-:Y:S02]  /*0a10*/  HADD2.F32 R48, -RZ, R16.H1_H1 ;  /* 0x30000010ff307230 */ /* 0x008fe40000004100 */
[--C-:B----4-:R-:W-:Y:S02]  /*0a20*/  HADD2.F32 R7, -RZ, R12.reuse.H1_H1 ;  /* 0x3000000cff077230 */ /* 0x110fe40000004100 */
[----:B------:R-:W-:Y:S02]  /*0a30*/  HADD2.F32 R12, -RZ, R12.H0_H0 ;  /* 0x2000000cff0c7230 */ /* 0x000fe40000004100 */
[----:B------:R-:W-:Y:S02]  /*0a40*/  HADD2.F32 R9, -RZ, R16.H0_H0 ;  /* 0x20000010ff097230 */ /* 0x000fe40000004100 */
[----:B------:R-:W-:Y:S02]  /*0a50*/  FMUL.FTZ R51, R7, R48 ;  /* 0x0000003007337220 */ /* 0x000fe40000410000 */
[----:B------:R-:W0:Y:S01]  /*0a60*/  @!P2 LDC.64 R48, c[0x0][0x290] ;  /* 0x0000a400ff30ab82 */ /* 0x000e220000000a00 */
[----:B------:R-:W-:-:S02]  /*0a70*/  HADD2.F32 R7, -RZ, R13.H0_H0 ;  /* 0x2000000dff077230 */ /* 0x000fc40000004100 */
[----:B------:R-:W-:Y:S01]  /*0a80*/  FFMA.FTZ R16, R12, R9, R51 ;  /* 0x000000090c107223 */ /* 0x000fe20000010033 */
[----:B------:R-:W-:Y:S02]  /*0a90*/  HADD2.F32 R10, -RZ, R17.H0_H0 ;  /* 0x20000011ff0a7230 */ /* 0x000fe40000004100 */
[----:B------:R-:W-:Y:S02]  /*0aa0*/  HADD2.F32 R13, -RZ, R13.H1_H1 ;  /* 0x3000000dff0d7230 */ /* 0x000fe40000004100 */
[----:B------:R-:W-:Y:S02]  /*0ab0*/  HADD2.F32 R12, -RZ, R17.H1_H1 ;  /* 0x30000011ff0c7230 */ /* 0x000fe40000004100 */
[----:B------:R-:W-:Y:S01]  /*0ac0*/  FFMA.FTZ R16, R7, R10, R16 ;  /* 0x0000000a07107223 */ /* 0x000fe20000010010 */
[----:B------:R-:W-:Y:S02]  /*0ad0*/  HADD2.F32 R10, -RZ, R14.H0_H0 ;  /* 0x2000000eff0a7230 */ /* 0x000fe40000004100 */
[----:B------:R-:W-:-:S02]  /*0ae0*/  HADD2.F32 R11, -RZ, R18.H0_H0 ;  /* 0x20000012ff0b7230 */ /* 0x000fc40000004100 */
[----:B------:R-:W-:Y:S01]  /*0af0*/  FFMA.FTZ R13, R13, R12, R16 ;  /* 0x0000000c0d0d7223 */ /* 0x000fe20000010010 */
[--C-:B------:R-:W-:Y:S02]  /*0b00*/  HADD2.F32 R9, -RZ, R15.reuse.H0_H0 ;  /* 0x2000000fff097230 */ /* 0x100fe40000004100 */
[----:B------:R-:W-:Y:S02]  /*0b10*/  HADD2.F32 R7, -RZ, R15.H1_H1 ;  /* 0x3000000fff077230 */ /* 0x000fe40000004100 */
[----:B------:R-:W-:Y:S01]  /*0b20*/  FFMA.FTZ R51, R10, R11, R13 ;  /* 0x0000000b0a337223 */ /* 0x000fe2000001000d */
[----:B------:R-:W-:Y:S01]  /*0b30*/  HADD2.F32 R10, -RZ, R20.H1_H1 ;  /* 0x30000014ff0a7230 */ /* 0x000fe20000004100 */
[----:B------:R-:W1:Y:S01]  /*0b40*/  @!P2 LDC.64 R12, c[0x0][0x298] ;  /* 0x0000a600ff0cab82 */ /* 0x000e620000000a00 */
[----:B------:R-:W-:Y:S02]  /*0b50*/  HADD2.F32 R15, -RZ, R24.H1_H1 ;  /* 0x30000018ff0f7230 */ /* 0x000fe40000004100 */
[----:B------:R-:W-:-:S02]  /*0b60*/  HADD2.F32 R20, -RZ, R20.H0_H0 ;  /* 0x20000014ff147230 */ /* 0x000fc40000004100 */
[----:B------:R-:W-:Y:S02]  /*0b70*/  HADD2.F32 R11, -RZ, R24.H0_H0 ;  /* 0x20000018ff0b7230 */ /* 0x000fe40000004100 */
[----:B------:R-:W-:Y:S01]  /*0b80*/  FMUL.FTZ R53, R10, R15 ;  /* 0x0000000f0a357220 */ /* 0x000fe20000410000 */
[----:B0-----:R-:W-:Y:S02]  /*0b90*/  @!P2 IMAD R10, R48, UR10, RZ ;  /* 0x0000000a300aac24 */ /* 0x001fe4000f8e02ff */
[----:B------:R-:W-:Y:S02]  /*0ba0*/  HADD2.F32 R16, -RZ, R14.H1_H1 ;  /* 0x3000000eff107230 */ /* 0x000fe40000004100 */
[----:B------:R-:W-:Y:S01]  /*0bb0*/  FFMA.FTZ R50, R20, R11, R53 ;  /* 0x0000000b14327223 */ /* 0x000fe20000010035 */
[----:B------:R-:W-:Y:S01]  /*0bc0*/  @!P2 IMAD R49, R49, UR8, R10 ;  /* 0x000000083131ac24 */ /* 0x000fe2000f8e020a */
[----:B------:R-:W-:Y:S01]  /*0bd0*/  @!P2 IADD3 R14, P3, R44, R0, RZ ;  /* 0x000000002c0ea210 */ /* 0x000fe20007f7e0ff */
[----:B------:R-:W0:Y:S01]  /*0be0*/  @!P2 LDC.64 R10, c[0x0][0x288] ;  /* 0x0000a200ff0aab82 */ /* 0x000e220000000a00 */
[----:B------:R-:W-:-:S02]  /*0bf0*/  HADD2.F32 R17, -RZ, R18.H1_H1 ;  /* 0x30000012ff117230 */ /* 0x000fc40000004100 */
[----:B------:R-:W-:Y:S01]  /*0c00*/  @!P2 LEA.HI.X.SX32 R15, R44, R55, 0x1, P3 ;  /* 0x000000372c0fa211 */ /* 0x000fe200018f0eff */
[----:B------:R-:W-:Y:S02]  /*0c10*/  HADD2.F32 R18, -RZ, R25.H0_H0 ;  /* 0x20000019ff127230 */ /* 0x000fe40000004100 */
[----:B------:R-:W-:Y:S01]  /*0c20*/  FFMA.FTZ R16, R16, R17, R51 ;  /* 0x0000001110107223 */ /* 0x000fe20000010033 */
[----:B------:R-:W-:Y:S02]  /*0c30*/  HADD2.F32 R17, -RZ, R21.H0_H0 ;  /* 0x20000015ff117230 */ /* 0x000fe40000004100 */
[----:B------:R-:W-:-:S04]  /*0c40*/  @!P2 IMAD.WIDE.U32 R14, R48, UR8, R14 ;  /* 0x00000008300eac25 */ /* 0x000fc8000f8e000e */
[----:B------:R-:W-:Y:S01]  /*0c50*/  HADD2.F32 R24, -RZ, R19.H0_H0 ;  /* 0x20000013ff187230 */ /* 0x000fe20000004100 */
[----:B------:R-:W-:Y:S01]  /*0c60*/  @!P2 IADD3 R15, R15, R49, RZ ;  /* 0x000000310f0fa210 */ /* 0x000fe20007ffe0ff */
[----:B------:R-:W-:Y:S02]  /*0c70*/  HADD2.F32 R21, -RZ, R21.H1_H1 ;  /* 0x30000015ff157230 */ /* 0x000fe40000004100 */
[----:B------:R-:W-:Y:S01]  /*0c80*/  FFMA.FTZ R50, R17, R18, R50 ;  /* 0x0000001211327223 */ /* 0x000fe20000010032 */
[----:B------:R-:W-:Y:S02]  /*0c90*/  HADD2.F32 R20, -RZ, R25.H1_H1 ;  /* 0x30000019ff147230 */ /* 0x000fe40000004100 */
[----:B-1----:R-:W-:Y:S02]  /*0ca0*/  @!P2 IMAD R48, R12, UR11, RZ ;  /* 0x0000000b0c30ac24 */ /* 0x002fe4000f8e02ff */
[----:B------:R-:W-:Y:S01]  /*0cb0*/  FFMA.FTZ R24, R9, R24, R16 ;  /* 0x0000001809187223 */ /* 0x000fe20000010010 */
[----:B------:R-:W-:-:S02]  /*0cc0*/  HADD2.F32 R9, -RZ, R22.H0_H0 ;  /* 0x20000016ff097230 */ /* 0x000fc40000004100 */
[----:B------:R-:W-:Y:S01]  /*0cd0*/  FFMA.FTZ R20, R21, R20, R50 ;  /* 0x0000001415147223 */ /* 0x000fe20000010032 */
[----:B------:R-:W-:Y:S02]  /*0ce0*/  HADD2.F32 R16, -RZ, R26.H0_H0 ;  /* 0x2000001aff107230 */ /* 0x000fe40000004100 */
[----:B------:R-:W-:Y:S02]  /*0cf0*/  @!P2 IMAD R17, R13, UR9, R48 ;  /* 0x000000090d11ac24 */ /* 0x000fe4000f8e0230 */
[----:B------:R-:W-:-:S04]  /*0d00*/  @!P2 IMAD.WIDE.U32 R12, R12, UR9, R14 ;  /* 0x000000090c0cac25 */ /* 0x000fc8000f8e000e */
[----:B------:R-:W-:Y:S01]  /*0d10*/  FFMA.FTZ R9, R9, R16, R20 ;  /* 0x0000001009097223 */ /* 0x000fe20000010014 */
[----:B------:R-:W-:Y:S02]  /*0d20*/  HADD2.F32 R22, -RZ, R22.H1_H1 ;  /* 0x30000016ff167230 */ /* 0x000fe40000004100 */
[----:B------:R-:W-:Y:S01]  /*0d30*/  HADD2.F32 R15, -RZ, R26.H1_H1 ;  /* 0x3000001aff0f7230 */ /* 0x000fe20000004100 */
[----:B------:R-:W-:Y:S01]  /*0d40*/  @!P2 IADD3 R13, R13, R17, RZ ;  /* 0x000000110d0da210 */ /* 0x000fe20007ffe0ff */
[----:B------:R-:W-:Y:S01]  /*0d50*/  HADD2.F32 R18, -RZ, R19.H1_H1 ;  /* 0x30000013ff127230 */ /* 0x000fe20000004100 */
[----:B0-----:R-:W-:Y:S02]  /*0d60*/  @!P2 LEA R14, P3, R12, R10, 0x2 ;  /* 0x0000000a0c0ea211 */ /* 0x001fe400078610ff */
[----:B------:R-:W-:Y:S01]  /*0d70*/  FFMA.FTZ R22, R22, R15, R9 ;  /* 0x0000000f16167223 */ /* 0x000fe20000010009 */
[----:B------:R-:W-:Y:S02]  /*0d80*/  MOV R17, 0x7f800000 ;  /* 0x7f80000000117802 */ /* 0x000fe40000000f00 */
[----:B------:R-:W-:Y:S01]  /*0d90*/  @!P2 LEA.HI.X R15, R12, R11, R13, 0x2, P3 ;  /* 0x0000000b0c0fa211 */ /* 0x000fe200018f140d */
[----:B------:R-:W-:Y:S01]  /*0da0*/  FFMA.FTZ R7, R7, R18, R24 ;  /* 0x0000001207077223 */ /* 0x000fe20000010018 */
[----:B------:R-:W-:-:S02]  /*0db0*/  HADD2.F32 R9, -RZ, R23.H0_H0 ;  /* 0x20000017ff097230 */ /* 0x000fc40000004100 */
[--C-:B------:R-:W-:Y:S01]  /*0dc0*/  HADD2.F32 R16, -RZ, R27.reuse.H0_H0 ;  /* 0x2000001bff107230 */ /* 0x100fe20000004100 */
[----:B------:R0:W5:Y:S01]  /*0dd0*/  @!P2 LDG.E R17, desc[UR6][R14.64] ;  /* 0x000000060e11a981 */ /* 0x000162000c1e1900 */
[----:B------:R-:W-:-:S03]  /*0de0*/  HADD2.F32 R10, -RZ, R27.H1_H1 ;  /* 0x3000001bff0a7230 */ /* 0x000fc60000004100 */
[----:B------:R-:W-:Y:S01]  /*0df0*/  FFMA.FTZ R12, R9, R16, R22 ;  /* 0x00000010090c7223 */ /* 0x000fe20000010016 */
[--C-:B--2---:R-:W-:Y:S02]  /*0e00*/  HADD2.F32 R18, -RZ, R28.reuse.H0_H0 ;  /* 0x2000001cff127230 */ /* 0x104fe40000004100 */
[----:B------:R-:W-:Y:S02]  /*0e10*/  HADD2.F32 R28, -RZ, R28.H1_H1 ;  /* 0x3000001cff1c7230 */ /* 0x000fe40000004100 */
[--C-:B------:R-:W-:Y:S02]  /*0e20*/  HADD2.F32 R25, -RZ, R32.reuse.H1_H1 ;  /* 0x30000020ff197230 */ /* 0x100fe40000004100 */
[----:B------:R-:W-:Y:S02]  /*0e30*/  HADD2.F32 R21, -RZ, R32.H0_H0 ;  /* 0x20000020ff157230 */ /* 0x000fe40000004100 */
[----:B0-----:R-:W-:Y:S02]  /*0e40*/  HADD2.F32 R15, -RZ, R36.H1_H1 ;  /* 0x30000024ff0f7230 */ /* 0x001fe40000004100 */
[----:B------:R-:W-:Y:S01]  /*0e50*/  FMUL.FTZ R27, R28, R25 ;  /* 0x000000191c1b7220 */ /* 0x000fe20000410000 */
[----:B------:R-:W-:-:S02]  /*0e60*/  HADD2.F32 R20, -RZ, R40.H1_H1 ;  /* 0x30000028ff147230 */ /* 0x000fc40000004100 */
[--C-:B------:R-:W-:Y:S02]  /*0e70*/  HADD2.F32 R22, -RZ, R33.reuse.H0_H0 ;  /* 0x20000021ff167230 */ /* 0x100fe40000004100 */
[----:B------:R-:W-:Y:S02]  /*0e80*/  HADD2.F32 R24, -RZ, R33.H1_H1 ;  /* 0x30000021ff187230 */ /* 0x000fe40000004100 */
[----:B------:R-:W-:Y:S01]  /*0e90*/  FMUL.FTZ R33, R15, R20 ;  /* 0x000000140f217220 */ /* 0x000fe20000410000 */
        /* <DEDUP_REMOVED lines=24> */
[----:B------:R-:W-:Y:S01]  /*1020*/  FFMA.FTZ R30, R30, R13, R11 ;  /* 0x0000000d1e1e7223 */ /* 0x000fe2000001000b */
[----:B------:R-:W-:Y:S02]  /*1030*/  HADD2.F32 R9, -RZ, R31.H0_H0 ;  /* 0x2000001fff097230 */ /* 0x000fe40000004100 */
[----:B------:R-:W-:-:S02]  /*1040*/  HADD2.F32 R16, -RZ, R35.H0_H0 ;  /* 0x20000023ff107230 */ /* 0x000fc40000004100 */
[----:B------:R-:W-:Y:S01]  /*1050*/  FFMA.FTZ R38, R38, R19, R15 ;  /* 0x0000001326267223 */ /* 0x000fe2000001000f */
[----:B------:R-:W-:Y:S02]  /*1060*/  HADD2.F32 R11, -RZ, R39.H0_H0 ;  /* 0x20000027ff0b7230 */ /* 0x000fe40000004100 */
[----:B------:R-:W-:Y:S02]  /*1070*/  HADD2.F32 R18, -RZ, R43.H0_H0 ;  /* 0x2000002bff127230 */ /* 0x000fe40000004100 */
[----:B------:R-:W-:Y:S01]  /*1080*/  FFMA.FTZ R30, R9, R16, R30 ;  /* 0x00000010091e7223 */ /* 0x000fe2000001001e */
[----:B------:R-:W-:Y:S02]  /*1090*/  HADD2.F32 R23, -RZ, R23.H1_H1 ;  /* 0x30000017ff177230 */ /* 0x000fe40000004100 */
[----:B------:R-:W-:Y:S02]  /*10a0*/  HADD2.F32 R31, -RZ, R31.H1_H1 ;  /* 0x3000001fff1f7230 */ /* 0x000fe40000004100 */
[----:B------:R-:W-:Y:S01]  /*10b0*/  FFMA.FTZ R18, R11, R18, R38 ;  /* 0x000000120b127223 */ /* 0x000fe20000010026 */
[----:B------:R-:W-:-:S02]  /*10c0*/  HADD2.F32 R14, -RZ, R35.H1_H1 ;  /* 0x30000023ff0e7230 */ /* 0x000fc40000004100 */
[----:B------:R-:W-:Y:S02]  /*10d0*/  HADD2.F32 R39, -RZ, R39.H1_H1 ;  /* 0x30000027ff277230 */ /* 0x000fe40000004100 */
[----:B------:R-:W-:Y:S02]  /*10e0*/  HADD2.F32 R16, -RZ, R43.H1_H1 ;  /* 0x3000002bff107230 */ /* 0x000fe40000004100 */
[----:B------:R-:W-:Y:S01]  /*10f0*/  FFMA.FTZ R12, R23, R10, R12 ;  /* 0x0000000a170c7223 */ /* 0x000fe2000001000c */
[----:B------:R-:W-:Y:S02]  /*1100*/  FFMA.FTZ R30, R31, R14, R30 ;  /* 0x0000000e1f1e7223 */ /* 0x000fe4000001001e */
[----:B------:R-:W-:Y:S02]  /*1110*/  FFMA.FTZ R18, R39, R16, R18 ;  /* 0x0000001027127223 */ /* 0x000fe40000010012 */
[----:B------:R-:W0:Y:S04]  /*1120*/  SHFL.BFLY PT, R9, R12, 0x8, 0x1f ;  /* 0x0d001f000c097f89 */ /* 0x000e2800000e0000 */
[----:B------:R-:W1:Y:S04]  /*1130*/  SHFL.BFLY PT, R10, R7, 0x8, 0x1f ;  /* 0x0d001f00070a7f89 */ /* 0x000e6800000e0000 */
[----:B------:R-:W2:Y:S04]  /*1140*/  SHFL.BFLY PT, R13, R30, 0x8, 0x1f ;  /* 0x0d001f001e0d7f89 */ /* 0x000ea800000e0000 */
[----:B------:R-:W3:Y:S01]  /*1150*/  SHFL.BFLY PT, R19, R18, 0x8, 0x1f ;  /* 0x0d001f0012137f89 */ /* 0x000ee200000e0000 */
[----:B0-----:R-:W-:Y:S01]  /*1160*/  FADD.FTZ R11, R12, R9 ;  /* 0x000000090c0b7221 */ /* 0x001fe20000010000 */
[----:B-1----:R-:W-:Y:S01]  /*1170*/  FADD.FTZ R10, R7, R10 ;  /* 0x0000000a070a7221 */ /* 0x002fe20000010000 */
[----:B--2---:R-:W-:Y:S01]  /*1180*/  FADD.FTZ R15, R30, R13 ;  /* 0x0000000d1e0f7221 */ /* 0x004fe20000010000 */
[----:B---3--:R-:W-:-:S02]  /*1190*/  FADD.FTZ R20, R18, R19 ;  /* 0x0000001312147221 */ /* 0x008fc40000010000 */
        /* <DEDUP_REMOVED lines=16> */
[----:B------:R-:W0:Y:S01]  /*12a0*/  SHFL.BFLY PT, R16, R15, 0x1, 0x1f ;  /* 0x0c201f000f107f89 */ /* 0x000e2200000e0000 */
[----:B------:R-:W1:Y:S03]  /*12b0*/  LDC.64 R12, c[0x0][0x2d0] ;  /* 0x0000b400ff0c7b82 */ /* 0x000e660000000a00 */
[----:B------:R-:W2:Y:S04]  /*12c0*/  SHFL.BFLY PT, R14, R7, 0x1, 0x1f ;  /* 0x0c201f00070e7f89 */ /* 0x000ea800000e0000 */
[----:B------:R-:W3:Y:S01]  /*12d0*/  SHFL.BFLY PT, R20, R19, 0x1, 0x1f ;  /* 0x0c201f0013147f89 */ /* 0x000ee200000e0000 */
[----:B------:R-:W4:Y:S03]  /*12e0*/  LDC.64 R10, c[0x0][0x2d8] ;  /* 0x0000b600ff0a7b82 */ /* 0x000f260000000a00 */
[----:B------:R-:W3:Y:S01]  /*12f0*/  SHFL.BFLY PT, R9, R22, 0x1, 0x1f ;  /* 0x0c201f0016097f89 */ /* 0x000ee200000e0000 */
[----:B------:R-:W-:Y:S01]  /*1300*/  ISETP.NE.AND P2, PT, R5, RZ, PT ;  /* 0x000000ff0500720c */ /* 0x000fe20003f45270 */
[----:B------:R-:W-:Y:S01]  /*1310*/  BSSY B0, `(.L_x_2951) ;  /* 0x0000022000007945 */ /* 0x000fe20003800000 */
[----:B------:R-:W-:Y:S01]  /*1320*/  SHF.L.U32 R21, R0, 0x2, RZ ;  /* 0x0000000200157819 */ /* 0x000fe200000006ff */
[----:B0-----:R-:W-:Y:S01]  /*1330*/  FADD.FTZ R27, R15, R16 ;  /* 0x000000100f1b7221 */ /* 0x001fe20000010000 */
[----:B------:R-:W-:Y:S01]  /*1340*/  SHF.L.U32 R16, R2, 0xd, RZ ;  /* 0x0000000d02107819 */ /* 0x000fe200000006ff */
[----:B--2---:R-:W-:Y:S01]  /*1350*/  FADD.FTZ R26, R7, R14 ;  /* 0x0000000e071a7221 */ /* 0x004fe20000010000 */
[----:B---3--:R-:W-:Y:S01]  /*1360*/  FADD.FTZ R20, R19, R20 ;  /* 0x0000001413147221 */ /* 0x008fe20000010000 */
[----:B------:R-:W-:-:S06]  /*1370*/  FADD.FTZ R9, R22, R9 ;  /* 0x0000000916097221 */ /* 0x000fcc0000010000 */
[----:B------:R-:W-:Y:S05]  /*1380*/  @P2 BRA `(.L_x_2952) ;  /* 0x0000000000682947 */ /* 0x000fea0003800000 */
[----:B------:R-:W0:Y:S01]  /*1390*/  LDC.64 R22, c[0x0][0x278] ;  /* 0x00009e00ff167b82 */ /* 0x000e220000000a00 */
[----:B------:R-:W-:Y:S01]  /*13a0*/  SHF.R.S32.HI R45, RZ, 0x1f, R44 ;  /* 0x0000001fff2d7819 */ /* 0x000fe2000001142c */
[----:B------:R-:W-:Y:S01]  /*13b0*/  ULDC.64 UR12, c[0x0][0x260] ;  /* 0x00009800000c7ab9 */ /* 0x000fe20000000a00 */
[-C--:B------:R-:W-:Y:S02]  /*13c0*/  ISETP.GE.AND P4, PT, R4, R3.reuse, PT ;  /* 0x000000030400720c */ /* 0x080fe40003f86270 */
[----:B------:R-:W-:-:S03]  /*13d0*/  ISETP.GE.AND P3, PT, R6, R3, PT ;  /* 0x000000030600720c */ /* 0x000fc60003f66270 */
[----:B------:R-:W2:Y:S01]  /*13e0*/  LDC.64 R24, c[0x0][0x280] ;  /* 0x0000a000ff187b82 */ /* 0x000ea20000000a00 */
[C---:B0-----:R-:W-:Y:S02]  /*13f0*/  IMAD R18, R22.reuse, UR10, RZ ;  /* 0x0000000a16127c24 */ /* 0x041fe4000f8e02ff */
[----:B------:R-:W-:-:S04]  /*1400*/  IMAD.WIDE.U32 R14, R22, UR8, R44 ;  /* 0x00000008160e7c25 */ /* 0x000fc8000f8e002c */
[----:B------:R-:W-:Y:S02]  /*1410*/  IMAD R5, R23, UR8, R18 ;  /* 0x0000000817057c24 */ /* 0x000fe4000f8e0212 */
[----:B--2---:R-:W-:-:S03]  /*1420*/  IMAD R18, R24, UR11, RZ ;  /* 0x0000000b18127c24 */ /* 0x004fc6000f8e02ff */
        /* <DEDUP_REMOVED lines=12> */
[----:B------:R-:W-:-:S03]  /*14f0*/  FSEL R9, R9, RZ, !P2 ;  /* 0x000000ff09097208 */ /* 0x000fc60005000000 */
[----:B------:R0:W-:Y:S04]  /*1500*/  STG.E desc[UR6][R14.64+0x40], R5 ;  /* 0x000040050e007986 */ /* 0x0001e8000c101906 */
[----:B------:R0:W-:Y:S04]  /*1510*/  STG.E desc[UR6][R14.64+0x80], R7 ;  /* 0x000080070e007986 */ /* 0x0001e8000c101906 */
[----:B------:R0:W-:Y:S02]  /*1520*/  STG.E desc[UR6][R14.64+0xc0], R9 ;  /* 0x0000c0090e007986 */ /* 0x0001e4000c101906 */
.L_x_2952:
[----:B------:R-:W-:Y:S05]  /*1530*/  BSYNC B0 ;  /* 0x0000000000007941 */ /* 0x000fea0003800000 */
.L_x_2951:
[----:B------:R-:W-:Y:S01]  /*1540*/  UIADD3 UR4, UR4, 0x3f, URZ ;  /* 0x0000003f04047890 */ /* 0x000fe2000fffe03f */
[----:B0-----:R-:W-:Y:S01]  /*1550*/  SHF.R.S32.HI R3, RZ, 0x1f, R21 ;  /* 0x0000001fff037819 */ /* 0x001fe20000011415 */
[----:B-1----:R-:W-:Y:S01]  /*1560*/  IMAD R6, R12, UR10, RZ ;  /* 0x0000000a0c067c24 */ /* 0x002fe2000f8e02ff */
[C---:B------:R-:W-:Y:S01]  /*1570*/  IADD3 R4, P1, R16.reuse, R21, RZ ;  /* 0x0000001510047210 */ /* 0x040fe20007f3e0ff */
[----:B------:R-:W-:Y:S01]  /*1580*/  USHF.R.S32.HI UR5, URZ, 0x1f, UR4 ;  /* 0x0000001f3f057899 */ /* 0x000fe20008011404 */
[----:B------:R-:W-:Y:S02]  /*1590*/  BSSY B0, `(.L_x_2953) ;  /* 0x0000022000007945 */ /* 0x000fe40003800000 */
[----:B------:R-:W-:Y:S01]  /*15a0*/  LEA.HI.X.SX32 R5, R16, R3, 0x1, P1 ;  /* 0x0000000310057211 */ /* 0x000fe200008f0eff */
[----:B------:R-:W-:Y:S01]  /*15b0*/  ULEA.HI UR5, UR5, UR4, URZ, 0x6 ;  /* 0x0000000405057291 */ /* 0x000fe2000f8f303f */
[----:B------:R-:W-:Y:S02]  /*15c0*/  IMAD R3, R13, UR8, R6 ;  /* 0x000000080d037c24 */ /* 0x000fe4000f8e0206 */
[----:B------:R-:W-:Y:S01]  /*15d0*/  IMAD.WIDE.U32 R12, R12, UR8, R4 ;  /* 0x000000080c0c7c25 */ /* 0x000fe2000f8e0004 */
[----:B------:R-:W-:-:S03]  /*15e0*/  ULOP3.LUT UR5, UR5, 0xffffffc0, URZ, 0xc0, !UPT ;  /* 0xffffffc005057892 */ /* 0x000fc6000f8ec03f */
[----:B----4-:R-:W-:Y:S01]  /*15f0*/  IMAD R4, R10, UR11, RZ ;  /* 0x0000000b0a047c24 */ /* 0x010fe2000f8e02ff */
[----:B------:R-:W-:Y:S02]  /*1600*/  IADD3 R13, R13, R3, RZ ;  /* 0x000000030d0d7210 */ /* 0x000fe40007ffe0ff */
[----:B------:R-:W-:Y:S01]  /*1610*/  IADD3 R3, -R44, UR5, RZ ;  /* 0x000000052c037c10 */ /* 0x000fe2000fffe1ff */
[----:B------:R-:W-:Y:S02]  /*1620*/  IMAD R9, R11, UR9, R4 ;  /* 0x000000090b097c24 */ /* 0x000fe4000f8e0204 */
[----:B------:R-:W-:Y:S01]  /*1630*/  IMAD.WIDE.U32 R10, R10, UR9, R12 ;  /* 0x000000090a0a7c25 */ /* 0x000fe2000f8e000c */
[----:B------:R-:W-:-:S04]  /*1640*/  ISETP.GE.OR P0, PT, R0, R3, P0 ;  /* 0x000000030000720c */ /* 0x000fc80000706670 */
[----:B------:R-:W-:-:S09]  /*1650*/  IADD3 R9, R11, R9, RZ ;  /* 0x000000090b097210 */ /* 0x000fd20007ffe0ff */
[----:B------:R-:W-:Y:S05]  /*1660*/  @P0 BRA `(.L_x_2954) ;  /* 0x0000000000500947 */ /* 0x000fea0003800000 */
[----:B------:R-:W0:Y:S01]  /*1670*/  LDC.64 R12, c[0x0][0x2a8] ;  /* 0x0000aa00ff0c7b82 */ /* 0x000e220000000a00 */
[----:B------:R-:W-:Y:S01]  /*1680*/  SHF.R.S32.HI R3, RZ, 0x1f, R0 ;  /* 0x0000001fff037819 */ /* 0x000fe20000011400 */
[----:B------:R-:W-:Y:S01]  /*1690*/  ULDC.64 UR4, c[0x0][0x2a0] ;  /* 0x0000a80000047ab9 */ /* 0x000fe20000000a00 */
[----:B------:R-:W-:-:S04]  /*16a0*/  IADD3 R4, P0, R44, R0, RZ ;  /* 0x000000002c047210 */ /* 0x000fc80007f1e0ff */
[----:B------:R-:W-:Y:S01]  /*16b0*/  LEA.HI.X.SX32 R5, R44, R3, 0x1, P0 ;  /* 0x000000032c057211 */ /* 0x000fe200000f0eff */
[----:B------:R-:W1:Y:S01]  /*16c0*/  LDC.64 R14, c[0x0][0x2b0] ;  /* 0x0000ac00ff0e7b82 */ /* 0x000e620000000a00 */
        /* <DEDUP_REMOVED lines=14> */
.L_x_2954:
[----:B------:R-:W-:Y:S05]  /*17b0*/  BSYNC B0 ;  /* 0x0000000000007941 */ /* 0x000fea0003800000 */
.L_x_2953:
[----:B------:R-:W-:Y:S01]  /*17c0*/  ULDC.64 UR12, c[0x0][0x2e8] ;  /* 0x0000ba00000c7ab9 */ /* 0x000fe20000000a00 */
[----:B------:R-:W-:Y:S01]  /*17d0*/  ULDC.64 UR4, c[0x0][0x2b8] ;  /* 0x0000ae0000047ab9 */ /* 0x000fe20000000a00 */
[----:B------:R-:W-:Y:S02]  /*17e0*/  ISETP.NE.U32.AND P0, PT, RZ, UR12, PT ;  /* 0x0000000cff007c0c */ /* 0x000fe4000bf05070 */
[C---:B------:R-:W-:Y:S02]  /*17f0*/  LEA R4, P1, R10.reuse, UR4, 0x2 ;  /* 0x000000040a047c11 */ /* 0x040fe4000f8210ff */
        /* <DEDUP_REMOVED lines=12> */
[----:B0-----:R-:W0:Y:S08]  /*18c0*/  LDC R3, c[0x0][0x2e0] ;  /* 0x0000b800ff037b82 */ /* 0x001e300000000800 */
[----:B------:R-:W2:Y:S08]  /*18d0*/  LDC R7, c[0x0][0x220] ;  /* 0x00008800ff077b82 */ /* 0x000eb00000000800 */
[----:B-1----:R-:W1:Y:S01]  /*18e0*/  LDC.64 R4, c[0x0][0x2e8] ;  /* 0x0000ba00ff047b82 */ /* 0x002e620000000a00 */
[----:B0-----:R-:W-:-:S04]  /*18f0*/  IMAD R2, R2, R3, UR9 ;  /* 0x0000000902027e24 */ /* 0x001fc8000f8e0203 */
[----:B--2---:R-:W-:-:S04]  /*1900*/  IMAD R3, R2, R7, UR8 ;  /* 0x0000000802037e24 */ /* 0x004fc8000f8e0207 */
[----:B-1----:R-:W-:-:S05]  /*1910*/  IMAD.WIDE R2, R3, 0x4, R4 ;  /* 0x0000000403027825 */ /* 0x002fca00078e0204 */
[----:B------:R-:W-:Y:S01]  /*1920*/  STG.E desc[UR6][R2.64], RZ ;  /* 0x000000ff02007986 */ /* 0x000fe2000c101906 */
[----:B------:R-:W-:Y:S05]  /*1930*/  EXIT ;  /* 0x000000000000794d */ /* 0x000fea0003800000 */
.L_x_2955:
        /* <DEDUP_REMOVED lines=12> */
.L_x_3705:


//--------------------- .text._ZN7cutlass13device_kernelIN5flash11enable_sm90INS1_16FlashAttnBwdSm90INS1_25CollectiveMainloopBwdSm90ILi2ELi2ELi2EN4cute5tupleIJNS5_1CILi1EEES8_S8_EEENS6_IJNS7_ILi64EEENS7_ILi128EEESB_EEENS_6half_tEfNS_4arch4Sm90ELb1ELb0ELb0ELb1ELb0ELb1ELb0ELb0ELi2ELi1ELi2ELi1ELb0EEENS1_21CollectiveEpilogueBwdISC_SD_SF_Li256ELb1ELb0ELi1EEENS1_25SingleTileBwdLPTSchedulerILb1ELi128ELb0EEEEEEEEEvNT_6ParamsE --------------------------
	.section	.text._ZN7cutlass13device_kernelIN5flash11enable_sm90INS1_16FlashAttnBwdSm90INS1_25CollectiveMainloopBwdSm90ILi2ELi2ELi2EN4cute5tupleIJNS5_1CILi1EEES8_S8_EEENS6_IJNS7_ILi64EEENS7_ILi128EEESB_EEENS_6half_tEfNS_4arch4Sm90ELb1ELb0ELb0ELb1ELb0ELb1ELb0ELb0ELi2ELi1ELi2ELi1ELb0EEENS1_21CollectiveEpilogueBwdISC_SD_SF_Li256ELb1ELb0ELi1EEENS1_25SingleTileBwdLPTSchedulerILb1ELi128ELb0EEEEEEEEEvNT_6ParamsE,"ax",@progbits
	.align	128
.text._ZN7cutlass13device_kernelIN5flash11enable_sm90INS1_16FlashAttnBwdSm90INS1_25CollectiveMainloopBwdSm90ILi2ELi2ELi2EN4cute5tupleIJNS5_1CILi1EEES8_S8_EEENS6_IJNS7_ILi64EEENS7_ILi128EEESB_EEENS_6half_tEfNS_4arch4Sm90ELb1ELb0ELb0ELb1ELb0ELb1ELb0ELb0ELi2ELi1ELi2ELi1ELb0EEENS1_21CollectiveEpilogueBwdISC_SD_SF_Li256ELb1ELb0ELi1EEENS1_25SingleTileBwdLPTSchedulerILb1ELi128ELb0EEEEEEEEEvNT_6ParamsE:
        .type           _ZN7cutlass13device_kernelIN5flash11enable_sm90INS1_16FlashAttnBwdSm90INS1_25CollectiveMainloopBwdSm90ILi2ELi2ELi2EN4cute5tupleIJNS5_1CILi1EEES8_S8_EEENS6_IJNS7_ILi64EEENS7_ILi128EEESB_EEENS_6half_tEfNS_4arch4Sm90ELb1ELb0ELb0ELb1ELb0ELb1ELb0ELb0ELi2ELi1ELi2ELi1ELb0EEENS1_21CollectiveEpilogueBwdISC_SD_SF_Li256ELb1ELb0ELi1EEENS1_25SingleTileBwdLPTSchedulerILb1ELi128ELb0EEEEEEEEEvNT_6ParamsE,@function
        .size           _ZN7cutlass13device_kernelIN5flash11enable_sm90INS1_16FlashAttnBwdSm90INS1_25CollectiveMainloopBwdSm90ILi2ELi2ELi2EN4cute5tupleIJNS5_1CILi1EEES8_S8_EEENS6_IJNS7_ILi64EEENS7_ILi128EEESB_EEENS_6half_tEfNS_4arch4Sm90ELb1ELb0ELb0ELb1ELb0ELb1ELb0ELb0ELi2ELi1ELi2ELi1ELb0EEENS1_21CollectiveEpilogueBwdISC_SD_SF_Li256ELb1ELb0ELi1EEENS1_25SingleTileBwdLPTSchedulerILb1ELi128ELb0EEEEEEEEEvNT_6ParamsE,(.L_x_3706 - _ZN7cutlass13device_kernelIN5flash11enable_sm90INS1_16FlashAttnBwdSm90INS1_25CollectiveMainloopBwdSm90ILi2ELi2ELi2EN4cute5tupleIJNS5_1CILi1EEES8_S8_EEENS6_IJNS7_ILi64EEENS7_ILi128EEESB_EEENS_6half_tEfNS_4arch4Sm90ELb1ELb0ELb0ELb1ELb0ELb1ELb0ELb0ELi2ELi1ELi2ELi1ELb0EEENS1_21CollectiveEpilogueBwdISC_SD_SF_Li256ELb1ELb0ELi1EEENS1_25SingleTileBwdLPTSchedulerILb1ELi128ELb0EEEEEEEEEvNT_6ParamsE)
        .other          _ZN7cutlass13device_kernelIN5flash11enable_sm90INS1_16FlashAttnBwdSm90INS1_25CollectiveMainloopBwdSm90ILi2ELi2ELi2EN4cute5tupleIJNS5_1CILi1EEES8_S8_EEENS6_IJNS7_ILi64EEENS7_ILi128EEESB_EEENS_6half_tEfNS_4arch4Sm90ELb1ELb0ELb0ELb1ELb0ELb1ELb0ELb0ELi2ELi1ELi2ELi1ELb0EEENS1_21CollectiveEpilogueBwdISC_SD_SF_Li256ELb1ELb0ELi1EEENS1_25SingleTileBwdLPTSchedulerILb1ELi128ELb0EEEEEEEEEvNT_6ParamsE,@"STO_CUDA_ENTRY STV_DEFAULT"
_ZN7cutlass13device_kernelIN5flash11enable_sm90INS1_16FlashAttnBwdSm90INS1_25CollectiveMainloopBwdSm90ILi2ELi2ELi2EN4cute5tupleIJNS5_1CILi1EEES8_S8_EEENS6_IJNS7_ILi64EEENS7_ILi128EEESB_EEENS_6half_tEfNS_4arch4Sm90ELb1ELb0ELb0ELb1ELb0ELb1ELb0ELb0ELi2ELi1ELi2ELi1ELb0EEENS1_21CollectiveEpilogueBwdISC_SD_SF_Li256ELb1ELb0ELi1EEENS1_25SingleTileBwdLPTSchedulerILb1ELi128ELb0EEEEEEEEEvNT_6ParamsE:
        /* <DEDUP_REMOVED lines=24> */
.L_x_2957:
[----:B------:R-:W-:Y:S05]  /*0180*/  BSYNC B0 ;  /* 0x0000000000007941 */ /* 0x000fea0003800000 */
.L_x_2956:
        /* <DEDUP_REMOVED lines=37> */
.L_x_2958:
        /* <DEDUP_REMOVED lines=22> */
.L_x_2959:
[----:B------:R-:W-:Y:S01]  /*0540*/  PLOP3.LUT P0, PT, PT, PT, UP0, 0x80, 0x0 ;  /* 0x000000000000781c */ /* 0x000fe20003f0f008 */
[----:B------:R-:W-:Y:S01]  /*0550*/  NOP ;  /* 0x0000000000007918 */ /* 0x000fe20000000000 */
[----:B------:R-:W-:Y:S01]  /*0560*/  ULDC.64 UR46, c[0x0][0x208] ;  /* 0x00008200002e7ab9 */ /* 0x000fe20000000a00 */
[----:B------:R-:W-:Y:S01]  /*0570*/  BSSY B6, `(.L_x_2960) ;  /* 0x0000b72000067945 */ /* 0x000fe20003800000 */
[----:B-12-4-:R-:W-:Y:S09]  /*0580*/  BAR.SYNC.DEFER_BLOCKING 0x0 ;  /* 0x0000000000007b1d */ /* 0x016ff20000010000 */
[----:B------:R-:W-:Y:S05]  /*0590*/  @!P0 BRA `(.L_x_2961) ;  /* 0x0000007800048947 */ /* 0x000fea0003800000 */
.L_x_2962:
        /* <DEDUP_REMOVED lines=32> */
.L_x_2963:
[----:B------:R-:W-:Y:S01]  /*07a0*/  ULDC UR7, c[0x0][0x8c4] ;  /* 0x0002310000077ab9 */ /* 0x000fe20000000800 */
[----:B------:R-:W-:Y:S01]  /*07b0*/  UMOV UR36, UR10 ;  /* 0x0000000a00247c82 */ /* 0x000fe20008000000 */
[----:B------:R-:W-:-:S11]  /*07c0*/  UISETP.NE.AND UP0, UPT, UR7, 0x1, UPT ;  /* 0x000000010700788c */ /* 0x000fd6000bf05270 */
[----:B------:R-:W-:Y:S02]  /*07d0*/  @UP0 ULDC.64 UR8, c[0x0][0x8c8] ;  /* 0x0002320000080ab9 */ /* 0x000fe40000000a00 */
[----:B------:R-:W-:-:S04]  /*07e0*/  UIMAD.WIDE.U32 UR4, UR10, UR8, URZ ;  /* 0x000000080a0472a5 */ /* 0x000fc8000f8e003f */
[----:B------:R-:W-:-:S04]  /*07f0*/  @UP0 USHF.R.U32.HI UR36, URZ, UR9, UR5 ;  /* 0x000000093f240299 */ /* 0x000fc80008011605 */
[----:B------:R-:W-:-:S12]  /*0800*/  UIMAD UR4, UR36, UR7, URZ ;  /* 0x00000007240472a4 */ /* 0x000fd8000f8e023f */
.L_x_2964:
        /* <DEDUP_REMOVED lines=9> */
[----:B------:R-:W-:-:S03]  /*08a0*/  @UP0 USHF.R.U32.HI UR39, URZ, UR7, UR5 ;  /* 0x000000073f270299 */ /* 0x000fc60008011605 */
[----:B------:R-:W-:Y:S02]  /*08b0*/  ULDC.64 UR4, c[0x0][0x8f8] ;  /* 0x00023e0000047ab9 */ /* 0x000fe40000000a00 */
[----:B------:R-:W-:Y:S01]  /*08c0*/  ISETP.NE.U32.AND P0, PT, RZ, UR4, PT ;  /* 0x00000004ff007c0c */ /* 0x000fe2000bf05070 */
[----:B------:R-:W-:-:S03]  /*08d0*/  UIADD3 UR4, -UR39, URZ, URZ ;  /* 0x0000003f27047290 */ /* 0x000fc6000fffe13f */
[----:B------:R-:W-:Y:S01]  /*08e0*/  ISETP.NE.AND.EX P0, PT, RZ, UR5, PT, P0 ;  /* 0x00000005ff007c0c */ /* 0x000fe2000bf05300 */
[----:B------:R-:W-:-:S12]  /*08f0*/  UIMAD UR37, UR37, UR4, UR6 ;  /* 0x00000004252572a4 */ /* 0x000fd8000f8e0206 */
        /* <DEDUP_REMOVED lines=8> */
.L_x_2965:
        /* <DEDUP_REMOVED lines=14> */
.L_x_2967:
[----:B------:R-:W-:-:S05]  /*0a60*/  ULDC UR4, c[0x0][0x8ec] ;  /* 0x00023b0000047ab9 */ /* 0x000fca0000000800 */
.L_x_2966:
[----:B------:R-:W-:-:S04]  /*0a70*/  UIADD3 UR4, UR4, 0x7f, URZ ;  /* 0x0000007f04047890 */ /* 0x000fc8000fffe03f */
[----:B------:R-:W-:-:S04]  /*0a80*/  USHF.R.S32.HI UR5, URZ, 0x1f, UR4 ;  /* 0x0000001f3f057899 */ /* 0x000fc80008011404 */
[----:B------:R-:W-:-:S04]  /*0a90*/  ULEA.HI UR5, UR5, UR4, URZ, 0x7 ;  /* 0x0000000405057291 */ /* 0x000fc8000f8f383f */
[----:B------:R-:W-:-:S04]  /*0aa0*/  USHF.R.S32.HI UR5, URZ, 0x7, UR5 ;  /* 0x000000073f057899 */ /* 0x000fc80008011405 */
[----:B------:R-:W-:-:S04]  /*0ab0*/  UISETP.GE.AND UP0, UPT, UR36, UR5, UPT ;  /* 0x000000052400728c */ /* 0x000fc8000bf06270 */
[----:B------:R-:W-:-:S06]  /*0ac0*/  USEL UR39, UR39, 0xffffffff, !UP0 ;  /* 0xffffffff27277887 */ /* 0x000fcc000c000000 */
[----:B------:R-:W-:-:S13]  /*0ad0*/  ISETP.LE.AND P0, PT, RZ, UR39, PT ;  /* 0x00000027ff007c0c */ /* 0x000fda000bf03270 */
[----:B------:R-:W-:Y:S05]  /*0ae0*/  @!P0 BRA `(.L_x_2968) ;  /* 0x000000b000688947 */ /* 0x000fea0003800000 */
[----:B------:R-:W-:Y:S01]  /*0af0*/  ULDC.64 UR4, c[0x0][0x780] ;  /* 0x0001e00000047ab9 */ /* 0x000fe20000000a00 */
[----:B------:R-:W-:Y:S01]  /*0b00*/  USHF.R.S32.HI UR40, URZ, 0x1f, UR37 ;  /* 0x0000001f3f287899 */ /* 0x000fe20008011425 */
[----:B------:R-:W-:Y:S01]  /*0b10*/  ISETP.NE.U32.AND P0, PT, RZ, UR4, PT ;  /* 0x00000004ff007c0c */ /* 0x000fe2000bf05070 */
[----:B------:R-:W-:-:S03]  /*0b20*/  ULDC UR41, c[0x0][0x290] ;  /* 0x0000a40000297ab9 */ /* 0x000fc60000000800 */
        /* <DEDUP_REMOVED lines=9> */
.L_x_2969:
        /* <DEDUP_REMOVED lines=14> */
.L_x_2970:
        /* <DEDUP_REMOVED lines=11> */
.L_x_2971:
        /* <DEDUP_REMOVED lines=13> */
.L_x_2972:
[----:B------:R-:W-:Y:S01]  /*0e20*/  UIADD3 UR5, UR42, -UR41, URZ ;  /* 0x800000292a057290 */ /* 0x000fe2000fffe03f */
[----:B------:R-:W-:Y:S01]  /*0e30*/  PLOP3.LUT P0, PT, PT, PT, PT, 0x80, 0x0 ;  /* 0x000000000000781c */ /* 0x000fe20003f0f070 */
[----:B------:R-:W-:Y:S01]  /*0e40*/  ULDC UR6, c[0x0][0x74c] ;  /* 0x0001d30000067ab9 */ /* 0x000fe20000000800 */
[----:B------:R-:W-:Y:S01]  /*0e50*/  UIADD3 UR4, UR42, 0x3f, URZ ;  /* 0x0000003f2a047890 */ /* 0x000fe2000fffe03f */
[----:B------:R-:W-:Y:S01]  /*0e60*/  CS2R R86, SRZ ;  /* 0x0000000000567805 */ /* 0x000fe2000001ff00 */
[----:B------:R-:W-:Y:S01]  /*0e70*/  ULEA UR5, UR36, UR5, 0x7 ;  /* 0x0000000524057291 */ /* 0x000fe2000f8e383f */
[----:B------:R-:W-:Y:S02]  /*0e80*/  CS2R R84, SRZ ;  /* 0x0000000000547805 */ /* 0x000fe4000001ff00 */
[----:B------:R-:W-:Y:S02]  /*0e90*/  CS2R R82, SRZ ;  /* 0x0000000000527805 */ /* 0x000fe4000001ff00 */
[----:B------:R-:W-:Y:S01]  /*0ea0*/  CS2R R80, SRZ ;  /* 0x0000000000507805 */ /* 0x000fe2000001ff00 */
[----:B------:R-:W-:Y:S01]  /*0eb0*/  UIADD3 UR5, UR5, -UR6, URZ ;  /* 0x8000000605057290 */ /* 0x000fe2000fffe03f */
[----:B------:R-:W-:-:S02]  /*0ec0*/  CS2R R78, SRZ ;  /* 0x00000000004e7805 */ /* 0x000fc4000001ff00 */
[----:B------:R-:W-:Y:S02]  /*0ed0*/  CS2R R76, SRZ ;  /* 0x00000000004c7805 */ /* 0x000fe4000001ff00 */
[----:B------:R-:W-:Y:S01]  /*0ee0*/  CS2R R74, SRZ ;  /* 0x00000000004a7805 */ /* 0x000fe2000001ff00 */
[----:B------:R-:W-:Y:S01]  /*0ef0*/  USHF.R.S32.HI UR6, URZ, 0x1f, UR5 ;  /* 0x0000001f3f067899 */ /* 0x000fe20008011405 */
[----:B------:R-:W-:Y:S02]  /*0f00*/  CS2R R72, SRZ ;  /* 0x0000000000487805 */ /* 0x000fe4000001ff00 */
        /* <DEDUP_REMOVED lines=24> */
[----:B------:R-:W-:Y:S01]  /*1090*/  PLOP3.LUT P1, PT, PT, PT, UP0, 0x80, 0x0 ;  /* 0x000000000000781c */ /* 0x000fe20003f2f008 */
[----:B------:R-:W-:Y:S01]  /*10a0*/  IMAD.MOV.U32 R12, RZ, RZ, RZ ;  /* 0x000000ffff0c7224 */ /* 0x000fe200078e00ff */
[----:B------:R-:W-:Y:S02]  /*10b0*/  CS2R R10, SRZ ;  /* 0x00000000000a7805 */ /* 0x000fe4000001ff00 */
[----:B------:R-:W-:Y:S02]  /*10c0*/  CS2R R36, SRZ ;  /* 0x0000000000247805 */ /* 0x000fe4000001ff00 */
[----:B------:R-:W-:Y:S02]  /*10d0*/  CS2R R8, SRZ ;  /* 0x0000000000087805 */ /* 0x000fe4000001ff00 */
[----:B------:R-:W-:-:S02]  /*10e0*/  CS2R R32, SRZ ;  /* 0x0000000000207805 */ /* 0x000fc4000001ff00 */
[----:B------:R-:W-:Y:S01]  /*10f0*/  CS2R R6, SRZ ;  /* 0x0000000000067805 */ /* 0x000fe2000001ff00 */
[----:B------:R-:W-:Y:S01]  /*1100*/  IMAD.MOV.U32 R29, RZ, RZ, RZ ;  /* 0x000000ffff1d7224 */ /* 0x000fe200078e00ff */
[----:B------:R-:W-:Y:S01]  /*1110*/  CS2R R4, SRZ ;  /* 0x0000000000047805 */ /* 0x000fe2000001ff00 */
[----:B------:R-:W-:Y:S01]  /*1120*/  IMAD.MOV.U32 R2, RZ, RZ, RZ ;  /* 0x000000ffff027224 */ /* 0x000fe200078e00ff */
[----:B------:R-:W-:Y:S01]  /*1130*/  CS2R R150, SRZ ;  /* 0x0000000000967805 */ /* 0x000fe2000001ff00 */
[----:B------:R-:W-:Y:S01]  /*1140*/  IMAD.MOV.U32 R25, RZ, RZ, RZ ;  /* 0x000000ffff197224 */ /* 0x000fe200078e00ff */
        /* <DEDUP_REMOVED lines=52> */
.L_x_2975:
        /* <DEDUP_REMOVED lines=15> */
.L_x_2974:
        /* <DEDUP_REMOVED lines=22> */
.L_x_2977:
        /* <DEDUP_REMOVED lines=15> */
.L_x_2976:
        /* <DEDUP_REMOVED lines=8> */
.L_x_3122:
        /* <DEDUP_REMOVED lines=15> */
.L_x_2979:
[----:B------:R-:W-:Y:S01]  /*1940*/  SHF.R.S32.HI R8, RZ, 0x4, R3 ;  /* 0x00000004ff087819 */ /* 0x000fe20000011403 */
[----:B------:R-:W-:Y:S01]  /*1950*/  UIMAD UR4, UR36, -0x80, UR41 ;  /* 0xffffff80240478a4 */ /* 0x000fe2000f8e0229 */
[----:B------:R-:W-:Y:S01]  /*1960*/  SHF.R.S32.HI R0, RZ, 0x1f, R5 ;  /* 0x0000001fff007819 */ /* 0x000fe20000011405 */
[----:B------:R-:W-:Y:S01]  /*1970*/  IMAD.U32 R231, RZ, RZ, UR38 ;  /* 0x00000026ffe77e24 */ /* 0x000fe2000f8e00ff */
[----:B---3--:R-:W-:Y:S02]  /*1980*/  LOP3.LUT R9, R7, 0x8, R2, 0xf8, !PT ;  /* 0x0000000807097812 */ /* 0x008fe400078ef802 */
[----:B------:R-:W-:Y:S02]  /*1990*/  CS2R R86, SRZ ;  /* 0x0000000000567805 */ /* 0x000fe4000001ff00 */
[----:B------:R-:W-:Y:S01]  /*19a0*/  LEA.HI R3, R3, R8, RZ, 0x1 ;  /* 0x0000000803037211 */ /* 0x000fe200078f08ff */
[----:B------:R-:W-:Y:S01]  /*19b0*/  IMAD.U32 R15, RZ, RZ, UR4 ;  /* 0x00000004ff0f7e24 */ /* 0x000fe2000f8e00ff */
[----:B------:R-:W-:-:S02]  /*19c0*/  LEA.HI R2, R0, R5, RZ, 0x2 ;  /* 0x0000000500027211 */ /* 0x000fc400078f10ff */
[----:B------:R-:W-:Y:S02]  /*19d0*/  CS2R R84, SRZ ;  /* 0x0000000000547805 */ /* 0x000fe4000001ff00 */
[----:B------:R-:W-:Y:S02]  /*19e0*/  LEA.HI R0, R0, R5, RZ, 0x5 ;  /* 0x0000000500007211 */ /* 0x000fe400078f28ff */
[----:B------:R-:W-:Y:S02]  /*19f0*/  CS2R R82, SRZ ;  /* 0x0000000000527805 */ /* 0x000fe4000001ff00 */
[----:B------:R-:W-:Y:S02]  /*1a00*/  SHF.R.U32.HI R4, RZ, 0x3, R4 ;  /* 0x00000003ff047819 */ /* 0x000fe40000011604 */
[----:B------:R-:W-:Y:S02]  /*1a10*/  CS2R R80, SRZ ;  /* 0x0000000000507805 */ /* 0x000fe4000001ff00 */
[----:B------:R-:W-:-:S02]  /*1a20*/  LEA.HI R7, R13, R13, RZ, 0x1 ;  /* 0x0000000d0d077211 */ /* 0x000fc400078f08ff */
[----:B------:R-:W-:Y:S02]  /*1a30*/  CS2R R78, SRZ ;  /* 0x00000000004e7805 */ /* 0x000fe4000001ff00 */
[----:B------:R-:W-:Y:S02]  /*1a40*/  LOP3.LUT R11, R3, 0x7ffffe, RZ, 0xc0, !PT ;  /* 0x007ffffe030b7812 */ /* 0x000fe400078ec0ff */
[----:B------:R-:W-:Y:S02]  /*1a50*/  CS2R R76, SRZ ;  /* 0x00000000004c7805 */ /* 0x000fe4000001ff00 */
[--C-:B------:R-:W-:Y:S02]  /*1a60*/  SHF.R.S32.HI R6, RZ, 0x2, R2.reuse ;  /* 0x00000002ff067819 */ /* 0x100fe40000011402 */
[----:B------:R-:W-:Y:S02]  /*1a70*/  CS2R R74, SRZ ;  /* 0x00000000004a7805 */ /* 0x000fe4000001ff00 */
[----:B------:R-:W-:Y:S01]  /*1a80*/  SHF.R.S32.HI R3, RZ, 0x1f, R2 ;  /* 0x0000001fff037819 */ /* 0x000fe20000011402 */
[----:B------:R-:W-:Y:S01]  /*1a90*/  IMAD.IADD R11, R8, 0x1, -R11 ;  /* 0x00000001080b7824 */ /* 0x000fe200078e0a0b */
[----:B------:R-:W-:-:S02]  /*1aa0*/  SHF.R.S32.HI R0, RZ, 0x5, R0 ;  /* 0x00000005ff007819 */ /* 0x000fc40000011400 */
[----:B------:R-:W-:Y:S02]  /*1ab0*/  CS2R R72, SRZ ;  /* 0x0000000000487805 */ /* 0x000fe4000001ff00 */
[----:B------:R-:W-:Y:S02]  /*1ac0*/  LOP3.LUT R229, R9, R4, RZ, 0x3c, !PT ;  /* 0x0000000409e57212 */ /* 0x000fe400078e3cff */
[----:B------:R-:W-:Y:S02]  /*1ad0*/  CS2R R70, SRZ ;  /* 0x0000000000467805 */ /* 0x000fe4000001ff00 */
[----:B------:R-:W-:Y:S01]  /*1ae0*/  LOP3.LUT R4, R7, 0xfffffffe, RZ, 0xc0, !PT ;  /* 0xfffffffe07047812 */ /* 0x000fe200078ec0ff */
[----:B------:R-:W-:Y:S01]  /*1af0*/  IMAD R9, R0, -0x10, R15 ;  /* 0xfffffff000097824 */ /* 0x000fe200078e020f */
[----:B------:R-:W-:Y:S02]  /*1b00*/  LEA.HI R3, R3, R6, RZ, 0x3 ;  /* 0x0000000603037211 */ /* 0x000fe400078f18ff */
[----:B------:R-:W-:-:S02]  /*1b10*/  CS2R R68, SRZ ;  /* 0x0000000000447805 */ /* 0x000fc4000001ff00 */
[----:B--2---:R-:W-:Y:S01]  /*1b20*/  LEA.HI R0, R14, R14, RZ, 0x1 ;  /* 0x0000000e0e007211 */ /* 0x004fe200078f08ff */
[----:B------:R-:W-:Y:S01]  /*1b30*/  IMAD.IADD R8, R13, 0x1, -R4 ;  /* 0x000000010d087824 */ /* 0x000fe200078e0a04 */
[----:B------:R-:W-:Y:S01]  /*1b40*/  LOP3.LUT R7, R3, 0xfffffff8, RZ, 0xc0, !PT ;  /* 0xfffffff803077812 */ /* 0x000fe200078ec0ff */
[----:B------:R-:W-:Y:S01]  /*1b50*/  IMAD.SHL.U32 R4, R13, 0x1000, RZ ;  /* 0x000010000d047824 */ /* 0x000fe200078e00ff */
[----:B------:R-:W-:Y:S02]  /*1b60*/  LOP3.LUT R2, R2, 0xfffffffc, RZ, 0xc0, !PT ;  /* 0xfffffffc02027812 */ /* 0x000fe400078ec0ff */
        /* <DEDUP_REMOVED lines=65> */
[----:B------:R-:W-:Y:S02]  /*1f80*/  IMAD R2, R9, 0x4, R228 ;  /* 0x0000000409027824 */ /* 0x000fe400078e02e4 */
[----:B------:R-:W-:-:S07]  /*1f90*/  IMAD.SHL.U32 R227, R227, 0x2, RZ ;  /* 0x00000002e3e37824 */ /* 0x000fce00078e00ff */
.L_x_2991:
[----:B------:R-:W-:-:S13]  /*1fa0*/  ISETP.NE.AND P0, PT, R231, 0x3, PT ;  /* 0x00000003e700780c */ /* 0x000fda0003f05270 */
[----:B------:R-:W-:Y:S05]  /*1fb0*/  @!P0 BRA `(.L_x_2981) ;  /* 0x0000000000048947 */ /* 0x000fea0003800000 */
[----:B------:R-:W-:Y:S01]  /*1fc0*/  BPT.TRAP 0x1 ;  /* 0x000000040000795c */ /* 0x000fe20000300000 */
.L_x_2981:
[----:B------:R-:W-:Y:S01]  /*1fd0*/  IMAD R0, R3, 0x8, R228 ;  /* 0x0000000803007824 */ /* 0x000fe200078e02e4 */
[----:B------:R-:W-:-:S04]  /*1fe0*/  SHF.L.U32 R9, R4, 0x1f, RZ ;  /* 0x0000001f04097819 */ /* 0x000fc800000006ff */
[----:B------:R2:W3:Y:S01]  /*1ff0*/  SYNCS.PHASECHK.TRANS64.TRYWAIT P1, [R0+URZ+0x30810], R9 ;  /* 0x03081009000075a7 */ /* 0x0004e2000802017f */
[----:B------:R-:W-:Y:S05]  /*2000*/  @!P0 BRA `(.L_x_2982) ;  /* 0x0000000000048947 */ /* 0x000fea0003800000 */
[----:B------:R-:W-:Y:S01]  /*2010*/  BPT.TRAP 0x1 ;  /* 0x000000040000795c */ /* 0x000fe20000300000 */
.L_x_2982:
[----:B---3--:R-:W-:Y:S05]  /*2020*/  @P1 BRA `(.L_x_2983) ;  /* 0x0000000000081947 */ /* 0x008fea0003800000 */
[----:B------:R-:W3:Y:S02]  /*2030*/  SYNCS.PHASECHK.TRANS64.TRYWAIT P1, [R0+URZ+0x30810], R9 ;  /* 0x03081009000075a7 */ /* 0x000ee4000802017f */
[----:B---3--:R-:W-:Y:S05]  /*2040*/  @!P1 BRA `(.L_x_2984) ;  /* 0x0000009c00489947 */ /* 0x008fea0003800000 */
.L_x_2983:
        /* <DEDUP_REMOVED lines=81> */
.L_x_2985:
[----:B------:R1:W1:Y:S01]  /*2560*/  SYNCS.PHASECHK.TRANS64.TRYWAIT P1, [R0+URZ+0x30830], R9 ;  /* 0x03083009000075a7 */ /* 0x000262000802017f */
[----:B------:R-:W-:Y:S05]  /*2570*/  @!P0 BRA `(.L_x_2986) ;  /* 0x0000000000048947 */ /* 0x000fea0003800000 */
[----:B------:R-:W-:Y:S01]  /*2580*/  BPT.TRAP 0x1 ;  /* 0x000000040000795c */ /* 0x000fe20000300000 */
.L_x_2986:
[----:B------:R-:W-:-:S05]  /*2590*/  VIADD R6, R228, 0x20000 ;  /* 0x00020000e4067836 */ /* 0x000fca0000000000 */
[----:B------:R-:W-:-:S04]  /*25a0*/  SHF.R.U32.HI R6, RZ, 0x4, R6 ;  /* 0x00000004ff067819 */ /* 0x000fc80000011606 */
[----:B------:R-:W-:-:S04]  /*25b0*/  LOP3.LUT R225, R6, 0x3fff, RZ, 0xc0, !PT ;  /* 0x00003fff06e17812 */ /* 0x000fc800078ec0ff */
[----:B------:R-:W-:Y:S01]  /*25c0*/  LOP3.LUT R6, R225, 0x10000, RZ, 0xfc, !PT ;  /* 0x00010000e1067812 */ /* 0x000fe200078efcff */
[----:B-1----:R-:W-:Y:S06]  /*25d0*/  @P1 BRA `(.L_x_2987) ;  /* 0x0000000000081947 */ /* 0x002fec0003800000 */
[----:B------:R-:W1:Y:S02]  /*25e0*/  SYNCS.PHASECHK.TRANS64.TRYWAIT P1, [R0+URZ+0x30830], R9 ;  /* 0x03083009000075a7 */ /* 0x000e64000802017f */
[----:B-1----:R-:W-:Y:S05]  /*25f0*/  @!P1 BRA `(.L_x_2988) ;  /* 0x0000009400f09947 */ /* 0x002fea0003800000 */
.L_x_2987:
        /* <DEDUP_REMOVED lines=312> */
[----:B------:R-:W-:Y:S01]  /*3980*/  R2UR UR7, R7 ;  /* 0x00000000070772ca */ /* 0x000fe200000e0000 */
[----:B------:R-:W-:Y:S01]  /*3990*/  UIADD3 UR6, UR6, 0x180, URZ ;  /* 0x0000018006067890 */ /* 0x000fe2000fffe03f */
[----:B------:R-:W-:-:S04]  /*39a0*/  LOP3.LUT R6, R6, 0x3fff, RZ, 0xc0, !PT ;  /* 0x00003fff06067812 */ /* 0x000fc800078ec0ff */
[----:B------:R-:W-:-:S05]  /*39b0*/  LOP3.LUT R6, R6, 0x10000, RZ, 0xfc, !PT ;  /* 0x0001000006067812 */ /* 0x000fca00078efcff */
[----:B------:R-:W-:Y:S02]  /*39c0*/  IMAD R6, R3, 0x400, R6 ;  /* 0x0000040003067824 */ /* 0x000fe400078e0206 */
[----:B------:R-:W-:-:S03]  /*39d0*/  USHF.R.U32.HI UR7, URZ, 0x4, UR7 ;  /* 0x000000043f077899 */ /* 0x000fc60008011607 */
[----:B------:R-:W-:Y:S01]  /*39e0*/  R2UR UR5, R6 ;  /* 0x00000000060572ca */ /* 0x000fe200000e0000 */
[----:B------:R-:W-:-:S03]  /*39f0*/  ULOP3.LUT UR12, UR7, 0x3fff, URZ, 0xc0, !UPT ;  /* 0x00003fff070c7892 */ /* 0x000fc6000f8ec03f */
[----:B------:R-:W-:Y:S01]  /*3a00*/  UMOV UR7, 0x40000040 ;  /* 0x4000004000077882 */ /* 0x000fe20000000000 */
        /* <DEDUP_REMOVED lines=84> */
.L_x_2989:
        /* <DEDUP_REMOVED lines=49> */
.L_x_2990:
        /* <DEDUP_REMOVED lines=78> */
.L_x_2973:
        /* <DEDUP_REMOVED lines=8> */
[----:B------:R-:W-:Y:S01]  /*47c0*/  F2FP.F16.F32.PACK_AB R90, R93, R92 ;  /* 0x0000005c5d5a723e */ /* 0x000fe200000000ff */
[----:B------:R-:W-:Y:S01]  /*47d0*/  ULDC.64 UR8, c[0x0][0x878] ;  /* 0x00021e0000087ab9 */ /* 0x000fe20000000a00 */
[----:B------:R-:W-:Y:S01]  /*47e0*/  F2FP.F16.F32.PACK_AB R91, R95, R94 ;  /* 0x0000005e5f5b723e */ /* 0x000fe200000000ff */
[----:B------:R-:W-:Y:S01]  /*47f0*/  UISETP.NE.U32.AND UP1, UPT, UR8, URZ, UPT ;  /* 0x0000003f0800728c */ /* 0x000fe2000bf25070 */
[----:B------:R-:W-:Y:S02]  /*4800*/  F2FP.F16.F32.PACK_AB R97, R99, R98 ;  /* 0x000000626361723e */ /* 0x000fe400000000ff */
[----:B------:R-:W-:Y:S01]  /*4810*/  F2FP.F16.F32.PACK_AB R104, R105, R104 ;  /* 0x000000686968723e */ /* 0x000fe200000000ff */
[----:B------:R-:W-:Y:S01]  /*4820*/  UISETP.NE.AND.EX UP1, UPT, UR9, URZ, UPT, UP1 ;  /* 0x0000003f0900728c */ /* 0x000fe2000bf25310 */
[----:B------:R-:W-:-:S02]  /*4830*/  F2FP.F16.F32.PACK_AB R98, R101, R100 ;  /* 0x000000646562723e */ /* 0x000fc400000000ff */
        /* <DEDUP_REMOVED lines=94> */
[----:B-1----:R-:W-:Y:S01]  /*4e20*/  IMAD.U32 R4, RZ, RZ, UR4 ;  /* 0x00000004ff047e24 */ /* 0x002fe2000f8e00ff */
[----:B------:R-:W-:Y:S01]  /*4e30*/  F2FP.F16.F32.PACK_AB R65, R67, R66 ;  /* 0x000000424341723e */ /* 0x000fe200000000ff */
[----:B------:R-:W-:Y:S01]  /*4e40*/  IMAD.U32 R5, RZ, RZ, UR5 ;  /* 0x00000005ff057e24 */ /* 0x000fe2000f8e00ff */
[----:B------:R-:W-:Y:S01]  /*4e50*/  F2FP.F16.F32.PACK_AB R72, R73, R72 ;  /* 0x000000484948723e */ /* 0x000fe200000000ff */
[----:B------:R3:W-:Y:S01]  /*4e60*/  STSM.16.M88.4 [R15+0x4000], R56 ;  /* 0x004000380f007844 */ /* 0x0007e20000000200 */
[----:B------:R-:W-:Y:S01]  /*4e70*/  F2FP.F16.F32.PACK_AB R66, R69, R68 ;  /* 0x000000444542723e */ /* 0x000fe200000000ff */
[----:B------:R-:W-:Y:S01]  /*4e80*/  @UP1 ULDC.64 UR4, c[0x0][0x878] ;  /* 0x00021e0000041ab9 */ /* 0x000fe20000000a00 */
        /* <DEDUP_REMOVED lines=10> */
[----:B------:R-:W-:-:S03]  /*4f30*/  PLOP3.LUT P0, PT, PT, PT, UP0, 0x80, 0x0 ;  /* 0x000000000000781c */ /* 0x000fc60003f0f008 */
[----:B------:R3:W-:Y:S01]  /*4f40*/  STSM.16.M88.4 [R17+-0x4000], R80 ;  /* 0xffc0005011007844 */ /* 0x0007e20000000200 */
[----:B------:R-:W-:Y:S01]  /*4f50*/  BAR.SYNC.DEFER_BLOCKING 0x1, 0x100 ;  /* 0x0044000000007b1d */ /* 0x000fe20000010000 */
[----:B------:R-:W-:Y:S01]  /*4f60*/  PLOP3.LUT P1, PT, PT, PT, UP1, 0x80, 0x0 ;  /* 0x000000000000781c */ /* 0x000fe20003f2f018 */
[----:B------:R-:W-:-:S06]  /*4f70*/  @UP1 UIMAD.WIDE UR4, UR39, 0x4, UR4 ;  /* 0x00000004270418a5 */ /* 0x000fcc000f8e0204 */
[----:B------:R-:W-:Y:S01]  /*4f80*/  IMAD.U32 R6, RZ, RZ, UR4 ;  /* 0x00000004ff067e24 */ /* 0x000fe2000f8e00ff */
[----:B--2---:R-:W2:Y:S01]  /*4f90*/  @P0 LDG.E R9, desc[UR46][R4.64] ;  /* 0x0000002e04090981 */ /* 0x004ea2000c1e1900 */
[----:B------:R-:W-:-:S05]  /*4fa0*/  IMAD.U32 R7, RZ, RZ, UR5 ;  /* 0x00000005ff077e24 */ /* 0x000fca000f8e00ff */
[----:B------:R-:W4:Y:S01]  /*4fb0*/  @P1 LDG.E R6, desc[UR46][R6.64] ;  /* 0x0000002e06061981 */ /* 0x000f22000c1e1900 */
[----:B------:R-:W-:Y:S01]  /*4fc0*/  LEA.HI R8, R19, R20, RZ, 0x7 ;  /* 0x0000001413087211 */ /* 0x000fe200078f38ff */
[----:B------:R-:W-:Y:S01]  /*4fd0*/  IMAD.SHL.U32 R2, R0, 0x40, RZ ;  /* 0x0000004000027824 */ /* 0x000fe200078e00ff */
[----:B------:R-:W-:Y:S01]  /*4fe0*/  ULDC UR6, c[0x0][0x808] ;  /* 0x0002020000067ab9 */ /* 0x000fe20000000800 */
[----:B------:R-:W-:Y:S01]  /*4ff0*/  IMAD.SHL.U32 R14, R14, 0x8, RZ ;  /* 0x000000080e0e7824 */ /* 0x000fe200078e00ff */
[----:B------:R-:W-:Y:S01]  /*5000*/  UMOV UR4, URZ ;  /* 0x0000003f00047c82 */ /* 0x000fe20008000000 */
[----:B------:R-:W-:Y:S01]  /*5010*/  IMAD.SHL.U32 R8, R8, 0x4, RZ ;  /* 0x0000000408087824 */ /* 0x000fe200078e00ff */
[----:B------:R-:W-:-:S04]  /*5020*/  UMOV UR5, URZ ;  /* 0x0000003f00057c82 */ /* 0x000fc80008000000 */
[----:B------:R-:W-:-:S05]  /*5030*/  LOP3.LUT R8, R8, 0x7ffffe00, RZ, 0xc0, !PT ;  /* 0x7ffffe0008087812 */ /* 0x000fca00078ec0ff */
[----:B------:R-:W-:Y:S01]  /*5040*/  IMAD R8, R13, 0x2000, R8 ;  /* 0x000020000d087824 */ /* 0x000fe200078e0208 */
[----:B--2---:R-:W-:Y:S02]  /*5050*/  @P0 R2UR UR8, R9 ;  /* 0x00000000090802ca */ /* 0x004fe400000e0000 */
[----:B------:R-:W-:-:S04]  /*5060*/  LOP3.LUT R9, R2, 0x1c0, RZ, 0xc0, !PT ;  /* 0x000001c002097812 */ /* 0x000fc800078ec0ff */
[----:B------:R-:W-:Y:S02]  /*5070*/  LOP3.LUT R14, R9, 0x38, R14, 0xf8, !PT ;  /* 0x00000038090e7812 */ /* 0x000fe400078ef80e */
[----:B------:R-:W-:Y:S02]  /*5080*/  SHF.R.U32.HI R9, RZ, 0x3, R9 ;  /* 0x00000003ff097819 */ /* 0x000fe40000011609 */
[----:B----4-:R-:W-:Y:S02]  /*5090*/  @P1 R2UR UR6, R6 ;  /* 0x00000000060612ca */ /* 0x010fe400000e0000 */
[----:B------:R-:W-:Y:S01]  /*50a0*/  LOP3.LUT R9, R14, R9, RZ, 0x3c, !PT ;  /* 0x000000090e097212 */ /* 0x000fe200078e3cff */
[----:B------:R-:W-:Y:S02]  /*50b0*/  @UP0 USHF.R.S32.HI UR9, URZ, 0x1f, UR8 ;  /* 0x0000001f3f090899 */ /* 0x000fe40008011408 */
[----:B------:R-:W-:Y:S02]  /*50c0*/  @UP0 UMOV UR4, UR8 ;  /* 0x0000000800040c82 */ /* 0x000fe40008000000 */
[----:B------:R-:W-:-:S03]  /*50d0*/  IMAD.IADD R8, R8, 0x1, R9 ;  /* 0x0000000108087824 */ /* 0x000fc600078e0209 */
[----:B------:R-:W-:Y:S01]  /*50e0*/  @UP0 UMOV UR5, UR9 ;  /* 0x0000000900050c82 */ /* 0x000fe20008000000 */
[----:B---3--:R-:W-:Y:S05]  /*50f0*/  @P1 BRA `(.L_x_2993) ;  /* 0x0000000000181947 */ /* 0x008fea0003800000 */
[----:B------:R-:W-:Y:S05]  /*5100*/  @!P0 BRA `(.L_x_2993) ;  /* 0x0000000000148947 */ /* 0x000fea0003800000 */
[----:B------:R-:W2:Y:S04]  /*5110*/  LDG.E R6, desc[UR46][R4.64] ;  /* 0x0000002e04067981 */ /* 0x000ea8000c1e1900 */
[----:B------:R-:W3:Y:S01]  /*5120*/  LDG.E R2, desc[UR46][R4.64+0x4] ;  /* 0x0000042e04027981 */ /* 0x000ee2000c1e1900 */
[----:B--2---:R-:W-:Y:S02]  /*5130*/  R2UR UR8, R6 ;  /* 0x00000000060872ca */ /* 0x004fe400000e0000 */
[----:B---3--:R-:W-:-:S13]  /*5140*/  R2UR UR6, R2 ;  /* 0x00000000020672ca */ /* 0x008fda00000e0000 */
[----:B------:R-:W-:-:S12]  /*5150*/  UIADD3 UR6, -UR8, UR6, URZ ;  /* 0x0000000608067290 */ /* 0x000fd8000fffe13f */
.L_x_2993:
[----:B------:R-:W-:Y:S01]  /*5160*/  LEA R46, R8, UR7, 0x1 ;  /* 0x00000007082e7c11 */ /* 0x000fe2000f8e08ff */
[----:B------:R-:W-:Y:S01]  /*5170*/  UIMAD UR6, UR36, -0x80, UR6 ;  /* 0xffffff80240678a4 */ /* 0x000fe2000f8e0206 */
[----:B------:R-:W-:Y:S01]  /*5180*/  IMAD.SHL.U32 R36, R3, 0x8, RZ ;  /* 0x0000000803247824 */ /* 0x000fe200078e00ff */
[----:B------:R-:W-:Y:S01]  /*5190*/  ULDC.64 UR10, c[0x0][0x850] ;  /* 0x00021400000a7ab9 */ /* 0x000fe20000000a00 */
[C---:B------:R-:W-:Y:S01]  /*51a0*/  VIADD R32, R0.reuse, 0x20 ;  /* 0x0000002000207836 */ /* 0x040fe20000000000 */
[----:B------:R-:W-:Y:S01]  /*51b0*/  UISETP.LT.AND UP1, UPT, UR6, 0x80, UPT ;  /* 0x000000800600788c */ /* 0x000fe2000bf21270 */
[----:B------:R1:W2:Y:S01]  /*51c0*/  LDS.128 R28, [R46+0x8800] ;  /* 0x008800002e1c7984 */ /* 0x0002a20000000c00 */
[C---:B------:R-:W-:Y:S01]  /*51d0*/  VIADD R2, R0.reuse, 0x10 ;  /* 0x0000001000027836 */ /* 0x040fe20000000000 */
[----:B------:R-:W-:Y:S01]  /*51e0*/  UIMAD UR7, UR40, UR10, URZ ;  /* 0x0000000a280772a4 */ /* 0x000fe2000f8e023f */
[--C-:B------:R-:W-:Y:S01]  /*51f0*/  SHF.R.S32.HI R37, RZ, 0x1f, R36.reuse ;  /* 0x0000001fff257819 */ /* 0x100fe20000011424 */
[----:B------:R1:W3:Y:S01]  /*5200*/  LDS.128 R24, [R46+0x1000] ;  /* 0x001000002e187984 */ /* 0x0002e20000000c00 */
[----:B------:R-:W-:Y:S01]  /*5210*/  USEL UR8, UR6, 0x80, UP1 ;  /* 0x0000008006087887 */ /* 0x000fe20008800000 */
[----:B------:R-:W-:Y:S01]  /*5220*/  IMAD.U32 R3, RZ, RZ, UR10 ;  /* 0x0000000aff037e24 */ /* 0x000fe2000f8e00ff */
[----:B------:R-:W-:Y:S01]  /*5230*/  UIMAD UR7, UR37, UR11, UR7 ;  /* 0x0000000b250772a4 */ /* 0x000fe2000f8e0207 */
[----:B------:R1:W4:Y:S01]  /*5240*/  LDS.128 R20, [R46+0x1800] ;  /* 0x001800002e147984 */ /* 0x0003220000000c00 */
[----:B------:R-:W-:Y:S01]  /*5250*/  VIADD R33, R0, 0x30 ;  /* 0x0000003000217836 */ /* 0x000fe20000000000 */
[----:B------:R-:W-:Y:S01]  /*5260*/  USHF.R.S32.HI UR6, URZ, 0x1f, UR39 ;  /* 0x0000001f3f067899 */ /* 0x000fe20008011427 */
[----:B------:R-:W-:Y:S01]  /*5270*/  ISETP.GE.AND P0, PT, R32, UR8, PT ;  /* 0x0000000820007c0c */ /* 0x000fe2000bf06270 */
[----:B------:R1:W1:Y:S01]  /*5280*/  LDS.128 R16, [R46+0x2000] ;  /* 0x002000002e107984 */ /* 0x0002620000000c00 */
[----:B------:R-:W-:Y:S01]  /*5290*/  VIADD R32, R0, 0x40 ;  /* 0x0000004000207836 */ /* 0x000fe20000000000 */
[----:B------:R-:W-:Y:S01]  /*52a0*/  ISETP.GE.AND P6, PT, R2, UR8, PT ;  /* 0x0000000802007c0c */ /* 0x000fe2000bfc6270 */
[----:B------:R-:W-:Y:S01]  /*52b0*/  IMAD.WIDE.U32 R2, R3, UR37, R36 ;  /* 0x0000002503027c25 */ /* 0x000fe2000f8e0024 */
[----:B------:R1:W1:Y:S01]  /*52c0*/  LDS.128 R12, [R46+0x2800] ;  /* 0x002800002e0c7984 */ /* 0x0002620000000c00 */
[----:B------:R-:W-:Y:S01]  /*52d0*/  ISETP.GE.AND P5, PT, R33, UR8, PT ;  /* 0x0000000821007c0c */ /* 0x000fe2000bfa6270 */
[----:B------:R-:W-:Y:S01]  /*52e0*/  ULDC.64 UR10, c[0x0][0x858] ;  /* 0x00021600000a7ab9 */ /* 0x000fe20000000a00 */
[----:B------:R-:W-:Y:S01]  /*52f0*/  ISETP.GE.AND P1, PT, R32, UR8, PT ;  /* 0x0000000820007c0c */ /* 0x000fe2000bf26270 */
[----:B------:R1:W1:Y:S01]  /*5300*/  LDS.128 R8, [R46+0x3000] ;  /* 0x003000002e087984 */ /* 0x0002620000000c00 */
[----:B------:R-:W-:Y:S01]  /*5310*/  IMAD.MOV.U32 R32, RZ, RZ, R2 ;  /* 0x000000ffff207224 */ /* 0x000fe200078e0002 */
[C---:B------:R-:W-:Y:S01]  /*5320*/  ISETP.GE.AND P2, PT, R0.reuse, UR8, PT ;  /* 0x0000000800007c0c */ /* 0x040fe2000bf46270 */
[----:B------:R-:W-:Y:S01]  /*5330*/  VIADD R33, R3, UR7 ;  /* 0x0000000703217c36 */ /* 0x000fe20008000000 */
[----:B------:R1:W1:Y:S01]  /*5340*/  LDS.128 R4, [R46+0x3800] ;  /* 0x003800002e047984 */ /* 0x0002620000000c00 */
[----:B------:R-:W-:Y:S01]  /*5350*/  IADD3 R2, P3, R0, UR4, RZ ;  /* 0x0000000400027c10 */ /* 0x000fe2000ff7e0ff */
[----:B------:R-:W-:Y:S01]  /*5360*/  USEL UR7, UR6, URZ, !UP0 ;  /* 0x0000003f06077287 */ /* 0x000fe2000c000000 */
[----:B------:R-:W-:Y:S01]  /*5370*/  IMAD.U32 R45, RZ, RZ, UR10 ;  /* 0x0000000aff2d7e24 */ /* 0x000fe2000f8e00ff */
[----:B------:R-:W-:Y:S01]  /*5380*/  ULDC UR4, c[0x0][0x83c] ;  /* 0x00020f0000047ab9 */ /* 0x000fe20000000800 */
[----:B------:R-:W-:Y:S01]  /*5390*/  USEL UR39, UR39, URZ, !UP0 ;  /* 0x0000003f27277287 */ /* 0x000fe2000c000000 */
[----:B------:R-:W-:Y:S01]  /*53a0*/  ISETP.GE.OR P4, PT, R36, UR4, P2 ;  /* 0x0000000424007c0c */ /* 0x000fe20009786670 */
[----:B------:R-:W-:Y:S01]  /*53b0*/  UIMAD UR6, UR7, UR10, URZ ;  /* 0x0000000a070672a4 */ /* 0x000fe2000f8e023f */
[----:B------:R-:W-:Y:S01]  /*53c0*/  LEA.HI.X.SX32 R3, R0, UR5, 0x1, P3 ;  /* 0x0000000500037c11 */ /* 0x000fe200098f0eff */
[----:B------:R-:W-:Y:S01]  /*53d0*/  IMAD.U32 R35, RZ, RZ, UR36 ;  /* 0x00000024ff237e24 */ /* 0x000fe2000f8e00ff */
[----:B------:R-:W-:Y:S01]  /*53e0*/  BSSY B0, `(.L_x_2994) ;  /* 0x0000014000007945 */ /* 0x000fe20003800000 */
[----:B------:R-:W-:-:S02]  /*53f0*/  UIMAD UR6, UR39, UR11, UR6 ;  /* 0x0000000b270672a4 */ /* 0x000fc4000f8e0206 */
[----:B------:R-:W-:Y:S01]  /*5400*/  IMAD.WIDE.U32 R44, R45, UR39, R32 ;  /* 0x000000272d2c7c25 */ /* 0x000fe2000f8e0020 */
[----:B------:R-:W-:Y:S02]  /*5410*/  P2R R47, PR, RZ, 0x40 ;  /* 0x00000040ff2f7803 */ /* 0x000fe40000000000 */
[----:B------:R-:W-:Y:S01]  /*5420*/  P2R R48, PR, RZ, 0x20 ;  /* 0x00000020ff307803 */ /* 0x000fe20000000000 */
[----:B------:R-:W-:Y:S01]  /*5430*/  IMAD.WIDE R2, R35, 0x80, R2 ;  /* 0x0000008023027825 */ /* 0x000fe200078e0202 */
[----:B------:R-:W-:-:S03]  /*5440*/  ISETP.GE.OR P3, PT, R36, UR4, P6 ;  /* 0x0000000424007c0c */ /* 0x000fc6000b766670 */
[----:B------:R-:W-:Y:S01]  /*5450*/  VIADD R41, R45, UR6 ;  /* 0x000000062d297c36 */ /* 0x000fe20008000000 */
[----:B--23--:R-:W-:Y:S09]  /*5460*/  @P4 BRA `(.L_x_2995) ;  /* 0x00000000002c4947 */ /* 0x00cff20003800000 */
        /* <DEDUP_REMOVED lines=11> */
.L_x_2995:
[----:B------:R-:W-:Y:S05]  /*5520*/  BSYNC B0 ;  /* 0x0000000000007941 */ /* 0x000fea0003800000 */
.L_x_2994:
        /* <DEDUP_REMOVED lines=15> */
.L_x_2997:
[----:B------:R-:W-:Y:S05]  /*5620*/  BSYNC B0 ;  /* 0x0000000000007941 */ /* 0x000fea0003800000 */
.L_x_2996:
        /* <DEDUP_REMOVED lines=18> */
.L_x_2999:
[----:B------:R-:W-:Y:S05]  /*5750*/  BSYNC B0 ;  /* 0x0000000000007941 */ /* 0x000fea0003800000 */
.L_x_2998:
[----:B-1-3--:R1:W3:Y:S01]  /*5760*/  LDS.128 R28, [R46+0x9800] ;  /* 0x009800002e1c7984 */ /* 0x00a2e20000000c00 */
[----:B------:R-:W-:Y:S01]  /*5770*/  BSSY B0, `(.L_x_3000) ;  /* 0x0000010000007945 */ /* 0x000fe20003800000 */
[----:B------:R-:W-:-:S03]  /*5780*/  VIADD R38, R0, 0x50 ;  /* 0x0000005000267836 */ /* 0x000fc60000000000 */
        /* <DEDUP_REMOVED lines=14> */
.L_x_3001:
[----:B------:R-:W-:Y:S05]  /*5870*/  BSYNC B0 ;  /* 0x0000000000007941 */ /* 0x000fea0003800000 */
.L_x_3000:
[----:B--23--:R2:W3:Y:S01]  /*5880*/  LDS.128 R28, [R46+0xa000] ;  /* 0x00a000002e1c7984 */ /* 0x00c4e20000000c00 */
[----:B------:R-:W-:Y:S01]  /*5890*/  ISETP.GE.OR P4, PT, R36, UR4, P1 ;  /* 0x0000000424007c0c */ /* 0x000fe20008f86670 */
[----:B------:R-:W-:Y:S01]  /*58a0*/  BSSY B0, `(.L_x_3002) ;  /* 0x0000010000007945 */ /* 0x000fe20003800000 */
[----:B------:R-:W-:-:S11]  /*58b0*/  ISETP.GE.AND P3, PT, R38, UR8, PT ;  /* 0x0000000826007c0c */ /* 0x000fd6000bf66270 */
        /* <DEDUP_REMOVED lines=14> */
.L_x_3003:
[----:B------:R-:W-:Y:S05]  /*59a0*/  BSYNC B0 ;  /* 0x0000000000007941 */ /* 0x000fea0003800000 */
.L_x_3002:
        /* <DEDUP_REMOVED lines=18> */
.L_x_3005:
[----:B------:R-:W-:Y:S05]  /*5ad0*/  BSYNC B0 ;  /* 0x0000000000007941 */ /* 0x000fea0003800000 */
.L_x_3004:
[----:B--23--:R2:W3:Y:S01]  /*5ae0*/  LDS.128 R28, [R46+0xb000] ;  /* 0x00b000002e1c7984 */ /* 0x00c4e20000000c00 */
[----:B------:R-:W-:Y:S01]  /*5af0*/  ISETP.GE.AND P4, PT, R38, UR8, PT ;  /* 0x0000000826007c0c */ /* 0x000fe2000bf86270 */
[----:B------:R-:W-:Y:S01]  /*5b00*/  BSSY B0, `(.L_x_3006) ;  /* 0x0000011000007945 */ /* 0x000fe20003800000 */
[----:B------:R-:W-:Y:S02]  /*5b10*/  VIADD R0, R0, 0x70 ;  /* 0x0000007000007836 */ /* 0x000fe40000000000 */
        /* <DEDUP_REMOVED lines=15> */
.L_x_3007:
[----:B------:R-:W-:Y:S05]  /*5c10*/  BSYNC B0 ;  /* 0x0000000000007941 */ /* 0x000fea0003800000 */
.L_x_3006:
[----:B--23--:R2:W3:Y:S01]  /*5c20*/  LDS.128 R28, [R46+0xb800] ;  /* 0x00b800002e1c7984 */ /* 0x00c4e20000000c00 */
[----:B------:R-:W-:Y:S01]  /*5c30*/  ISETP.GE.AND P5, PT, R0, UR8, PT ;  /* 0x0000000800007c0c */ /* 0x000fe2000bfa6270 */
[----:B------:R-:W-:Y:S03]  /*5c40*/  BSSY B0, `(.L_x_3008) ;  /* 0x0000010000007945 */ /* 0x000fe60003800000 */
        /* <DEDUP_REMOVED lines=15> */
.L_x_3009:
[----:B------:R-:W-:Y:S05]  /*5d40*/  BSYNC B0 ;  /* 0x0000000000007941 */ /* 0x000fea0003800000 */
.L_x_3008:
[----:B------:R-:W-:Y:S01]  /*5d50*/  ULDC.64 UR4, c[0x0][0x820] ;  /* 0x0002080000047ab9 */ /* 0x000fe20000000a00 */
[----:B------:R-:W-:Y:S01]  /*5d60*/  ULDC.64 UR8, c[0x0][0x828] ;  /* 0x00020a0000087ab9 */ /* 0x000fe20000000a00 */
[----:B------:R-:W-:Y:S02]  /*5d70*/  UIMAD UR40, UR40, UR4, URZ ;  /* 0x00000004282872a4 */ /* 0x000fe4000f8e023f */
[----:B--23--:R-:W-:Y:S01]  /*5d80*/  IMAD.U32 R29, RZ, RZ, UR4 ;  /* 0x00000004ff1d7e24 */ /* 0x00cfe2000f8e00ff */
[----:B------:R-:W-:Y:S01]  /*5d90*/  ULDC UR6, c[0x0][0x80c] ;  /* 0x0002030000067ab9 */ /* 0x000fe20000000800 */
[----:B------:R-:W-:Y:S01]  /*5da0*/  IMAD.U32 R39, RZ, RZ, UR8 ;  /* 0x00000008ff277e24 */ /* 0x000fe2000f8e00ff */
[----:B------:R-:W-:Y:S02]  /*5db0*/  UIMAD UR40, UR37, UR5, UR40 ;  /* 0x00000005252872a4 */ /* 0x000fe4000f8e0228 */
[----:B------:R-:W-:Y:S01]  /*5dc0*/  IMAD.WIDE.U32 R28, R29, UR37, R36 ;  /* 0x000000251d1c7c25 */ /* 0x000fe2000f8e0024 */
[----:B------:R-:W-:Y:S01]  /*5dd0*/  ISETP.GE.OR P2, PT, R36, UR6, P2 ;  /* 0x0000000624007c0c */ /* 0x000fe20009746670 */
[----:B------:R-:W-:Y:S01]  /*5de0*/  UIMAD UR4, UR7, UR8, URZ ;  /* 0x00000008070472a4 */ /* 0x000fe2000f8e023f */
[----:B------:R-:W-:Y:S01]  /*5df0*/  P2R R0, PR, RZ, 0x20 ;  /* 0x00000020ff007803 */ /* 0x000fe20000000000 */
[----:B------:R-:W-:Y:S01]  /*5e00*/  BSSY B0, `(.L_x_3010) ;  /* 0x000001c000007945 */ /* 0x000fe20003800000 */
[----:B------:R-:W-:Y:S01]  /*5e10*/  VIADD R29, R29, UR40 ;  /* 0x000000281d1d7c36 */ /* 0x000fe20008000000 */
[----:B------:R-:W-:Y:S01]  /*5e20*/  ISETP.NE.AND P5, PT, R47, RZ, PT ;  /* 0x000000ff2f00720c */ /* 0x000fe20003fa5270 */
[----:B------:R-:W-:Y:S01]  /*5e30*/  UIMAD UR4, UR39, UR9, UR4 ;  /* 0x00000009270472a4 */ /* 0x000fe2000f8e0204 */
[----:B------:R-:W-:Y:S01]  /*5e40*/  ISETP.NE.AND P6, PT, R48, RZ, PT ;  /* 0x000000ff3000720c */ /* 0x000fe20003fc5270 */
[----:B------:R-:W-:Y:S01]  /*5e50*/  IMAD.WIDE.U32 R38, R39, UR39, R28 ;  /* 0x0000002727267c25 */ /* 0x000fe2000f8e001c */
[C---:B------:R-:W-:Y:S01]  /*5e60*/  ISETP.GE.OR P5, PT, R36.reuse, UR6, P5 ;  /* 0x0000000624007c0c */ /* 0x040fe2000afa6670 */
[----:B------:R2:W3:Y:S01]  /*5e70*/  LDS.128 R28, [R46] ;  /* 0x000000002e1c7984 */ /* 0x0004e20000000c00 */
[----:B------:R-:W-:Y:S01]  /*5e80*/  ISETP.GE.OR P0, PT, R36, UR6, P0 ;  /* 0x0000000624007c0c */ /* 0x000fe20008706670 */
[----:B------:R-:W-:Y:S01]  /*5e90*/  VIADD R35, R39, UR4 ;  /* 0x0000000427237c36 */ /* 0x000fe20008000000 */
[----:B------:R-:W-:-:S02]  /*5ea0*/  P2R R40, PR, RZ, 0x20 ;  /* 0x00000020ff287803 */ /* 0x000fc40000000000 */
[----:B------:R-:W-:Y:S02]  /*5eb0*/  ISETP.NE.AND P5, PT, R0, RZ, PT ;  /* 0x000000ff0000720c */ /* 0x000fe40003fa5270 */
[C---:B------:R-:W-:Y:S02]  /*5ec0*/  ISETP.GE.OR P6, PT, R36.reuse, UR6, P6 ;  /* 0x0000000624007c0c */ /* 0x040fe4000b7c6670 */
[C---:B------:R-:W-:Y:S02]  /*5ed0*/  ISETP.GE.OR P1, PT, R36.reuse, UR6, P1 ;  /* 0x0000000624007c0c */ /* 0x040fe40008f26670 */
[C---:B------:R-:W-:Y:S02]  /*5ee0*/  ISETP.GE.OR P3, PT, R36.reuse, UR6, P3 ;  /* 0x0000000624007c0c */ /* 0x040fe40009f66670 */
[C---:B------:R-:W-:Y:S02]  /*5ef0*/  ISETP.GE.OR P4, PT, R36.reuse, UR6, P4 ;  /* 0x0000000624007c0c */ /* 0x040fe4000a786670 */
[----:B------:R-:W-:Y:S01]  /*5f00*/  ISETP.GE.OR P5, PT, R36, UR6, P5 ;  /* 0x0000000624007c0c */ /* 0x000fe2000afa6670 */
[----:B--2---:R-:W-:-:S12]  /*5f10*/  @P2 BRA `(.L_x_3011) ;  /* 0x0000000000282947 */ /* 0x004fd80003800000 */
        /* <DEDUP_REMOVED lines=10> */
.L_x_3011:
[----:B------:R-:W-:Y:S05]  /*5fc0*/  BSYNC B0 ;  /* 0x0000000000007941 */ /* 0x000fea0003800000 */
.L_x_3010:
[----:B--23--:R2:W3:Y:S01]  /*5fd0*/  LDS.128 R28, [R46+0x800] ;  /* 0x000800002e1c7984 */ /* 0x00c4e20000000c00 */
[----:B------:R-:W-:Y:S01]  /*5fe0*/  ISETP.NE.AND P2, PT, R40, RZ, PT ;  /* 0x000000ff2800720c */ /* 0x000fe20003f45270 */
[----:B------:R-:W-:-:S12]  /*5ff0*/  BSSY B0, `(.L_x_3012) ;  /* 0x000000f000007945 */ /* 0x000fd80003800000 */
        /* <DEDUP_REMOVED lines=14> */
.L_x_3013:
[----:B------:R-:W-:Y:S05]  /*60e0*/  BSYNC B0 ;  /* 0x0000000000007941 */ /* 0x000fea0003800000 */
.L_x_3012:
        /* <DEDUP_REMOVED lines=15> */
.L_x_3015:
[----:B------:R-:W-:Y:S05]  /*61e0*/  BSYNC B0 ;  /* 0x0000000000007941 */ /* 0x000fea0003800000 */
.L_x_3014:
[----:B------:R-:W-:Y:S04]  /*61f0*/  BSSY B0, `(.L_x_3016) ;  /* 0x000000f000007945 */ /* 0x000fe80003800000 */
        /* <DEDUP_REMOVED lines=14> */
.L_x_3017:
[----:B------:R-:W-:Y:S05]  /*62e0*/  BSYNC B0 ;  /* 0x0000000000007941 */ /* 0x000fea0003800000 */
.L_x_3016:
[----:B------:R-:W-:Y:S04]  /*62f0*/  BSSY B0, `(.L_x_3018) ;  /* 0x000000f000007945 */ /* 0x000fe80003800000 */
[----:B------:R-:W-:Y:S05]  /*6300*/  @P1 BRA `(.L_x_3019) ;  /* 0x0000000000341947 */ /* 0x000fea0003800000 */
[----:B--2-4-:R-:W-:Y:S01]  /*6310*/  IADD3 R23, P0, R2, 0x40, RZ ;  /* 0x0000004002177810 */ /* 0x014fe20007f1e0ff */
        /* <DEDUP_REMOVED lines=12> */
.L_x_3019:
[----:B------:R-:W-:Y:S05]  /*63e0*/  BSYNC B0 ;  /* 0x0000000000007941 */ /* 0x000fea0003800000 */
.L_x_3018:
        /* <DEDUP_REMOVED lines=15> */
.L_x_3021:
[----:B------:R-:W-:Y:S05]  /*64e0*/  BSYNC B0 ;  /* 0x0000000000007941 */ /* 0x000fea0003800000 */
.L_x_3020:
        /* <DEDUP_REMOVED lines=15> */
.L_x_3023:
[----:B------:R-:W-:Y:S05]  /*65e0*/  BSYNC B0 ;  /* 0x0000000000007941 */ /* 0x000fea0003800000 */
.L_x_3022:
[----:B------:R-:W-:Y:S05]  /*65f0*/  @P5 BRA `(.L_x_2968) ;  /* 0x0000005400a45947 */ /* 0x000fea0003800000 */
[----:B--2---:R-:W-:Y:S01]  /*6600*/  IADD3 R9, P0, R2, 0x70, RZ ;  /* 0x0000007002097810 */ /* 0x004fe20007f1e0ff */
        /* <DEDUP_REMOVED lines=13> */
.L_x_2992:
[----:B------:R-:W-:Y:S01]  /*66e0*/  ULDC.64 UR4, c[0x0][0x870] ;  /* 0x00021c0000047ab9 */ /* 0x000fe20000000a00 */
[----:B------:R-:W-:Y:S01]  /*66f0*/  ULDC.64 UR6, c[0x0][0x878] ;  /* 0x00021e0000067ab9 */ /* 0x000fe20000000a00 */
[----:B------:R-:W-:Y:S02]  /*6700*/  UISETP.NE.U32.AND UP0, UPT, UR4, URZ, UPT ;  /* 0x0000003f0400728c */ /* 0x000fe4000bf05070 */
[----:B------:R-:W-:Y:S02]  /*6710*/  UISETP.NE.U32.AND UP1, UPT, UR6, URZ, UPT ;  /* 0x0000003f0600728c */ /* 0x000fe4000bf25070 */
[----:B------:R-:W-:Y:S02]  /*6720*/  UISETP.NE.AND.EX UP0, UPT, UR5, URZ, UPT, UP0 ;  /* 0x0000003f0500728c */ /* 0x000fe4000bf05300 */
[----:B------:R-:W-:Y:S01]  /*6730*/  UISETP.NE.AND.EX UP1, UPT, UR7, URZ, UPT, UP1 ;  /* 0x0000003f0700728c */ /* 0x000fe2000bf25310 */
[----:B------:R-:W-:-:S03]  /*6740*/  ULDC.64 UR4, c[0x0][0x870] ;  /* 0x00021c0000047ab9 */ /* 0x000fc60000000a00 */
[----:B------:R-:W-:Y:S01]  /*6750*/  PLOP3.LUT P0, PT, PT, PT, UP0, 0x80, 0x0 ;  /* 0x000000000000781c */ /* 0x000fe20003f0f008 */
[----:B------:R-:W-:-:S06]  /*6760*/  UIMAD.WIDE UR4, UR39, 0x4, UR4 ;  /* 0x00000004270478a5 */ /* 0x000fcc000f8e0204 */
[----:B------:R-:W-:Y:S02]  /*6770*/  IMAD.U32 R2, RZ, RZ, UR4 ;  /* 0x00000004ff027e24 */ /* 0x000fe4000f8e00ff */
[----:B------:R-:W-:Y:S01]  /*6780*/  IMAD.U32 R3, RZ, RZ, UR5 ;  /* 0x00000005ff037e24 */ /* 0x000fe2000f8e00ff */
[----:B------:R-:W-:-:S04]  /*6790*/  @UP1 ULDC.64 UR4, c[0x0][0x878] ;  /* 0x00021e0000041ab9 */ /* 0x000fc80000000a00 */
[----:B------:R-:W2:Y:S01]  /*67a0*/  @P0 LDG.E R6, desc[UR46][R2.64] ;  /* 0x0000002e02060981 */ /* 0x000ea2000c1e1900 */
[----:B------:R-:W-:Y:S01]  /*67b0*/  PLOP3.LUT P1, PT, PT, PT, UP1, 0x80, 0x0 ;  /* 0x000000000000781c */ /* 0x000fe20003f2f018 */
[----:B------:R-:W-:-:S06]  /*67c0*/  @UP1 UIMAD.WIDE UR4, UR39, 0x4, UR4 ;  /* 0x00000004270418a5 */ /* 0x000fcc000f8e0204 */
[----:B------:R-:W-:Y:S02]  /*67d0*/  IMAD.U32 R4, RZ, RZ, UR4 ;  /* 0x00000004ff047e24 */ /* 0x000fe4000f8e00ff */
[----:B------:R-:W-:-:S05]  /*67e0*/  IMAD.U32 R5, RZ, RZ, UR5 ;  /* 0x00000005ff057e24 */ /* 0x000fca000f8e00ff */
[----:B------:R-:W3:Y:S01]  /*67f0*/  @P1 LDG.E R4, desc[UR46][R4.64] ;  /* 0x0000002e04041981 */ /* 0x000ee2000c1e1900 */
[----:B------:R-:W-:Y:S01]  /*6800*/  ULDC UR6, c[0x0][0x808] ;  /* 0x0002020000067ab9 */ /* 0x000fe20000000800 */
[----:B------:R-:W-:Y:S01]  /*6810*/  UMOV UR4, URZ ;  /* 0x0000003f00047c82 */ /* 0x000fe20008000000 */
[----:B------:R-:W-:Y:S01]  /*6820*/  UMOV UR5, URZ ;  /* 0x0000003f00057c82 */ /* 0x000fe20008000000 */
[----:B------:R-:W1:Y:S02]  /*6830*/  S2R R0, SR_TID.X ;  /* 0x0000000000007919 */ /* 0x000e640000002100 */
[----:B-1----:R-:W-:-:S05]  /*6840*/  VIADD R7, R0, 0xffffff80 ;  /* 0xffffff8000077836 */ /* 0x002fca0000000000 */
[----:B------:R-:W-:Y:S02]  /*6850*/  SHF.R.S32.HI R0, RZ, 0x1f, R7 ;  /* 0x0000001fff007819 */ /* 0x000fe40000011407 */
[----:B--2---:R-:W-:Y:S02]  /*6860*/  @P0 R2UR UR7, R6 ;  /* 0x00000000060702ca */ /* 0x004fe400000e0000 */
[----:B------:R-:W-:-:S04]  /*6870*/  LEA.HI R6, R0, R7, RZ, 0x4 ;  /* 0x0000000700067211 */ /* 0x000fc800078f20ff */
[----:B------:R-:W-:Y:S02]  /*6880*/  LOP3.LUT R0, R6, 0x1ffffff0, RZ, 0xc0, !PT ;  /* 0x1ffffff006007812 */ /* 0x000fe400078ec0ff */
[----:B------:R-:W-:-:S03]  /*6890*/  SHF.R.S32.HI R12, RZ, 0x4, R6 ;  /* 0x00000004ff0c7819 */ /* 0x000fc60000011406 */
[----:B------:R-:W-:Y:S02]  /*68a0*/  IMAD.IADD R0, R7, 0x1, -R0 ;  /* 0x0000000107007824 */ /* 0x000fe400078e0a00 */
[----:B------:R-:W-:Y:S01]  /*68b0*/  @UP0 USHF.R.S32.HI UR8, URZ, 0x1f, UR7 ;  /* 0x0000001f3f080899 */ /* 0x000fe20008011407 */
[----:B------:R-:W-:Y:S01]  /*68c0*/  VIADD R6, R12, 0x10 ;  /* 0x000000100c067836 */ /* 0x000fe20000000000 */
[----:B---3--:R-:W-:Y:S01]  /*68d0*/  @P1 R2UR UR6, R4 ;  /* 0x00000000040612ca */ /* 0x008fe200000e0000 */
[----:B------:R-:W-:-:S04]  /*68e0*/  @UP0 UMOV UR4, UR7 ;  /* 0x0000000700040c82 */ /* 0x000fc80008000000 */
[----:B------:R-:W-:Y:S01]  /*68f0*/  @UP0 UMOV UR5, UR8 ;  /* 0x0000000800050c82 */ /* 0x000fe20008000000 */
[----:B------:R-:W-:Y:S09]  /*6900*/  @P1 BRA `(.L_x_3024) ;  /* 0x0000000000181947 */ /* 0x000ff20003800000 */
[----:B------:R-:W-:Y:S05]  /*6910*/  @!P0 BRA `(.L_x_3024) ;  /* 0x0000000000148947 */ /* 0x000fea0003800000 */
[----:B------:R-:W2:Y:S04]  /*6920*/  LDG.E R5, desc[UR46][R2.64] ;  /* 0x0000002e02057981 */ /* 0x000ea8000c1e1900 */
[----:B------:R-:W3:Y:S01]  /*6930*/  LDG.E R4, desc[UR46][R2.64+0x4] ;  /* 0x0000042e02047981 */ /* 0x000ee2000c1e1900 */
[----:B--2---:R-:W-:Y:S02]  /*6940*/  R2UR UR7, R5 ;  /* 0x00000000050772ca */ /* 0x004fe400000e0000 */
[----:B---3--:R-:W-:-:S13]  /*6950*/  R2UR UR6, R4 ;  /* 0x00000000040672ca */ /* 0x008fda00000e0000 */
[----:B------:R-:W-:-:S12]  /*6960*/  UIADD3 UR6, -UR7, UR6, URZ ;  /* 0x0000000607067290 */ /* 0x000fd8000fffe13f */
.L_x_3024:
[----:B------:R-:W-:Y:S01]  /*6970*/  IMAD.SHL.U32 R4, R0, 0x8, RZ ;  /* 0x0000000800047824 */ /* 0x000fe200078e00ff */
[----:B------:R-:W-:Y:S01]  /*6980*/  UIMAD UR7, UR36, -0x80, UR6 ;  /* 0xffffff80240778a4 */ /* 0x000fe2000f8e0206 */
[----:B------:R-:W-:Y:S01]  /*6990*/  VIADD R0, R12, 0x20 ;  /* 0x000000200c007836 */ /* 0x000fe20000000000 */
[----:B------:R-:W-:Y:S01]  /*69a0*/  ULDC.64 UR8, c[0x0][0x820] ;  /* 0x0002080000087ab9 */ /* 0x000fe20000000a00 */
[----:B------:R-:W-:Y:S01]  /*69b0*/  ULDC.64 UR10, c[0x0][0x828] ;  /* 0x00020a00000a7ab9 */ /* 0x000fe20000000a00 */
[----:B------:R-:W-:Y:S01]  /*69c0*/  UIMAD UR6, UR40, UR8, URZ ;  /* 0x00000008280672a4 */ /* 0x000fe2000f8e023f */
[----:B------:R-:W-:Y:S01]  /*69d0*/  SHF.R.S32.HI R5, RZ, 0x1f, R4 ;  /* 0x0000001fff057819 */ /* 0x000fe20000011404 */
[----:B------:R-:W-:Y:S01]  /*69e0*/  IMAD.U32 R3, RZ, RZ, UR8 ;  /* 0x00000008ff037e24 */ /* 0x000fe2000f8e00ff */
[----:B------:R-:W-:Y:S01]  /*69f0*/  ISETP.GE.AND P6, PT, R6, UR7, PT ;  /* 0x0000000706007c0c */ /* 0x000fe2000bfc6270 */
[----:B------:R-:W-:Y:S01]  /*6a00*/  VIADD R6, R12, 0x30 ;  /* 0x000000300c067836 */ /* 0x000fe20000000000 */
[----:B------:R-:W-:-:S02]  /*6a10*/  UIMAD UR8, UR37, UR9, UR6 ;  /* 0x00000009250872a4 */ /* 0x000fc4000f8e0206 */
[----:B------:R-:W-:Y:S01]  /*6a20*/  IMAD.WIDE.U32 R2, R3, UR37, R4 ;  /* 0x0000002503027c25 */ /* 0x000fe2000f8e0004 */
[----:B------:R-:W-:Y:S01]  /*6a30*/  USHF.R.S32.HI UR6, URZ, 0x1f, UR39 ;  /* 0x0000001f3f067899 */ /* 0x000fe20008011427 */
[----:B------:R-:W-:Y:S01]  /*6a40*/  ISETP.GE.AND P2, PT, R12, UR7, PT ;  /* 0x000000070c007c0c */ /* 0x000fe2000bf46270 */
[----:B------:R-:W-:Y:S01]  /*6a50*/  USEL UR39, UR39, URZ, !UP0 ;  /* 0x0000003f27277287 */ /* 0x000fe2000c000000 */
[----:B------:R-:W-:Y:S01]  /*6a60*/  ISETP.GE.AND P0, PT, R6, UR7, PT ;  /* 0x0000000706007c0c */ /* 0x000fe2000bf06270 */
[----:B------:R-:W-:Y:S01]  /*6a70*/  IMAD.MOV.U32 R6, RZ, RZ, R2 ;  /* 0x000000ffff067224 */ /* 0x000fe200078e0002 */
[C---:B------:R-:W-:Y:S01]  /*6a80*/  IADD3 R2, P3, R12.reuse, UR4, RZ ;  /* 0x000000040c027c10 */ /* 0x040fe2000ff7e0ff */
[----:B------:R-:W-:Y:S01]  /*6a90*/  VIADD R7, R3, UR8 ;  /* 0x0000000803077c36 */ /* 0x000fe20008000000 */
[----:B------:R-:W-:Y:S01]  /*6aa0*/  USEL UR8, UR6, URZ, !UP0 ;  /* 0x0000003f06087287 */ /* 0x000fe2000c000000 */
[----:B------:R-:W-:Y:S01]  /*6ab0*/  IMAD.U32 R11, RZ, RZ, UR10 ;  /* 0x0000000aff0b7e24 */ /* 0x000fe2000f8e00ff */
[----:B------:R-:W-:Y:S01]  /*6ac0*/  ULDC UR4, c[0x0][0x80c] ;  /* 0x0002030000047ab9 */ /* 0x000fe20000000800 */
[----:B------:R-:W-:Y:S01]  /*6ad0*/  LEA.HI.X.SX32 R3, R12, UR5, 0x1, P3 ;  /* 0x000000050c037c11 */ /* 0x000fe200098f0eff */
[----:B------:R-:W-:Y:S01]  /*6ae0*/  UIMAD UR6, UR8, UR10, URZ ;  /* 0x0000000a080672a4 */ /* 0x000fe2000f8e023f */
[----:B------:R-:W-:Y:S01]  /*6af0*/  ISETP.GE.OR P4, PT, R4, UR4, P2 ;  /* 0x0000000404007c0c */ /* 0x000fe20009786670 */
[----:B------:R-:W-:Y:S01]  /*6b00*/  IMAD.U32 R9, RZ, RZ, UR36 ;  /* 0x00000024ff097e24 */ /* 0x000fe2000f8e00ff */
[----:B------:R-:W-:Y:S01]  /*6b10*/  ISETP.GE.AND P5, PT, R0, UR7, PT ;  /* 0x0000000700007c0c */ /* 0x000fe2000bfa6270 */
[----:B------:R-:W-:-:S02]  /*6b20*/  UIMAD UR6, UR39, UR11, UR6 ;  /* 0x0000000b270672a4 */ /* 0x000fc4000f8e0206 */
[----:B------:R-:W-:Y:S01]  /*6b30*/  IMAD.WIDE.U32 R10, R11, UR39, R6 ;  /* 0x000000270b0a7c25 */ /* 0x000fe2000f8e0006 */
[----:B------:R-:W-:Y:S01]  /*6b40*/  BSSY B0, `(.L_x_3025) ;  /* 0x0000013000007945 */ /* 0x000fe20003800000 */
[----:B------:R-:W-:Y:S02]  /*6b50*/  P2R R14, PR, RZ, 0x40 ;  /* 0x00000040ff0e7803 */ /* 0x000fe40000000000 */
[----:B------:R-:W-:Y:S01]  /*6b60*/  VIADD R0, R12, 0x40 ;  /* 0x000000400c007836 */ /* 0x000fe20000000000 */
[----:B------:R-:W-:Y:S01]  /*6b70*/  P2R R15, PR, RZ, 0x20 ;  /* 0x00000020ff0f7803 */ /* 0x000fe20000000000 */
[----:B------:R-:W-:Y:S01]  /*6b80*/  IMAD.WIDE R2, R9, 0x80, R2 ;  /* 0x0000008009027825 */ /* 0x000fe200078e0202 */
[----:B------:R-:W-:Y:S02]  /*6b90*/  ISETP.GE.OR P3, PT, R4, UR4, P6 ;  /* 0x0000000404007c0c */ /* 0x000fe4000b766670 */
[----:B------:R-:W-:Y:S01]  /*6ba0*/  ISETP.GE.AND P1, PT, R0, UR7, PT ;  /* 0x0000000700007c0c */ /* 0x000fe2000bf26270 */
[----:B------:R-:W-:Y:S01]  /*6bb0*/  VIADD R9, R11, UR6 ;  /* 0x000000060b097c36 */ /* 0x000fe20008000000 */
[----:B------:R-:W-:Y:S11]  /*6bc0*/  @P4 BRA `(.L_x_3026) ;  /* 0x0000000000284947 */ /* 0x000ff60003800000 */
        /* <DEDUP_REMOVED lines=10> */
.L_x_3026:
[----:B------:R-:W-:Y:S05]  /*6c70*/  BSYNC B0 ;  /* 0x0000000000007941 */ /* 0x000fea0003800000 */
.L_x_3025:
        /* <DEDUP_REMOVED lines=16> */
.L_x_3028:
[----:B------:R-:W-:Y:S05]  /*6d80*/  BSYNC B0 ;  /* 0x0000000000007941 */ /* 0x000fea0003800000 */
.L_x_3027:
        /* <DEDUP_REMOVED lines=12> */
[----:B-12---:R-:W-:Y:S01]  /*6e50*/  LEA R16, P4, R6, UR10, 0x1 ;  /* 0x0000000a06107c11 */ /* 0x006fe2000f8808ff */
[----:B------:R-:W-:-:S05]  /*6e60*/  IMAD.IADD R7, R7, 0x1, R13 ;  /* 0x0000000107077824 */ /* 0x000fca00078e020d */
[----:B------:R-:W-:-:S05]  /*6e70*/  LEA.HI.X R17, R6, UR11, R7, 0x1, P4 ;  /* 0x0000000b06117c11 */ /* 0x000fca000a0f0c07 */
[----:B------:R3:W-:Y:S02]  /*6e80*/  STG.E.128 desc[UR46][R16.64], RZ ;  /* 0x000000ff10007986 */ /* 0x0007e4000c101d2e */
.L_x_3030:
[----:B------:R-:W-:Y:S05]  /*6e90*/  BSYNC B0 ;  /* 0x0000000000007941 */ /* 0x000fea0003800000 */
.L_x_3029:
        /* <DEDUP_REMOVED lines=13> */
[----:B-123--:R-:W-:Y:S01]  /*6f70*/  LEA R16, P3, R6, UR10, 0x1 ;  /* 0x0000000a06107c11 */ /* 0x00efe2000f8608ff */
[----:B------:R-:W-:-:S05]  /*6f80*/  IMAD.IADD R7, R7, 0x1, R13 ;  /* 0x0000000107077824 */ /* 0x000fca00078e020d */
[----:B------:R-:W-:-:S05]  /*6f90*/  LEA.HI.X R17, R6, UR11, R7, 0x1, P3 ;  /* 0x0000000b06117c11 */ /* 0x000fca00098f0c07 */
[----:B------:R4:W-:Y:S02]  /*6fa0*/  STG.E.128 desc[UR46][R16.64], RZ ;  /* 0x000000ff10007986 */ /* 0x0009e4000c101d2e */
.L_x_3032:
[----:B------:R-:W-:Y:S05]  /*6fb0*/  BSYNC B0 ;  /* 0x0000000000007941 */ /* 0x000fea0003800000 */
.L_x_3031:
        /* <DEDUP_REMOVED lines=16> */
.L_x_3034:
[----:B------:R-:W-:Y:S05]  /*70c0*/  BSYNC B0 ;  /* 0x0000000000007941 */ /* 0x000fea0003800000 */
.L_x_3033:
[----:B------:R-:W-:Y:S01]  /*70d0*/  ISETP.GE.OR P4, PT, R4, UR4, P3 ;  /* 0x0000000404007c0c */ /* 0x000fe20009f86670 */
[----:B------:R-:W-:Y:S01]  /*70e0*/  BSSY B0, `(.L_x_3035) ;  /* 0x0000010000007945 */ /* 0x000fe20003800000 */
[----:B------:R-:W-:-:S11]  /*70f0*/  VIADD R18, R12, 0x60 ;  /* 0x000000600c127836 */ /* 0x000fd60000000000 */
        /* <DEDUP_REMOVED lines=14> */
.L_x_3036:
[----:B------:R-:W-:Y:S05]  /*71e0*/  BSYNC B0 ;  /* 0x0000000000007941 */ /* 0x000fea0003800000 */
.L_x_3035:
[----:B------:R-:W-:Y:S01]  /*71f0*/  ISETP.GE.AND P4, PT, R18, UR7, PT ;  /* 0x0000000712007c0c */ /* 0x000fe2000bf86270 */
[----:B------:R-:W-:Y:S01]  /*7200*/  BSSY B0, `(.L_x_3037) ;  /* 0x0000011000007945 */ /* 0x000fe20003800000 */
[----:B------:R-:W-:Y:S02]  /*7210*/  VIADD R12, R12, 0x70 ;  /* 0x000000700c0c7836 */ /* 0x000fe40000000000 */
        /* <DEDUP_REMOVED lines=15> */
.L_x_3038:
[----:B------:R-:W-:Y:S05]  /*7310*/  BSYNC B0 ;  /* 0x0000000000007941 */ /* 0x000fea0003800000 */
.L_x_3037:
[----:B------:R-:W-:Y:S01]  /*7320*/  ISETP.GE.AND P5, PT, R12, UR7, PT ;  /* 0x000000070c007c0c */ /* 0x000fe2000bfa6270 */
        /* <DEDUP_REMOVED lines=16> */
.L_x_3040:
[----:B------:R-:W-:Y:S05]  /*7430*/  BSYNC B0 ;  /* 0x0000000000007941 */ /* 0x000fea0003800000 */
.L_x_3039:
[----:B------:R-:W-:Y:S01]  /*7440*/  ULDC.64 UR4, c[0x0][0x850] ;  /* 0x0002140000047ab9 */ /* 0x000fe20000000a00 */
[----:B------:R-:W-:Y:S01]  /*7450*/  ULDC UR9, c[0x0][0x83c] ;  /* 0x00020f0000097ab9 */ /* 0x000fe20000000800 */
[----:B------:R-:W-:Y:S01]  /*7460*/  IMAD.U32 R7, RZ, RZ, UR4 ;  /* 0x00000004ff077e24 */ /* 0x000fe2000f8e00ff */
[----:B------:R-:W-:Y:S01]  /*7470*/  UIMAD UR4, UR40, UR4, URZ ;  /* 0x00000004280472a4 */ /* 0x000fe2000f8e023f */
[----:B------:R-:W-:Y:S01]  /*7480*/  ISETP.GE.OR P2, PT, R4, UR9, P2 ;  /* 0x0000000904007c0c */ /* 0x000fe20009746670 */
[----:B------:R-:W-:Y:S01]  /*7490*/  ULDC.64 UR6, c[0x0][0x858] ;  /* 0x0002160000067ab9 */ /* 0x000fe20000000a00 */
[----:B------:R-:W-:Y:S01]  /*74a0*/  IMAD.WIDE.U32 R6, R7, UR37, R4 ;  /* 0x0000002507067c25 */ /* 0x000fe2000f8e0004 */
[----:B------:R-:W-:Y:S01]  /*74b0*/  UIMAD UR4, UR37, UR5, UR4 ;  /* 0x00000005250472a4 */ /* 0x000fe2000f8e0204 */
[----:B------:R-:W-:Y:S01]  /*74c0*/  P2R R0, PR, RZ, 0x20 ;  /* 0x00000020ff007803 */ /* 0x000fe20000000000 */
[----:B------:R-:W-:Y:S01]  /*74d0*/  BSSY B0, `(.L_x_3041) ;  /* 0x000001d000007945 */ /* 0x000fe20003800000 */
[----:B------:R-:W-:Y:S01]  /*74e0*/  ISETP.NE.AND P5, PT, R14, RZ, PT ;  /* 0x000000ff0e00720c */ /* 0x000fe20003fa5270 */
[----:B-1----:R-:W-:Y:S01]  /*74f0*/  IMAD.U32 R9, RZ, RZ, UR6 ;  /* 0x00000006ff097e24 */ /* 0x002fe2000f8e00ff */
[----:B------:R-:W-:Y:S01]  /*7500*/  ISETP.NE.AND P6, PT, R15, RZ, PT ;  /* 0x000000ff0f00720c */ /* 0x000fe20003fc5270 */
[----:B------:R-:W-:Y:S01]  /*7510*/  VIADD R7, R7, UR4 ;  /* 0x0000000407077c36 */ /* 0x000fe20008000000 */
[----:B------:R-:W-:Y:S01]  /*7520*/  UIMAD UR4, UR8, UR6, URZ ;  /* 0x00000006080472a4 */ /* 0x000fe2000f8e023f */
[----:B------:R-:W-:Y:S01]  /*7530*/  ISETP.GE.OR P5, PT, R4, UR9, P5 ;  /* 0x0000000904007c0c */ /* 0x000fe2000afa6670 */
[----:B------:R-:W-:-:S02]  /*7540*/  IMAD.WIDE.U32 R8, R9, UR39, R6 ;  /* 0x0000002709087c25 */ /* 0x000fc4000f8e0006 */
[----:B------:R-:W-:Y:S01]  /*7550*/  UIMAD UR4, UR39, UR7, UR4 ;  /* 0x00000007270472a4 */ /* 0x000fe2000f8e0204 */
[----:B------:R-:W-:Y:S02]  /*7560*/  P2R R10, PR, RZ, 0x20 ;  /* 0x00000020ff0a7803 */ /* 0x000fe40000000000 */
[----:B------:R-:W-:Y:S02]  /*7570*/  ISETP.NE.AND P5, PT, R0, RZ, PT ;  /* 0x000000ff0000720c */ /* 0x000fe40003fa5270 */
[C---:B------:R-:W-:Y:S01]  /*7580*/  ISETP.GE.OR P6, PT, R4.reuse, UR9, P6 ;  /* 0x0000000904007c0c */ /* 0x040fe2000b7c6670 */
[----:B------:R-:W-:Y:S01]  /*7590*/  VIADD R7, R9, UR4 ;  /* 0x0000000409077c36 */ /* 0x000fe20008000000 */
[C---:B------:R-:W-:Y:S02]  /*75a0*/  ISETP.GE.OR P0, PT, R4.reuse, UR9, P0 ;  /* 0x0000000904007c0c */ /* 0x040fe40008706670 */
[C---:B------:R-:W-:Y:S02]  /*75b0*/  ISETP.GE.OR P1, PT, R4.reuse, UR9, P1 ;  /* 0x0000000904007c0c */ /* 0x040fe40008f26670 */
[----:B------:R-:W-:-:S02]  /*75c0*/  ISETP.GE.OR P3, PT, R4, UR9, P3 ;  /* 0x0000000904007c0c */ /* 0x000fc40009f66670 */
        /* <DEDUP_REMOVED lines=13> */
.L_x_3042:
[----:B------:R-:W-:Y:S05]  /*76a0*/  BSYNC B0 ;  /* 0x0000000000007941 */ /* 0x000fea0003800000 */
.L_x_3041:
        /* <DEDUP_REMOVED lines=16> */
.L_x_3044:
[----:B------:R-:W-:Y:S05]  /*77b0*/  BSYNC B0 ;  /* 0x0000000000007941 */ /* 0x000fea0003800000 */
.L_x_3043:
        /* <DEDUP_REMOVED lines=15> */
.L_x_3046:
[----:B------:R-:W-:Y:S05]  /*78b0*/  BSYNC B0 ;  /* 0x0000000000007941 */ /* 0x000fea0003800000 */
.L_x_3045:
        /* <DEDUP_REMOVED lines=15> */
.L_x_3048:
[----:B------:R-:W-:Y:S05]  /*79b0*/  BSYNC B0 ;  /* 0x0000000000007941 */ /* 0x000fea0003800000 */
.L_x_3047:
        /* <DEDUP_REMOVED lines=15> */
.L_x_3050:
[----:B------:R-:W-:Y:S05]  /*7ab0*/  BSYNC B0 ;  /* 0x0000000000007941 */ /* 0x000fea0003800000 */
.L_x_3049:
        /* <DEDUP_REMOVED lines=15> */
.L_x_3052:
[----:B------:R-:W-:Y:S05]  /*7bb0*/  BSYNC B0 ;  /* 0x0000000000007941 */ /* 0x000fea0003800000 */
.L_x_3051:
        /* <DEDUP_REMOVED lines=15> */
.L_x_3054:
[----:B------:R-:W-:Y:S05]  /*7cb0*/  BSYNC B0 ;  /* 0x0000000000007941 */ /* 0x000fea0003800000 */
.L_x_3053:
        /* <DEDUP_REMOVED lines=15> */
.L_x_2961:
        /* <DEDUP_REMOVED lines=29> */
.L_x_3056:
[----:B------:R-:W-:Y:S01]  /*7f80*/  ULDC UR9, c[0x0][0x8c4] ;  /* 0x0002310000097ab9 */ /* 0x000fe20000000800 */
[----:B------:R-:W-:Y:S01]  /*7f90*/  UMOV UR7, UR8 ;  /* 0x0000000800077c82 */ /* 0x000fe20008000000 */
[----:B------:R-:W-:-:S11]  /*7fa0*/  UISETP.NE.AND UP0, UPT, UR9, 0x1, UPT ;  /* 0x000000010900788c */ /* 0x000fd6000bf05270 */
[----:B------:R-:W-:Y:S02]  /*7fb0*/  @UP0 ULDC.64 UR10, c[0x0][0x8c8] ;  /* 0x00023200000a0ab9 */ /* 0x000fe40000000a00 */
[----:B------:R-:W-:-:S04]  /*7fc0*/  UIMAD.WIDE.U32 UR4, UR8, UR10, URZ ;  /* 0x0000000a080472a5 */ /* 0x000fc8000f8e003f */
[----:B------:R-:W-:-:S04]  /*7fd0*/  @UP0 USHF.R.U32.HI UR7, URZ, UR11, UR5 ;  /* 0x0000000b3f070299 */ /* 0x000fc80008011605 */
[----:B------:R-:W-:-:S12]  /*7fe0*/  UIMAD UR4, UR7, UR9, URZ ;  /* 0x00000009070472a4 */ /* 0x000fd8000f8e023f */
.L_x_3057:
        /* <DEDUP_REMOVED lines=10> */
[----:B------:R-:W-:Y:S01]  /*8090*/  ULDC.64 UR4, c[0x0][0x8f8] ;  /* 0x00023e0000047ab9 */ /* 0x000fe20000000a00 */
[----:B------:R-:W-:Y:S01]  /*80a0*/  UIADD3 UR6, -UR13, URZ, URZ ;  /* 0x0000003f0d067290 */ /* 0x000fe2000fffe13f */
[----:B------:R-:W-:-:S03]  /*80b0*/  ISETP.NE.U32.AND P0, PT, RZ, UR4, PT ;  /* 0x00000004ff007c0c */ /* 0x000fc6000bf05070 */
[----:B------:R-:W-:Y:S01]  /*80c0*/  UIMAD UR6, UR9, UR6, UR8 ;  /* 0x00000006090672a4 */ /* 0x000fe2000f8e0208 */
        /* <DEDUP_REMOVED lines=9> */
.L_x_3058:
        /* <DEDUP_REMOVED lines=11> */
[----:B------:R-:W-:Y:S01]  /*8210*/  R2UR UR4, R0 ;  /* 0x00000000000472ca */ /* 0x000fe200000e0000 */
[----:B------:R-:W-:-:S14]  /*8220*/  BRA `(.L_x_3059) ;  /* 0x0000000000047947 */ /* 0x000fdc0003800000 */
.L_x_3060:
[----:B------:R-:W-:-:S05]  /*8230*/  ULDC UR4, c[0x0][0x8ec] ;  /* 0x00023b0000047ab9 */ /* 0x000fca0000000800 */
.L_x_3059:
        /* <DEDUP_REMOVED lines=9> */
[----:B------:R-:W-:Y:S01]  /*82d0*/  ULDC.64 UR14, c[0x0][0x788] ;  /* 0x0001e200000e7ab9 */ /* 0x000fe20000000a00 */
        /* <DEDUP_REMOVED lines=19> */
[----:B------:R-:W-:-:S11]  /*8410*/  USHF.R.S32.HI UR11, URZ, 0x1f, UR6 ;  /* 0x0000001f3f0b7899 */ /* 0x000fd60008011406 */
        /* <DEDUP_REMOVED lines=16> */
.L_x_3061:
        /* <DEDUP_REMOVED lines=13> */
.L_x_3062:
        /* <DEDUP_REMOVED lines=12> */
.L_x_3063:
[----:B------:R-:W-:Y:S01]  /*86b0*/  ULEA UR7, UR7, UR10, 0x7 ;  /* 0x0000000a07077291 */ /* 0x000fe2000f8e383f */
[----:B------:R-:W-:Y:S01]  /*86c0*/  ULDC UR9, c[0x0][0x74c] ;  /* 0x0001d30000097ab9 */ /* 0x000fe20000000800 */
[----:B------:R-:W-:Y:S02]  /*86d0*/  UIADD3 UR10, UR10, 0x3f, URZ ;  /* 0x0000003f0a0a7890 */ /* 0x000fe4000fffe03f */
[----:B------:R-:W-:-:S04]  /*86e0*/  UIADD3 UR7, UR7, -UR9, -UR8 ;  /* 0x8000000907077290 */ /* 0x000fc8000fffe808 */
        /* <DEDUP_REMOVED lines=11> */
[----:B------:R-:W-:Y:S01]  /*87a0*/  ULDC.64 UR14, c[0x0][0x2d8] ;  /* 0x0000b600000e7ab9 */ /* 0x000fe20000000a00 */
[----:B------:R-:W-:Y:S01]  /*87b0*/  ULDC.64 UR28, c[0x0][0x2e0] ;  /* 0x0000b800001c7ab9 */ /* 0x000fe20000000a00 */
[----:B------:R-:W-:Y:S02]  /*87c0*/  UIMAD UR10, UR11, UR14, URZ ;  /* 0x0000000e0b0a72a4 */ /* 0x000fe4000f8e023f */
[----:B------:R-:W-:Y:S02]  /*87d0*/  UIMAD.WIDE.U32 UR8, UR6, UR14, URZ ;  /* 0x0000000e060872a5 */ /* 0x000fe4000f8e003f */
[----:B------:R-:W-:Y:S02]  /*87e0*/  UIMAD UR15, UR6, UR15, UR10 ;  /* 0x0000000f060f72a4 */ /* 0x000fe4000f8e020a */
[----:B------:R-:W-:Y:S02]  /*87f0*/  UIADD3 UR6, UR7, -UR12, URZ ;  /* 0x8000000c07067290 */ /* 0x000fe4000fffe03f */
[----:B------:R-:W-:-:S02]  /*8800*/  USHF.R.S32.HI UR11, URZ, 0x1f, UR13 ;  /* 0x0000001f3f0b7899 */ /* 0x000fc4000801140d */
[----:B------:R-:W-:Y:S02]  /*8810*/  ULOP3.LUT UR6, UR6, 0x1, URZ, 0xc0, !UPT ;  /* 0x0000000106067892 */ /* 0x000fe4000f8ec03f */
[----:B------:R-:W-:Y:S02]  /*8820*/  USEL UR13, UR13, URZ, !UP0 ;  /* 0x0000003f0d0d7287 */ /* 0x000fe4000c000000 */
[----:B------:R-:W-:Y:S02]  /*8830*/  USEL UR14, UR11, URZ, !UP0 ;  /* 0x0000003f0b0e7287 */ /* 0x000fe4000c000000 */
[----:B------:R-:W-:Y:S02]  /*8840*/  UISETP.NE.U32.AND UP0, UPT, UR6, 0x1, UPT ;  /* 0x000000010600788c */ /* 0x000fe4000bf05070 */
[----:B------:R-:W-:Y:S02]  /*8850*/  UIADD3 UR10, UP1, UR4, UR8, URZ ;  /* 0x00000008040a7290 */ /* 0x000fe4000ff3e03f */
[----:B------:R-:W-:-:S02]  /*8860*/  UIADD3 UR15, UR9, UR15, URZ ;  /* 0x0000000f090f7290 */ /* 0x000fc4000fffe03f */
[----:B------:R-:W-:Y:S01]  /*8870*/  PLOP3.LUT P1, PT, PT, PT, UP0, 0x80, 0x0 ;  /* 0x000000000000781c */ /* 0x000fe20003f2f008 */
[----:B------:R-:W-:Y:S02]  /*8880*/  UIMAD UR14, UR14, UR28, URZ ;  /* 0x0000001c0e0e72a4 */ /* 0x000fe4000f8e023f */
[----:B------:R-:W-:Y:S02]  /*8890*/  UIADD3.X UR11, UR5, UR15, URZ, UP1, !UPT ;  /* 0x0000000f050b7290 */ /* 0x000fe40008ffe43f */
[----:B------:R-:W-:Y:S02]  /*88a0*/  UIMAD UR14, UR13, UR29, UR14 ;  /* 0x0000001d0d0e72a4 */ /* 0x000fe4000f8e020e */
[----:B------:R-:W-:Y:S01]  /*88b0*/  UIMAD.WIDE.U32 UR10, UR13, UR28, UR10 ;  /* 0x0000001c0d0a72a5 */ /* 0x000fe2000f8e000a */
[----:B------:R-:W-:-:S03]  /*88c0*/  ELECT P0, URZ, PT ;  /* 0x00000000003f782f */ /* 0x000fc60003800000 */
[----:B------:R-:W-:Y:S02]  /*88d0*/  UIADD3 UR27, UR11, UR14, URZ ;  /* 0x0000000e0b1b7290 */ /* 0x000fe4000fffe03f */
[----:B------:R-:W-:Y:S10]  /*88e0*/  @P1 BRA `(.L_x_3064) ;  /* 0x0000000000bc1947 */ /* 0x000ff40003800000 */
        /* <DEDUP_REMOVED lines=18> */
.L_x_3066:
[----:B------:R-:W-:Y:S05]  /*8a10*/  BSYNC B0 ;  /* 0x0000000000007941 */ /* 0x000fea0003800000 */
.L_x_3065:
        /* <DEDUP_REMOVED lines=19> */
.L_x_3068:
[----:B------:R-:W-:Y:S05]  /*8b50*/  BSYNC B0 ;  /* 0x0000000000007941 */ /* 0x000fea0003800000 */
.L_x_3067:
[----:B------:R-:W-:Y:S06]  /*8b60*/  BAR.ARV 0xa, 0xa0 ;  /* 0x0282800000007b1d */ /* 0x000fec0000002000 */
[----:B------:R-:W-:Y:S04]  /*8b70*/  BSSY B0, `(.L_x_3069) ;  /* 0x0000003000007945 */ /* 0x000fe80003800000 */
[----:B------:R-:W-:Y:S05]  /*8b80*/  @!P0 BRA `(.L_x_3070) ;  /* 0x0000000000048947 */ /* 0x000fea0003800000 */
[----:B------:R-:W-:-:S04]  /*8b90*/  DEPBAR.LE SB0, 0x0 ;  /* 0x000080000000791a */ /* 0x000fc80000000000 */
.L_x_3070:
[----:B------:R-:W-:Y:S05]  /*8ba0*/  BSYNC B0 ;  /* 0x0000000000007941 */ /* 0x000fea0003800000 */
.L_x_3069:
[----:B------:R-:W-:Y:S06]  /*8bb0*/  BAR.ARV 0xb, 0xa0 ;  /* 0x02c2800000007b1d */ /* 0x000fec0000002000 */
[----:B------:R-:W-:Y:S01]  /*8bc0*/  UIADD3 UR18, UR12, 0x1, URZ ;  /* 0x000000010c127890 */ /* 0x000fe2000fffe03f */
[----:B------:R-:W-:Y:S11]  /*8bd0*/  BRA `(.L_x_3071) ;  /* 0x0000000000047947 */ /* 0x000ff60003800000 */
.L_x_3064:
[----:B------:R-:W-:-:S05]  /*8be0*/  UMOV UR18, UR12 ;  /* 0x0000000c00127c82 */ /* 0x000fca0008000000 */
.L_x_3071:
[----:B------:R-:W-:-:S04]  /*8bf0*/  UIADD3 UR6, UR12, 0x1, URZ ;  /* 0x000000010c067890 */ /* 0x000fc8000fffe03f */
[----:B------:R-:W-:-:S06]  /*8c00*/  UISETP.NE.AND UP0, UPT, UR7, UR6, UPT ;  /* 0x000000060700728c */ /* 0x000fcc000bf05270 */
[----:B------:R-:W-:-:S13]  /*8c10*/  PLOP3.LUT P1, PT, PT, PT, UP0, 0x80, 0x0 ;  /* 0x000000000000781c */ /* 0x000fda0003f2f008 */
[----:B------:R-:W-:Y:S05]  /*8c20*/  @!P1 BRA `(.L_x_2968) ;  /* 0x0000003000189947 */ /* 0x000fea0003800000 */
[----:B------:R-:W-:Y:S01]  /*8c30*/  UMOV UR16, UR8 ;  /* 0x0000000800107c82 */ /* 0x000fe20008000000 */
[----:B------:R-:W-:Y:S01]  /*8c40*/  UMOV UR17, UR15 ;  /* 0x0000000f00117c82 */ /* 0x000fe20008000000 */
[----:B------:R-:W-:Y:S01]  /*8c50*/  ULDC.64 UR20, c[0x0][0x2c0] ;  /* 0x0000b00000147ab9 */ /* 0x000fe20000000a00 */
[----:B------:R-:W-:Y:S02]  /*8c60*/  UIMAD.WIDE.U32 UR16, UR13, UR28, UR16 ;  /* 0x0000001c0d1072a5 */ /* 0x000fe4000f8e0010 */
[----:B------:R-:W-:Y:S02]  /*8c70*/  USHF.L.U32 UR19, UR18, 0xd, URZ ;  /* 0x0000000d12137899 */ /* 0x000fe4000800063f */
[----:B------:R-:W-:Y:S01]  /*8c80*/  UIADD3 UR25, UP0, UR4, UR16, URZ ;  /* 0x0000001004197290 */ /* 0x000fe2000ff1e03f */
[----:B------:R-:W-:Y:S01]  /*8c90*/  UMOV UR6, URZ ;  /* 0x0000003f00067c82 */ /* 0x000fe20008000000 */
[----:B------:R-:W-:Y:S02]  /*8ca0*/  ULDC.64 UR30, c[0x0][0x2c0] ;  /* 0x0000b000001e7ab9 */ /* 0x000fe40000000a00 */
[----:B------:R-:W-:-:S02]  /*8cb0*/  UIADD3.X UR16, UR5, UR14, UR17, UP0, !UPT ;  /* 0x0000000e05107290 */ /* 0x000fc400087fe411 */
[----:B------:R-:W-:Y:S01]  /*8cc0*/  ULEA UR24, UP0, UR25, UR20, 0x2 ;  /* 0x0000001419187291 */ /* 0x000fe2000f80103f */
[----:B------:R-:W-:-:S03]  /*8cd0*/  UMOV UR26, UR19 ;  /* 0x00000013001a7c82 */ /* 0x000fc60008000000 */
[----:B------:R-:W-:Y:S02]  /*8ce0*/  ULEA.HI.X UR25, UR25, UR21, UR16, 0x2, UP0 ;  /* 0x0000001519197291 */ /* 0x000fe400080f1410 */
[----:B------:R-:W-:Y:S02]  /*8cf0*/  UIADD3 UR20, UP0, UR24, 0x4000, URZ ;  /* 0x0000400018147890 */ /* 0x000fe4000ff1e03f */
[----:B------:R-:W-:Y:S02]  /*8d00*/  UIADD3 UR22, UP1, UR24, 0x8000, URZ ;  /* 0x0000800018167890 */ /* 0x000fe4000ff3e03f */
[----:B------:R-:W-:Y:S02]  /*8d10*/  UIADD3 UR24, UP2, UR24, 0xc000, URZ ;  /* 0x0000c00018187890 */ /* 0x000fe4000ff5e03f */
[----:B------:R-:W-:Y:S02]  /*8d20*/  UIADD3.X UR21, URZ, UR25, URZ, UP0, !UPT ;  /* 0x000000193f157290 */ /* 0x000fe400087fe43f */
[----:B------:R-:W-:-:S02]  /*8d30*/  UIADD3.X UR23, URZ, UR25, URZ, UP1, !UPT ;  /* 0x000000193f177290 */ /* 0x000fc40008ffe43f */
[----:B------:R-:W-:-:S12]  /*8d40*/  UIADD3.X UR25, URZ, UR25, URZ, UP2, !UPT ;  /* 0x000000193f197290 */ /* 0x000fd800097fe43f */
.L_x_3084:
        /* <DEDUP_REMOVED lines=20> */
.L_x_3073:
[----:B------:R-:W-:Y:S05]  /*8e90*/  BSYNC B0 ;  /* 0x0000000000007941 */ /* 0x000fea0003800000 */
.L_x_3072:
        /* <DEDUP_REMOVED lines=13> */
.L_x_3075:
[----:B------:R-:W-:Y:S05]  /*8f70*/  BSYNC B0 ;  /* 0x0000000000007941 */ /* 0x000fea0003800000 */
.L_x_3074:
[----:B------:R-:W-:Y:S06]  /*8f80*/  BAR.ARV 0xa, 0xa0 ;  /* 0x0282800000007b1d */ /* 0x000fec0000002000 */
[----:B------:R-:W-:Y:S04]  /*8f90*/  BSSY B0, `(.L_x_3076) ;  /* 0x0000003000007945 */ /* 0x000fe80003800000 */
[----:B------:R-:W-:Y:S05]  /*8fa0*/  @!P0 BRA `(.L_x_3077) ;  /* 0x0000000000048947 */ /* 0x000fea0003800000 */
[----:B------:R-:W-:-:S04]  /*8fb0*/  DEPBAR.LE SB0, 0x0 ;  /* 0x000080000000791a */ /* 0x000fc80000000000 */
.L_x_3077:
[----:B------:R-:W-:Y:S05]  /*8fc0*/  BSYNC B0 ;  /* 0x0000000000007941 */ /* 0x000fea0003800000 */
.L_x_3076:
        /* <DEDUP_REMOVED lines=13> */
.L_x_3079:
[----:B------:R-:W-:Y:S05]  /*90a0*/  BSYNC B0 ;  /* 0x0000000000007941 */ /* 0x000fea0003800000 */
.L_x_3078:
        /* <DEDUP_REMOVED lines=13> */
.L_x_3081:
[----:B------:R-:W-:Y:S05]  /*9180*/  BSYNC B0 ;  /* 0x0000000000007941 */ /* 0x000fea0003800000 */
.L_x_3080:
[----:B------:R-:W-:Y:S01]  /*9190*/  UIADD3 UR18, UR18, 0x2, URZ ;  /* 0x0000000212127890 */ /* 0x000fe2000fffe03f */
[----:B------:R-:W-:Y:S06]  /*91a0*/  BAR.ARV 0xa, 0xa0 ;  /* 0x0282800000007b1d */ /* 0x000fec0000002000 */
[----:B------:R-:W-:Y:S01]  /*91b0*/  UISETP.GE.AND UP0, UPT, UR18, UR7, UPT ;  /* 0x000000071200728c */ /* 0x000fe2000bf06270 */
[----:B------:R-:W-:Y:S04]  /*91c0*/  BSSY B0, `(.L_x_3082) ;  /* 0x0000003000007945 */ /* 0x000fe80003800000 */
[----:B------:R-:W-:Y:S06]  /*91d0*/  @!P0 BRA `(.L_x_3083) ;  /* 0x0000000000048947 */ /* 0x000fec0003800000 */
[----:B------:R-:W-:-:S04]  /*91e0*/  DEPBAR.LE SB0, 0x0 ;  /* 0x000080000000791a */ /* 0x000fc80000000000 */
.L_x_3083:
[----:B------:R-:W-:Y:S05]  /*91f0*/  BSYNC B0 ;  /* 0x0000000000007941 */ /* 0x000fea0003800000 */
.L_x_3082:
[----:B------:R-:W-:Y:S06]  /*9200*/  BAR.ARV 0xb, 0xa0 ;  /* 0x02c2800000007b1d */ /* 0x000fec0000002000 */
[----:B------:R-:W-:Y:S01]  /*9210*/  PLOP3.LUT P1, PT, PT, PT, UP0, 0x80, 0x0 ;  /* 0x000000000000781c */ /* 0x000fe20003f2f008 */
[----:B------:R-:W-:Y:S02]  /*9220*/  UIADD3 UR26, UR26, 0x4000, URZ ;  /* 0x000040001a1a7890 */ /* 0x000fe4000fffe03f */
[----:B------:R-:W-:-:S10]  /*9230*/  UIADD3 UR6, UR6, 0x4000, URZ ;  /* 0x0000400006067890 */ /* 0x000fd4000fffe03f */
[----:B------:R-:W-:Y:S05]  /*9240*/  @!P1 BRA `(.L_x_3084) ;  /* 0xfffffff800c09947 */ /* 0x000fea000383ffff */
[----:B------:R-:W-:Y:S05]  /*9250*/  BRA `(.L_x_2968) ;  /* 0x00000028008c7947 */ /* 0x000fea0003800000 */
.L_x_3055:
[----:B------:R-:W1:Y:S01]  /*9260*/  S2UR UR7, SR_CTAID.X ;  /* 0x00000000000779c3 */ /* 0x000e620000002500 */
[----:B------:R-:W-:Y:S02]  /*9270*/  ULDC UR8, c[0x0][0x8d0] ;  /* 0x0002340000087ab9 */ /* 0x000fe40000000800 */
[----:B------:R-:W-:-:S11]  /*9280*/  UISETP.NE.AND UP0, UPT, UR8, 0x1, UPT ;  /* 0x000000010800788c */ /* 0x000fd6000bf05270 */
[----:B------:R-:W-:Y:S01]  /*9290*/  @UP0 ULDC UR4, c[0x0][0x8d4] ;  /* 0x0002350000040ab9 */ /* 0x000fe20000000800 */
[----:B------:R-:W-:Y:S01]  /*92a0*/  @UP0 ULDC UR9, c[0x0][0x8d8] ;  /* 0x0002360000090ab9 */ /* 0x000fe20000000800 */
[----:B-1----:R-:W-:Y:S02]  /*92b0*/  UIMAD.WIDE.U32 UR4, UR7, UR4, URZ ;  /* 0x00000004070472a5 */ /* 0x002fe4000f8e003f */
[----:B------:R-:W-:Y:S02]  /*92c0*/  UMOV UR6, UR7 ;  /* 0x0000000700067c82 */ /* 0x000fe40008000000 */
[----:B------:R-:W-:-:S03]  /*92d0*/  @UP0 USHF.R.U32.HI UR6, URZ, UR9, UR5 ;  /* 0x000000093f060299 */ /* 0x000fc60008011605 */
[----:B------:R-:W-:Y:S02]  /*92e0*/  ULDC UR4, c[0x0][0x8e8] ;  /* 0x00023a0000047ab9 */ /* 0x000fe40000000800 */
[----:B------:R-:W-:Y:S02]  /*92f0*/  UISETP.GE.AND UP0, UPT, UR6, UR4, UPT ;  /* 0x000000040600728c */ /* 0x000fe4000bf06270 */
[----:B------:R-:W-:-:S04]  /*9300*/  UIADD3 UR4, -UR6, URZ, URZ ;  /* 0x0000003f06047290 */ /* 0x000fc8000fffe13f */
[----:B------:R-:W-:Y:S01]  /*9310*/  PLOP3.LUT P0, PT, PT, PT, UP0, 0x80, 0x0 ;  /* 0x000000000000781c */ /* 0x000fe20003f0f008 */
[----:B------:R-:W-:-:S12]  /*9320*/  UIMAD UR8, UR8, UR4, UR7 ;  /* 0x00000004080872a4 */ /* 0x000fd8000f8e0207 */
        /* <DEDUP_REMOVED lines=9> */
.L_x_3085:
[----:B------:R-:W-:Y:S01]  /*93c0*/  ULDC UR9, c[0x0][0x8c4] ;  /* 0x0002310000097ab9 */ /* 0x000fe20000000800 */
[----:B------:R-:W-:Y:S01]  /*93d0*/  UMOV UR7, UR8 ;  /* 0x0000000800077c82 */ /* 0x000fe20008000000 */
[----:B------:R-:W-:-:S11]  /*93e0*/  UISETP.NE.AND UP0, UPT, UR9, 0x1, UPT ;  /* 0x000000010900788c */ /* 0x000fd6000bf05270 */
[----:B------:R-:W-:Y:S02]  /*93f0*/  @UP0 ULDC.64 UR10, c[0x0][0x8c8] ;  /* 0x00023200000a0ab9 */ /* 0x000fe40000000a00 */
[----:B------:R-:W-:-:S04]  /*9400*/  UIMAD.WIDE.U32 UR4, UR8, UR10, URZ ;  /* 0x0000000a080472a5 */ /* 0x000fc8000f8e003f */
[----:B------:R-:W-:-:S04]  /*9410*/  @UP0 USHF.R.U32.HI UR7, URZ, UR11, UR5 ;  /* 0x0000000b3f070299 */ /* 0x000fc80008011605 */
[----:B------:R-:W-:-:S12]  /*9420*/  UIMAD UR4, UR7, UR9, URZ ;  /* 0x00000009070472a4 */ /* 0x000fd8000f8e023f */
.L_x_3086:
        /* <DEDUP_REMOVED lines=23> */
.L_x_3087:
        /* <DEDUP_REMOVED lines=14> */
.L_x_3089:
[----:B------:R-:W-:-:S05]  /*9680*/  ULDC UR4, c[0x0][0x8ec] ;  /* 0x00023b0000047ab9 */ /* 0x000fca0000000800 */
.L_x_3088:
[----:B------:R-:W-:Y:S01]  /*9690*/  UIADD3 UR4, UR4, 0x7f, URZ ;  /* 0x0000007f04047890 */ /* 0x000fe2000fffe03f */
[----:B------:R-:W-:Y:S02]  /*96a0*/  IMAD.MOV.U32 R10, RZ, RZ, 0x1 ;  /* 0x00000001ff0a7424 */ /* 0x000fe400078e00ff */
[----:B------:R-:W-:Y:S01]  /*96b0*/  IMAD.MOV.U32 R2, RZ, RZ, RZ ;  /* 0x000000ffff027224 */ /* 0x000fe200078e00ff */
        /* <DEDUP_REMOVED lines=13> */
[----:B------:R-:W1:Y:S02]  /*9790*/  LDC R0, c[0x0][0x280] ;  /* 0x0000a000ff007b82 */ /* 0x000e640000000800 */
[----:B------:R-:W-:Y:S01]  /*97a0*/  IMAD.U32 R2, RZ, RZ, UR8 ;  /* 0x00000008ff027e24 */ /* 0x000fe2000f8e00ff */
[----:B------:R-:W-:Y:S01]  /*97b0*/  UISETP.NE.U32.AND UP0, UPT, UR4, URZ, UPT ;  /* 0x0000003f0400728c */ /* 0x000fe2000bf05070 */
[----:B------:R-:W-:Y:S01]  /*97c0*/  PLOP3.LUT P1, PT, PT, PT, UP1, 0x80, 0x0 ;  /* 0x000000000000781c */ /* 0x000fe20003f2f018 */
[----:B------:R-:W-:Y:S01]  /*97d0*/  IMAD.U32 R3, RZ, RZ, UR9 ;  /* 0x00000009ff037e24 */ /* 0x000fe2000f8e00ff */
[----:B------:R-:W-:Y:S01]  /*97e0*/  ULDC.64 UR14, c[0x0][0x778] ;  /* 0x0001de00000e7ab9 */ /* 0x000fe20000000a00 */
[----:B------:R-:W-:Y:S01]  /*97f0*/  UISETP.NE.AND.EX UP0, UPT, UR5, URZ, UPT, UP0 ;  /* 0x0000003f0500728c */ /* 0x000fe2000bf05300 */
[----:B------:R-:W-:-:S02]  /*9800*/  ULDC.64 UR18, c[0x0][0x788] ;  /* 0x0001e20000127ab9 */ /* 0x000fc40000000a00 */
[----:B------:R-:W-:-:S07]  /*9810*/  ULDC.64 UR4, c[0x0][0x780] ;  /* 0x0001e00000047ab9 */ /* 0x000fce0000000a00 */
[----:B------:R-:W2:Y:S01]  /*9820*/  @P1 LDG.E R6, desc[UR46][R2.64] ;  /* 0x0000002e02061981 */ /* 0x000ea2000c1e1900 */
[----:B------:R-:W-:Y:S01]  /*9830*/  UISETP.NE.U32.AND UP2, UPT, UR4, URZ, UPT ;  /* 0x0000003f0400728c */ /* 0x000fe2000bf45070 */
[----:B------:R-:W-:Y:S01]  /*9840*/  PLOP3.LUT P2, PT, PT, PT, UP0, 0x80, 0x0 ;  /* 0x000000000000781c */ /* 0x000fe20003f4f008 */
[----:B------:R-:W-:Y:S01]  /*9850*/  UIMAD.WIDE UR14, UR13, 0x4, UR14 ;  /* 0x000000040d0e78a5 */ /* 0x000fe2000f8e020e */
[----:B------:R3:W4:Y:S01]  /*9860*/  @P1 LDG.E R4, desc[UR46][R2.64] ;  /* 0x0000002e02041981 */ /* 0x000722000c1e1900 */
[----:B------:R-:W-:-:S06]  /*9870*/  UISETP.NE.AND.EX UP2, UPT, UR5, URZ, UPT, UP2 ;  /* 0x0000003f0500728c */ /* 0x000fcc000bf45320 */
[----:B------:R-:W-:Y:S01]  /*9880*/  PLOP3.LUT P3, PT, PT, PT, UP2, 0x80, 0x0 ;  /* 0x000000000000781c */ /* 0x000fe20003f6f028 */
[----:B---3--:R-:W-:-:S04]  /*9890*/  IMAD.U32 R2, RZ, RZ, UR14 ;  /* 0x0000000eff027e24 */ /* 0x008fc8000f8e00ff */
[----:B------:R-:W-:Y:S01]  /*98a0*/  @UP2 ULDC.64 UR4, c[0x0][0x780] ;  /* 0x0001e00000042ab9 */ /* 0x000fe20000000a00 */
[----:B------:R-:W-:Y:S01]  /*98b0*/  IMAD.U32 R3, RZ, RZ, UR15 ;  /* 0x0000000fff037e24 */ /* 0x000fe2000f8e00ff */
[----:B------:R-:W-:-:S04]  /*98c0*/  @UP2 UIMAD.WIDE UR4, UR13, 0x4, UR4 ;  /* 0x000000040d0428a5 */ /* 0x000fc8000f8e0204 */
[----:B------:R3:W4:Y:S02]  /*98d0*/  @P2 LDG.E R5, desc[UR46][R2.64] ;  /* 0x0000002e02052981 */ /* 0x000724000c1e1900 */
[----:B---3--:R-:W-:Y:S02]  /*98e0*/  IMAD.U32 R2, RZ, RZ, UR4 ;  /* 0x00000004ff027e24 */ /* 0x008fe4000f8e00ff */
[----:B------:R-:W-:-:S05]  /*98f0*/  IMAD.U32 R3, RZ, RZ, UR5 ;  /* 0x00000005ff037e24 */ /* 0x000fca000f8e00ff */
[----:B-1----:R1:W5:Y:S01]  /*9900*/  @P3 LDG.E R0, desc[UR46][R2.64] ;  /* 0x0000002e02003981 */ /* 0x002362000c1e1900 */
        /* <DEDUP_REMOVED lines=10> */
[----:B------:R-:W-:-:S03]  /*99b0*/  @P2 R2UR UR11, R5 ;  /* 0x00000000050b22ca */ /* 0x000fc600000e0000 */
[----:B------:R-:W-:-:S04]  /*99c0*/  @UP1 ULOP3.LUT UR10, UR5, 0xffffffc0, URZ, 0xc0, !UPT ;  /* 0xffffffc0050a1892 */ /* 0x000fc8000f8ec03f */
[----:B------:R-:W-:Y:S01]  /*99d0*/  @UP1 USHF.R.S32.HI UR12, URZ, 0x1f, UR10 ;  /* 0x0000001f3f0c1899 */ /* 0x000fe2000801140a */
[----:B-1----:R-:W-:Y:S11]  /*99e0*/  @P3 BRA `(.L_x_3091) ;  /* 0x0000000000183947 */ /* 0x002ff60003800000 */
[----:B------:R-:W-:Y:S05]  /*99f0*/  @!P1 BRA `(.L_x_3091) ;  /* 0x0000000000149947 */ /* 0x000fea0003800000 */
[----:B------:R-:W-:Y:S02]  /*9a00*/  IMAD.U32 R2, RZ, RZ, UR8 ;  /* 0x00000008ff027e24 */ /* 0x000fe4000f8e00ff */
[----:B------:R-:W-:-:S05]  /*9a10*/  IMAD.U32 R3, RZ, RZ, UR9 ;  /* 0x00000009ff037e24 */ /* 0x000fca000f8e00ff */
[----:B------:R-:W2:Y:S04]  /*9a20*/  LDG.E R5, desc[UR46][R2.64] ;  /* 0x0000002e02057981 */ /* 0x000ea8000c1e1900 */
[----:B-----5:R-:W2:Y:S02]  /*9a30*/  LDG.E R0, desc[UR46][R2.64+0x4] ;  /* 0x0000042e02007981 */ /* 0x020ea4000c1e1900 */
[----:B--2---:R-:W-:-:S07]  /*9a40*/  IMAD.IADD R0, R0, 0x1, -R5 ;  /* 0x0000000100007824 */ /* 0x004fce00078e0a05 */
.L_x_3091:
[----:B------:R-:W-:Y:S01]  /*9a50*/  UMOV UR4, URZ ;  /* 0x0000003f00047c82 */ /* 0x000fe20008000000 */
[----:B------:R-:W-:Y:S01]  /*9a60*/  UMOV UR5, URZ ;  /* 0x0000003f00057c82 */ /* 0x000fe20008000000 */
[----:B------:R-:W-:Y:S01]  /*9a70*/  IMAD.U32 R4, RZ, RZ, UR18 ;  /* 0x00000012ff047e24 */ /* 0x000fe2000f8e00ff */
[----:B------:R-:W-:Y:S01]  /*9a80*/  @UP1 UMOV UR4, UR10 ;  /* 0x0000000a00041c82 */ /* 0x000fe20008000000 */
[----:B------:R-:W-:Y:S01]  /*9a90*/  @UP1 UMOV UR5, UR12 ;  /* 0x0000000c00051c82 */ /* 0x000fe20008000000 */
[----:B------:R-:W-:Y:S05]  /*9aa0*/  @!P0 BRA `(.L_x_3092) ;  /* 0x0000000000188947 */ /* 0x000fea0003800000 */
[----:B------:R-:W-:Y:S02]  /*9ab0*/  ULDC.64 UR8, c[0x0][0x788] ;  /* 0x0001e20000087ab9 */ /* 0x000fe40000000a00 */
[----:B------:R-:W-:-:S06]  /*9ac0*/  UIMAD.WIDE UR8, UR13, 0x4, UR8 ;  /* 0x000000040d0878a5 */ /* 0x000fcc000f8e0208 */
[----:B------:R-:W-:Y:S02]  /*9ad0*/  IMAD.U32 R2, RZ, RZ, UR8 ;  /* 0x00000008ff027e24 */ /* 0x000fe4000f8e00ff */
[----:B------:R-:W-:-:S05]  /*9ae0*/  IMAD.U32 R3, RZ, RZ, UR9 ;  /* 0x00000009ff037e24 */ /* 0x000fca000f8e00ff */
[----:B------:R1:W5:Y:S01]  /*9af0*/  LDG.E R4, desc[UR46][R2.64] ;  /* 0x0000002e02047981 */ /* 0x000362000c1e1900 */
[----:B------:R-:W-:Y:S05]  /*9b00*/  BRA `(.L_x_3093) ;  /* 0x0000000000187947 */ /* 0x000fea0003800000 */
.L_x_3092:
[----:B------:R-:W-:Y:S05]  /*9b10*/  @!P2 BRA `(.L_x_3093) ;  /* 0x000000000014a947 */ /* 0x000fea0003800000 */
[----:B------:R-:W-:Y:S02]  /*9b20*/  IMAD.U32 R2, RZ, RZ, UR14 ;  /* 0x0000000eff027e24 */ /* 0x000fe4000f8e00ff */
[----:B------:R-:W-:-:S05]  /*9b30*/  IMAD.U32 R3, RZ, RZ, UR15 ;  /* 0x0000000fff037e24 */ /* 0x000fca000f8e00ff */
[----:B------:R-:W2:Y:S04]  /*9b40*/  LDG.E R5, desc[UR46][R2.64] ;  /* 0x0000002e02057981 */ /* 0x000ea8000c1e1900 */
[----:B------:R-:W2:Y:S02]  /*9b50*/  LDG.E R4, desc[UR46][R2.64+0x4] ;  /* 0x0000042e02047981 */ /* 0x000ea4000c1e1900 */
[----:B--2---:R-:W-:-:S07]  /*9b60*/  IMAD.IADD R4, R4, 0x1, -R5 ;  /* 0x0000000104047824 */ /* 0x004fce00078e0a05 */
.L_x_3093:
[----:B-1----:R-:W-:Y:S01]  /*9b70*/  IMAD.U32 R3, RZ, RZ, UR7 ;  /* 0x00000007ff037e24 */ /* 0x002fe2000f8e00ff */
[----:B------:R-:W-:-:S03]  /*9b80*/  ULDC UR8, c[0x0][0x74c] ;  /* 0x0001d30000087ab9 */ /* 0x000fc60000000800 */
[----:B-----5:R-:W-:Y:S02]  /*9b90*/  IMAD R3, R3, 0x80, R0 ;  /* 0x0000008003037824 */ /* 0x020fe400078e0200 */
[----:B------:R-:W-:-:S03]  /*9ba0*/  VIADD R0, R0, 0x3f ;  /* 0x0000003f00007836 */ /* 0x000fc60000000000 */
[----:B------:R-:W-:-:S04]  /*9bb0*/  IADD3 R3, R3, -UR8, -R4 ;  /* 0x8000000803037c10 */ /* 0x000fc8000fffe804 */
[----:B------:R-:W-:-:S04]  /*9bc0*/  SHF.R.S32.HI R2, RZ, 0x1f, R3 ;  /* 0x0000001fff027819 */ /* 0x000fc80000011403 */
[----:B------:R-:W-:Y:S02]  /*9bd0*/  LEA.HI R2, R2, R3, RZ, 0x6 ;  /* 0x0000000302027211 */ /* 0x000fe400078f30ff */
[----:B------:R-:W-:Y:S02]  /*9be0*/  SHF.R.S32.HI R3, RZ, 0x1f, R0 ;  /* 0x0000001fff037819 */ /* 0x000fe40000011400 */
[----:B------:R-:W-:Y:S02]  /*9bf0*/  SHF.R.S32.HI R2, RZ, 0x6, R2 ;  /* 0x00000006ff027819 */ /* 0x000fe40000011402 */
[----:B------:R-:W-:Y:S02]  /*9c00*/  LEA.HI R0, R3, R0, RZ, 0x6 ;  /* 0x0000000003007211 */ /* 0x000fe400078f30ff */
[----:B------:R-:W-:Y:S01]  /*9c10*/  VIMNMX R4, RZ, R2, !PT ;  /* 0x00000002ff047248 */ /* 0x000fe20007fe0100 */
[----:B------:R-:W-:Y:S01]  /*9c20*/  IMAD.MOV.U32 R2, RZ, RZ, RZ ;  /* 0x000000ffff027224 */ /* 0x000fe200078e00ff */
[----:B------:R-:W-:-:S04]  /*9c30*/  SHF.R.S32.HI R0, RZ, 0x6, R0 ;  /* 0x00000006ff007819 */ /* 0x000fc80000011400 */
[----:B------:R-:W-:-:S13]  /*9c40*/  ISETP.GT.AND P0, PT, R0, R4, PT ;  /* 0x000000040000720c */ /* 0x000fda0003f04270 */
[----:B------:R-:W-:Y:S05]  /*9c50*/  @!P0 BRA `(.L_x_3090) ;  /* 0x0000001c00788947 */ /* 0x000fea0003800000 */
[----:B------:R-:W-:Y:S01]  /*9c60*/  USHF.R.S32.HI UR10, URZ, 0x1f, UR20 ;  /* 0x0000001f3f0a7899 */ /* 0x000fe20008011414 */
[----:B------:R-:W-:Y:S01]  /*9c70*/  BSSY B0, `(.L_x_3090) ;  /* 0x00001dc000007945 */ /* 0x000fe20003800000 */
[----:B------:R-:W-:Y:S01]  /*9c80*/  UISETP.NE.U32.AND UP1, UPT, UR16, URZ, UPT ;  /* 0x0000003f1000728c */ /* 0x000fe2000bf25070 */
[----:B------:R-:W-:Y:S01]  /*9c90*/  IMAD.MOV.U32 R2, RZ, RZ, RZ ;  /* 0x000000ffff027224 */ /* 0x000fe200078e00ff */
[----:B------:R-:W-:Y:S01]  /*9ca0*/  ULDC.64 UR14, c[0x0][0x718] ;  /* 0x0001c600000e7ab9 */ /* 0x000fe20000000a00 */
[----:B------:R-:W-:Y:S01]  /*9cb0*/  UMOV UR8, UR4 ;  /* 0x0000000400087c82 */ /* 0x000fe20008000000 */
[----:B------:R-:W-:Y:S02]  /*9cc0*/  UIMAD UR12, UR10, UR14, URZ ;  /* 0x0000000e0a0c72a4 */ /* 0x000fe4000f8e023f */
[----:B------:R-:W-:Y:S02]  /*9cd0*/  UISETP.NE.AND.EX UP1, UPT, UR17, URZ, UPT, UP1 ;  /* 0x0000003f1100728c */ /* 0x000fe4000bf25310 */
[----:B------:R-:W-:Y:S01]  /*9ce0*/  UIMAD UR12, UR20, UR15, UR12 ;  /* 0x0000000f140c72a4 */ /* 0x000fe2000f8e020c */
[----:B------:R-:W-:-:S02]  /*9cf0*/  ULDC.64 UR16, c[0x0][0x730] ;  /* 0x0001cc0000107ab9 */ /* 0x000fc40000000a00 */
[----:B------:R-:W-:Y:S01]  /*9d00*/  ULDC UR15, c[0x0][0x2e8] ;  /* 0x0000ba00000f7ab9 */ /* 0x000fe20000000800 */
[----:B------:R-:W-:Y:S01]  /*9d10*/  UIMAD UR10, UR10, UR16, URZ ;  /* 0x000000100a0a72a4 */ /* 0x000fe2000f8e023f */
[----:B------:R-:W-:Y:S01]  /*9d20*/  UMOV UR9, UR5 ;  /* 0x0000000500097c82 */ /* 0x000fe20008000000 */
[----:B------:R-:W-:Y:S02]  /*9d30*/  UISETP.NE.AND UP2, UPT, UR15, 0x1, UPT ;  /* 0x000000010f00788c */ /* 0x000fe4000bf45270 */
[----:B------:R-:W-:Y:S02]  /*9d40*/  UIMAD.WIDE.U32 UR4, UR20, UR14, UR8 ;  /* 0x0000000e140472a5 */ /* 0x000fe4000f8e0008 */
[----:B------:R-:W-:Y:S02]  /*9d50*/  UIMAD.WIDE.U32 UR8, UR20, UR16, UR8 ;  /* 0x00000010140872a5 */ /* 0x000fe4000f8e0008 */
[----:B------:R-:W-:Y:S02]  /*9d60*/  UIMAD UR14, UR20, UR17, UR10 ;  /* 0x00000011140e72a4 */ /* 0x000fe4000f8e020a */
[----:B------:R-:W-:Y:S01]  /*9d70*/  USHF.R.S32.HI UR10, URZ, 0x1f, UR13 ;  /* 0x0000001f3f0a7899 */ /* 0x000fe2000801140d */
[----:B------:R-:W-:Y:S01]  /*9d80*/  ELECT P0, URZ, PT ;  /* 0x00000000003f782f */ /* 0x000fe20003800000 */
[----:B------:R-:W-:-:S02]  /*9d90*/  USEL UR21, UR13, URZ, !UP1 ;  /* 0x0000003f0d157287 */ /* 0x000fc4000c800000 */
[----:B------:R-:W-:Y:S01]  /*9da0*/  UIADD3 UR9, UR9, UR14, URZ ;  /* 0x0000000e09097290 */ /* 0x000fe2000fffe03f */
[----:B------:R-:W-:Y:S01]  /*9db0*/  ULDC.64 UR18, c[0x0][0x738] ;  /* 0x0001ce0000127ab9 */ /* 0x000fe20000000a00 */
[----:B------:R-:W-:Y:S01]  /*9dc0*/  USEL UR10, UR10, URZ, !UP1 ;  /* 0x0000003f0a0a7287 */ /* 0x000fe2000c800000 */
[----:B------:R-:W-:Y:S01]  /*9dd0*/  ULDC.64 UR16, c[0x0][0x720] ;  /* 0x0001c80000107ab9 */ /* 0x000fe20000000a00 */
[----:B------:R-:W-:Y:S02]  /*9de0*/  UIMAD.WIDE.U32 UR14, UR18, UR21, UR8 ;  /* 0x00000015120e72a5 */ /* 0x000fe4000f8e0008 */
[----:B------:R-:W-:Y:S01]  /*9df0*/  UIADD3 UR23, UR5, UR12, URZ ;  /* 0x0000000c05177290 */ /* 0x000fe2000fffe03f */
[----:B------:R-:W-:Y:S01]  /*9e00*/  @UP2 ULDC UR8, c[0x0][0x2ec] ;  /* 0x0000bb0000082ab9 */ /* 0x000fe20000000800 */
[----:B------:R-:W-:Y:S02]  /*9e10*/  UIMAD UR5, UR10, UR16, URZ ;  /* 0x000000100a0572a4 */ /* 0x000fe4000f8e023f */
[----:B------:R-:W-:-:S02]  /*9e20*/  UIMAD UR10, UR10, UR18, URZ ;  /* 0x000000120a0a72a4 */ /* 0x000fc4000f8e023f */
[----:B------:R-:W-:Y:S02]  /*9e30*/  UIMAD.WIDE.U32 UR8, UR20, UR8, URZ ;  /* 0x00000008140872a5 */ /* 0x000fe4000f8e003f */
[----:B------:R-:W-:Y:S01]  /*9e40*/  ULEA UR11, UR7, UR11, 0x7 ;  /* 0x0000000b070b7291 */ /* 0x000fe2000f8e383f */
[----:B------:R-:W-:Y:S02]  /*9e50*/  UMOV UR22, UR4 ;  /* 0x0000000400167c82 */ /* 0x000fe40008000000 */
[----:B------:R-:W-:Y:S01]  /*9e60*/  @UP2 ULDC UR7, c[0x0][0x2f0] ;  /* 0x0000bc0000072ab9 */ /* 0x000fe20000000800 */
[----:B------:R-:W-:Y:S01]  /*9e70*/  UMOV UR12, UR20 ;  /* 0x00000014000c7c82 */ /* 0x000fe20008000000 */
[----:B------:R-:W-:Y:S02]  /*9e80*/  UIMAD UR5, UR17, UR21, UR5 ;  /* 0x00000015110572a4 */ /* 0x000fe4000f8e0205 */
[----:B------:R-:W-:Y:S02]  /*9e90*/  UIMAD.WIDE.U32 UR22, UR16, UR21, UR22 ;  /* 0x00000015101672a5 */ /* 0x000fe4000f8e0016 */
[----:B------:R-:W-:-:S02]  /*9ea0*/  UIMAD UR4, UR19, UR21, UR10 ;  /* 0x00000015130472a4 */ /* 0x000fc4000f8e020a */
        /* <DEDUP_REMOVED lines=10> */
.L_x_3123:
        /* <DEDUP_REMOVED lines=15> */
.L_x_3096:
[----:B------:R-:W-:Y:S01]  /*a040*/  R2UR UR19, R4 ;  /* 0x00000000041372ca */ /* 0x000fe200000e0000 */
[----:B------:R-:W2:Y:S01]  /*a050*/  LDC.64 R12, c[0x0][0x198] ;  /* 0x00006600ff0c7b82 */ /* 0x000ea20000000a00 */
[----:B------:R-:W-:Y:S01]  /*a060*/  ULDC.64 UR8, c[0x0][0x700] ;  /* 0x0001c00000087ab9 */ /* 0x000fe20000000a00 */
[----:B------:R-:W-:Y:S01]  /*a070*/  UMOV UR36, 0x0 ;  /* 0x0000000000247882 */ /* 0x000fe20000000000 */
[----:B------:R-:W-:Y:S01]  /*a080*/  IMAD.U32 R9, RZ, RZ, UR8 ;  /* 0x00000008ff097e24 */ /* 0x000fe2000f8e00ff */
[----:B------:R-:W-:Y:S01]  /*a090*/  R2UR UR8, R15 ;  /* 0x000000000f0872ca */ /* 0x000fe200000e0000 */
[----:B------:R-:W-:Y:S01]  /*a0a0*/  IMAD.U32 R8, RZ, RZ, UR9 ;  /* 0x00000009ff087e24 */ /* 0x000fe2000f8e00ff */
[----:B------:R-:W-:Y:S01]  /*a0b0*/  UMOV UR37, 0x14f00000 ;  /* 0x14f0000000257882 */ /* 0x000fe20000000000 */
[----:B------:R-:W-:Y:S01]  /*a0c0*/  UMOV UR18, URZ ;  /* 0x0000003f00127c82 */ /* 0x000fe20008000000 */
[----:B------:R-:W-:Y:S01]  /*a0d0*/  UMOV UR26, 0x40 ;  /* 0x00000040001a7882 */ /* 0x000fe20000000000 */
[----:B------:R-:W-:Y:S01]  /*a0e0*/  UMOV UR28, UR20 ;  /* 0x00000014001c7c82 */ /* 0x000fe20008000000 */
[----:B------:R-:W-:Y:S01]  /*a0f0*/  UMOV UR29, UR21 ;  /* 0x00000015001d7c82 */ /* 0x000fe20008000000 */
[----:B------:R-:W-:Y:S01]  /*a100*/  UMOV UR50, 0x0 ;  /* 0x0000000000327882 */ /* 0x000fe20000000000 */
[----:B------:R-:W-:Y:S01]  /*a110*/  USHF.L.U32 UR19, UR19, 0x6, URZ ;  /* 0x0000000613137899 */ /* 0x000fe2000800063f */
[----:B------:R-:W-:Y:S01]  /*a120*/  IMAD.MOV.U32 R16, RZ, RZ, RZ ;  /* 0x000000ffff107224 */ /* 0x000fe200078e00ff */
[----:B------:R-:W-:Y:S01]  /*a130*/  UMOV UR51, 0x10000000 ;  /* 0x1000000000337882 */ /* 0x000fe20000000000 */
[----:B------:R-:W-:Y:S01]  /*a140*/  UMOV UR10, UR18 ;  /* 0x00000012000a7c82 */ /* 0x000fe20008000000 */
[----:B------:R-:W-:-:S02]  /*a150*/  UIADD3 UR7, UP0, UR19, UR22, URZ ;  /* 0x0000001613077290 */ /* 0x000fc4000ff1e03f */
[----:B------:R-:W-:Y:S01]  /*a160*/  IMAD.U32 R3, RZ, RZ, UR19 ;  /* 0x00000013ff037e24 */ /* 0x000fe2000f8e00ff */
[----:B------:R-:W-:Y:S02]  /*a170*/  UIADD3 UR16, UR8, 0x18000, URZ ;  /* 0x0001800008107890 */ /* 0x000fe4000fffe03f */
[----:B------:R-:W-:Y:S01]  /*a180*/  UIADD3 UR17, UR8, 0x30810, URZ ;  /* 0x0003081008117890 */ /* 0x000fe2000fffe03f */
[----:B------:R-:W-:Y:S01]  /*a190*/  PLOP3.LUT P1, PT, PT, PT, UP0, 0x80, 0x0 ;  /* 0x000000000000781c */ /* 0x000fe20003f2f008 */
[----:B-1----:R-:W-:Y:S01]  /*a1a0*/  IMAD.U32 R2, RZ, RZ, UR7 ;  /* 0x00000007ff027e24 */ /* 0x002fe2000f8e00ff */
[----:B------:R-:W-:Y:S01]  /*a1b0*/  UIADD3 UR19, UR19, UR6, URZ ;  /* 0x0000000613137290 */ /* 0x000fe2000fffe03f */
[----:B--2---:R-:W-:Y:S01]  /*a1c0*/  IMAD.MOV.U32 R7, RZ, RZ, R12 ;  /* 0x000000ffff077224 */ /* 0x004fe200078e000c */
[----:B------:R-:W-:Y:S01]  /*a1d0*/  LEA.HI.X.SX32 R3, R3, R14, 0x1, P1 ;  /* 0x0000000e03037211 */ /* 0x000fe200008f0eff */
[----:B------:R-:W-:Y:S01]  /*a1e0*/  IMAD.MOV.U32 R6, RZ, RZ, R13 ;  /* 0x000000ffff067224 */ /* 0x000fe200078e000d */
[C---:B------:R-:W-:Y:S01]  /*a1f0*/  LEA R5, P1, R2.reuse, R9, 0x2 ;  /* 0x0000000902057211 */ /* 0x040fe200078210ff */
[----:B------:R-:W-:Y:S01]  /*a200*/  UIADD3 UR24, UR8, 0x1a000, URZ ;  /* 0x0001a00008187890 */ /* 0x000fe2000fffe03f */
[----:B------:R-:W-:Y:S01]  /*a210*/  IMAD.MOV.U32 R12, RZ, RZ, 0x10000 ;  /* 0x00010000ff0c7424 */ /* 0x000fe200078e00ff */
[----:B------:R-:W-:Y:S01]  /*a220*/  UIADD3 UR52, UR8, 0x28000, URZ ;  /* 0x0002800008347890 */ /* 0x000fe2000fffe03f */
[----:B------:R-:W-:Y:S01]  /*a230*/  LEA.HI.X R2, R2, R8, R3, 0x2, P1 ;  /* 0x0000000802027211 */ /* 0x000fe200008f1403 */
[----:B------:R-:W-:Y:S01]  /*a240*/  UMOV UR25, UR17 ;  /* 0x0000001100197c82 */ /* 0x000fe20008000000 */
[----:B------:R-:W-:Y:S01]  /*a250*/  R2UR UR32, R5 ;  /* 0x00000000052072ca */ /* 0x000fe200000e0000 */
[----:B------:R-:W-:Y:S01]  /*a260*/  VIADD R5, R0, 0xffffffff ;  /* 0xffffffff00057836 */ /* 0x000fe20000000000 */
[----:B------:R-:W-:Y:S01]  /*a270*/  R2UR UR33, R2 ;  /* 0x00000000022172ca */ /* 0x000fe200000e0000 */
[----:B------:R-:W-:Y:S01]  /*a280*/  UMOV UR27, UR19 ;  /* 0x00000013001b7c82 */ /* 0x000fe20008000000 */
[C---:B------:R-:W-:Y:S01]  /*a290*/  IADD3 R2, P1, R7.reuse, 0x2f0, RZ ;  /* 0x000002f007027810 */ /* 0x040fe20007f3e0ff */
[----:B------:R-:W-:Y:S01]  /*a2a0*/  UMOV UR7, 0x10 ;  /* 0x0000001000077882 */ /* 0x000fe20000000000 */
[----:B------:R1:W-:Y:S01]  /*a2b0*/  STL [R1], R5 ;  /* 0x0000000501007387 */ /* 0x0003e20000100800 */
[----:B------:R-:W-:Y:S01]  /*a2c0*/  UMOV UR53, UR17 ;  /* 0x0000001100357c82 */ /* 0x000fe20008000000 */
[----:B------:R-:W-:Y:S01]  /*a2d0*/  R2UR UR30, R2 ;  /* 0x00000000021e72ca */ /* 0x000fe200000e0000 */
[----:B------:R-:W-:Y:S01]  /*a2e0*/  UIADD3 UR9, UR8, 0x30800, URZ ;  /* 0x0003080008097890 */ /* 0x000fe2000fffe03f */
[----:B------:R-:W-:Y:S01]  /*a2f0*/  IADD3 R2, P2, R7, 0x3f0, RZ ;  /* 0x000003f007027810 */ /* 0x000fe20007f5e0ff */
[----:B------:R-:W-:Y:S01]  /*a300*/  UIADD3 UR40, UR8, 0x4000, URZ ;  /* 0x0000400008287890 */ /* 0x000fe2000fffe03f */
[----:B------:R-:W-:-:S02]  /*a310*/  UMOV UR42, 0x40 ;  /* 0x00000040002a7882 */ /* 0x000fc40000000000 */
[----:B------:R-:W-:Y:S01]  /*a320*/  R2UR UR48, R2 ;  /* 0x00000000023072ca */ /* 0x000fe200000e0000 */
[--C-:B------:R-:W-:Y:S01]  /*a330*/  IMAD.X R2, RZ, RZ, R6.reuse, P1 ;  /* 0x000000ffff027224 */ /* 0x100fe200008e0606 */
[----:B------:R-:W-:Y:S01]  /*a340*/  UMOV UR43, UR11 ;  /* 0x0000000b002b7c82 */ /* 0x000fe20008000000 */
[----:B------:R-:W-:Y:S01]  /*a350*/  UMOV UR44, UR12 ;  /* 0x0000000c002c7c82 */ /* 0x000fe20008000000 */
[----:B------:R-:W-:Y:S01]  /*a360*/  UMOV UR45, UR13 ;  /* 0x0000000d002d7c82 */ /* 0x000fe20008000000 */
[----:B------:R-:W-:Y:S01]  /*a370*/  UMOV UR41, UR9 ;  /* 0x0000000900297c82 */ /* 0x000fe20008000000 */
[----:B------:R-:W-:Y:S01]  /*a380*/  R2UR UR31, R2 ;  /* 0x00000000021f72ca */ /* 0x000fe200000e0000 */
[----:B------:R-:W-:-:S05]  /*a390*/  IMAD.X R2, RZ, RZ, R6, P2 ;  /* 0x000000ffff027224 */ /* 0x000fca00010e0606 */
[----:B------:R-:W-:Y:S02]  /*a3a0*/  R2UR UR49, R2 ;  /* 0x00000000023172ca */ /* 0x000fe400000e0000 */
[----:B------:R-:W-:-:S04]  /*a3b0*/  IADD3 R2, P1, R7, 0xf0, RZ ;  /* 0x000000f007027810 */ /* 0x000fc80007f3e0ff */
[----:B------:R-:W-:Y:S01]  /*a3c0*/  R2UR UR34, R2 ;  /* 0x00000000022272ca */ /* 0x000fe200000e0000 */
[----:B------:R-:W-:Y:S01]  /*a3d0*/  IMAD.X R3, RZ, RZ, R6, P1 ;  /* 0x000000ffff037224 */ /* 0x000fe200008e0606 */
[----:B------:R-:W-:-:S04]  /*a3e0*/  ISETP.GE.AND P1, PT, R4, R5, PT ;  /* 0x000000050400720c */ /* 0x000fc80003f26270 */
[----:B------:R-:W-:-:S13]  /*a3f0*/  R2UR UR35, R3 ;  /* 0x00000000032372ca */ /* 0x000fda00000e0000 */
        /* <DEDUP_REMOVED lines=20> */
[-C--:B------:R-:W-:Y:S01]  /*a540*/  LOP3.LUT R17, RZ, R4.reuse, RZ, 0x33, !PT ;  /* 0x00000004ff117212 */ /* 0x080fe200078e33ff */
[C---:B------:R-:W-:Y:S02]  /*a550*/  VIADD R5, R0.reuse, 0xfffffffe ;  /* 0xfffffffe00057836 */ /* 0x040fe40000000000 */
[----:B------:R-:W-:Y:S02]  /*a560*/  IMAD.MOV.U32 R10, RZ, RZ, 0x1 ;  /* 0x00000001ff0a7424 */ /* 0x000fe400078e00ff */
[----:B------:R-:W-:Y:S01]  /*a570*/  IMAD.IADD R17, R0, 0x1, R17 ;  /* 0x0000000100117824 */ /* 0x000fe200078e0211 */
[----:B------:R-:W-:Y:S01]  /*a580*/  ISETP.NE.AND P1, PT, R5, R4, PT ;  /* 0x000000040500720c */ /* 0x000fe20003f25270 */
[----:B------:R-:W-:-:S03]  /*a590*/  IMAD.MOV.U32 R0, RZ, RZ, R4 ;  /* 0x000000ffff007224 */ /* 0x000fc600078e0004 */
[----:B------:R-:W-:-:S05]  /*a5a0*/  LOP3.LUT R5, R17, 0x1, RZ, 0xc0, !PT ;  /* 0x0000000111057812 */ /* 0x000fca00078ec0ff */
[----:B------:R1:W-:Y:S04]  /*a5b0*/  STL [R1+0x4], R5 ;  /* 0x0000040501007387 */ /* 0x0003e80000100800 */
[----:B------:R-:W-:Y:S05]  /*a5c0*/  @!P1 BRA `(.L_x_3098) ;  /* 0x0000000800d09947 */ /* 0x000fea0003800000 */
[----:B------:R-:W-:Y:S02]  /*a5d0*/  IMAD.IADD R17, R17, 0x1, -R5 ;  /* 0x0000000111117824 */ /* 0x000fe400078e0a05 */
[----:B------:R-:W-:Y:S02]  /*a5e0*/  IMAD.MOV.U32 R0, RZ, RZ, R4 ;  /* 0x000000ffff007224 */ /* 0x000fe400078e0004 */
[----:B------:R-:W-:-:S07]  /*a5f0*/  IMAD.MOV.U32 R10, RZ, RZ, 0x1 ;  /* 0x00000001ff0a7424 */ /* 0x000fce00078e00ff */
.L_x_3107:
[----:B-123--:R-:W-:-:S04]  /*a600*/  SHF.L.U32 R18, R10, 0x1f, RZ ;  /* 0x0000001f0a127819 */ /* 0x00efc800000006ff */
[----:B------:R-:W2:Y:S02]  /*a610*/  SYNCS.PHASECHK.TRANS64.TRYWAIT P1, [R15+URZ+0x30840], R18 ;  /* 0x030840120f0075a7 */ /* 0x000ea4000802017f */
[----:B--2---:R-:W-:Y:S05]  /*a620*/  @!P1 BRA `(.L_x_3099) ;  /* 0x00000018000c9947 */ /* 0x004fea0003800000 */
.L_x_3124:
        /* <DEDUP_REMOVED lines=8> */
.L_x_3100:
        /* <DEDUP_REMOVED lines=37> */
.L_x_3125:
        /* <DEDUP_REMOVED lines=8> */
.L_x_3102:
        /* <DEDUP_REMOVED lines=37> */
.L_x_3126:
        /* <DEDUP_REMOVED lines=8> */
.L_x_3104:
        /* <DEDUP_REMOVED lines=31> */
.L_x_3128:
        /* <DEDUP_REMOVED lines=8> */
.L_x_3106:
        /* <DEDUP_REMOVED lines=37> */
.L_x_3098:
[----:B------:R-:W4:Y:S02]  /*b110*/  LDL.LU R4, [R1+0x4] ;  /* 0x0000040001047983 */ /* 0x000f240000300800 */
[----:B----4-:R-:W-:Y:S02]  /*b120*/  ISETP.NE.AND P1, PT, R4, RZ, PT ;  /* 0x000000ff0400720c */ /* 0x010fe40003f25270 */
[----:B------:R4:W5:Y:S11]  /*b130*/  LDL R4, [R1] ;  /* 0x0000000001047983 */ /* 0x0009760000100800 */
[----:B----4-:R-:W-:Y:S05]  /*b140*/  @!P1 BRA `(.L_x_3097) ;  /* 0x00000004005c9947 */ /* 0x010fea0003800000 */
[----:B------:R-:W-:-:S04]  /*b150*/  SHF.L.U32 R12, R10, 0x1f, RZ ;  /* 0x0000001f0a0c7819 */ /* 0x000fc800000006ff */
[----:B------:R-:W4:Y:S02]  /*b160*/  SYNCS.PHASECHK.TRANS64.TRYWAIT P1, [R15+URZ+0x30840], R12 ;  /* 0x0308400c0f0075a7 */ /* 0x000f24000802017f */
[----:B----4-:R-:W-:Y:S05]  /*b170*/  @!P1 BRA `(.L_x_3108) ;  /* 0x0000000c008c9947 */ /* 0x010fea0003800000 */
.L_x_3129:
        /* <DEDUP_REMOVED lines=8> */
.L_x_3109:
        /* <DEDUP_REMOVED lines=34> */
.L_x_3130:
        /* <DEDUP_REMOVED lines=8> */
.L_x_3111:
[----:B------:R2:W5:Y:S01]  /*b4a0*/  LDL.LU R4, [R1] ;  /* 0x0000000001047983 */ /* 0x0005620000300800 */
        /* <DEDUP_REMOVED lines=18> */
[----:B------:R-:W-:-:S02]  /*b5d0*/  UIADD3 UR16, UR32, 0x1e000, URZ ;  /* 0x0001e00020107890 */ /* 0x000fc4000fffe03f */
[----:B------:R-:W-:Y:S01]  /*b5e0*/  LEA.HI.X.SX32 R5, R5, R14, 0x1, P0 ;  /* 0x0000000e05057211 */ /* 0x000fe200000f0eff */
[----:B------:R-:W-:Y:S01]  /*b5f0*/  UIADD3 UR32, UR32, 0x28100, URZ ;  /* 0x0002810020207890 */ /* 0x000fe2000fffe03f */
[C---:B------:R-:W-:Y:S01]  /*b600*/  LEA R9, P0, R0.reuse, R9, 0x2 ;  /* 0x0000000900097211 */ /* 0x040fe200078010ff */
[----:B------:R-:W-:Y:S01]  /*b610*/  UMOV UR17, UR25 ;  /* 0x0000001900117c82 */ /* 0x000fe20008000000 */
[----:B------:R-:W-:Y:S01]  /*b620*/  UMOV UR19, UR27 ;  /* 0x0000001b00137c82 */ /* 0x000fe20008000000 */
[----:B------:R-:W-:Y:S01]  /*b630*/  UMOV UR33, UR25 ;  /* 0x0000001900217c82 */ /* 0x000fe20008000000 */
[----:B------:R-:W-:Y:S01]  /*b640*/  LEA.HI.X R8, R0, R8, R5, 0x2, P0 ;  /* 0x0000000800087211 */ /* 0x000fe200000f1405 */
[----:B------:R2:W-:Y:S01]  /*b650*/  UTMALDG.4D [UR24], [UR8], desc[UR30] ;  /* 0x00001e18080075b4 */ /* 0x0005e20008019000 */
[----:B------:R-:W-:Y:S01]  /*b660*/  R2UR UR34, R9 ;  /* 0x00000000092272ca */ /* 0x000fe200000e0000 */
[----:B------:R-:W-:Y:S01]  /*b670*/  UMOV UR7, 0x10 ;  /* 0x0000001000077882 */ /* 0x000fe20000000000 */
[----:B------:R-:W-:Y:S01]  /*b680*/  R2UR UR35, R8 ;  /* 0x00000000082372ca */ /* 0x000fe200000e0000 */
[----:B------:R2:W-:-:S12]  /*b690*/  UTMALDG.4D [UR16], [UR8], desc[UR30] ;  /* 0x00001e10080075b4 */ /* 0x0005d80008019000 */
[----:B------:R2:W-:Y:S02]  /*b6a0*/  UBLKCP.S.G [UR32], [UR34], UR7 ;  /* 0x00000020220073ba */ /* 0x0005e40008000207 */
[----:B--2---:R-:W-:-:S07]  /*b6b0*/  IMAD.MOV.U32 R16, RZ, RZ, 0x1 ;  /* 0x00000001ff107424 */ /* 0x004fce00078e00ff */
.L_x_3097:
[----:B------:R-:W1:Y:S01]  /*b6c0*/  S2R R0, SR_TID.X ;  /* 0x0000000000007919 */ /* 0x000e620000002100 */
[----:B------:R-:W-:Y:S01]  /*b6d0*/  IMAD R3, R16, 0x8, R15 ;  /* 0x0000000810037824 */ /* 0x000fe200078e020f */
[----:B-1----:R-:W-:Y:S02]  /*b6e0*/  LOP3.LUT R2, R0, 0x7f, RZ, 0xc0, !PT ;  /* 0x0000007f00027812 */ /* 0x002fe400078ec0ff */
[----:B------:R-:W-:Y:S02]  /*b6f0*/  SHF.L.U32 R0, R10, 0x1f, RZ ;  /* 0x0000001f0a007819 */ /* 0x000fe400000006ff */
[----:B------:R-:W-:Y:S02]  /*b700*/  ISETP.NE.AND P1, PT, R2, RZ, PT ;  /* 0x000000ff0200720c */ /* 0x000fe40003f25270 */
[----:B------:R-:W1:Y:S02]  /*b710*/  SYNCS.PHASECHK.TRANS64.TRYWAIT P0, [R3+URZ+0x30840], R0 ;  /* 0x03084000030075a7 */ /* 0x000e64000800017f */
[----:B-1----:R-:W-:Y:S09]  /*b720*/  @!P0 BRA `(.L_x_3112) ;  /* 0x0000000800488947 */ /* 0x002ff20003800000 */
.L_x_3131:
[----:B------:R-:W-:Y:S05]  /*b730*/  @P1 BRA `(.L_x_3113) ;  /* 0x0000000000181947 */ /* 0x000fea0003800000 */
[----:B------:R-:W1:Y:S01]  /*b740*/  S2R R2, SR_TID.X ;  /* 0x0000000000027919 */ /* 0x000e620000002100 */
[----:B------:R-:W-:-:S04]  /*b750*/  IMAD.MOV.U32 R0, RZ, RZ, 0x4100 ;  /* 0x00004100ff007424 */ /* 0x000fc800078e00ff */
[----:B------:R1:W-:Y:S02]  /*b760*/  SYNCS.ARRIVE.TRANS64 RZ, [R3+URZ+0x30830], R0 ;  /* 0x0308300003ff79a7 */ /* 0x0003e4000800003f */
[----:B-1----:R-:W-:-:S13]  /*b770*/  LOP3.LUT P0, RZ, R2, 0x1f, RZ, 0xc0, !PT ;  /* 0x0000001f02ff7812 */ /* 0x002fda000780c0ff */
[----:B------:R-:W-:Y:S05]  /*b780*/  @!P0 BRA `(.L_x_3113) ;  /* 0x0000000000048947 */ /* 0x000fea0003800000 */
[----:B------:R-:W-:Y:S01]  /*b790*/  BPT.TRAP 0x1 ;  /* 0x000000040000795c */ /* 0x000fe20000300000 */
.L_x_3113:
        /* <DEDUP_REMOVED lines=41> */
.L_x_3094:
[----:B------:R-:W-:Y:S05]  /*ba30*/  BSYNC B0 ;  /* 0x0000000000007941 */ /* 0x000fea0003800000 */
.L_x_3090:
[----:B------:R-:W-:-:S03]  /*ba40*/  UMOV UR7, 0xffffffff ;  /* 0xffffffff00077882 */ /* 0x000fc60000000000 */
[----:B------:R-:W-:Y:S05]  /*ba50*/  BRA.DIV UR7, `(.L_x_3114) ;  /* 0x0000000607907947 */ /* 0x000fea000b800000 */
[----:B------:R-:W-:-:S13]  /*ba60*/  ELECT P6, URZ, PT ;  /* 0x00000000003f782f */ /* 0x000fda00038c0000 */
.L_x_3134:
[----:B------:R-:W-:Y:S05]  /*ba70*/  @!P6 BRA `(.L_x_2968) ;  /* 0x000000000084e947 */ /* 0x000fea0003800000 */
[----:B------:R-:W-:-:S06]  /*ba80*/  ULOP3.LUT UR7, UR38, 0x2, URZ, 0xfc, !UPT ;  /* 0x0000000226077892 */ /* 0x000fcc000f8efc3f */
[----:B------:R-:W-:-:S05]  /*ba90*/  IMAD.U32 R0, RZ, RZ, UR7 ;  /* 0x00000007ff007e24 */ /* 0x000fca000f8e00ff */
[----:B------:R-:W-:-:S13]  /*baa0*/  ISETP.NE.AND P2, PT, R0, 0x3, PT ;  /* 0x000000030000780c */ /* 0x000fda0003f45270 */
[----:B------:R-:W-:Y:S05]  /*bab0*/  @!P2 BRA `(.L_x_3115) ;  /* 0x000000000004a947 */ /* 0x000fea0003800000 */
[----:B------:R-:W-:Y:S01]  /*bac0*/  BPT.TRAP 0x1 ;  /* 0x000000040000795c */ /* 0x000fe20000300000 */
.L_x_3115:
        /* <DEDUP_REMOVED lines=15> */
.L_x_3135:
[----:B------:R-:W2:Y:S02]  /*bbc0*/  SYNCS.PHASECHK.TRANS64.TRYWAIT P0, [R3+URZ], R0 ;  /* 0x00000000030075a7 */ /* 0x000ea4000800017f */
[----:B--2---:R-:W-:Y:S05]  /*bbd0*/  @!P0 BRA `(.L_x_3117) ;  /* 0x0000000400648947 */ /* 0x004fea0003800000 */
.L_x_3136:
[----:B------:R-:W-:Y:S05]  /*bbe0*/  @!P2 BRA `(.L_x_3118) ;  /* 0x000000000004a947 */ /* 0x000fea0003800000 */
[----:B------:R-:W-:Y:S01]  /*bbf0*/  BPT.TRAP 0x1 ;  /* 0x000000040000795c */ /* 0x000fe20000300000 */
.L_x_3118:
[----:B--2---:R-:W-:-:S04]  /*bc00*/  VIADD R3, R8, 0x30840 ;  /* 0x0003084008037836 */ /* 0x004fc80000000000 */
[----:B------:R-:W-:-:S04]  /*bc10*/  IMAD R5, R2, 0x8, R3 ;  /* 0x0000000802057824 */ /* 0x000fc800078e0203 */
[----:B------:R-:W2:Y:S02]  /*bc20*/  SYNCS.PHASECHK.TRANS64.TRYWAIT P0, [R5+URZ], R4 ;  /* 0x00000004050075a7 */ /* 0x000ea4000800017f */
[----:B--2---:R-:W-:Y:S05]  /*bc30*/  @!P0 BRA `(.L_x_3119) ;  /* 0x0000000400608947 */ /* 0x004fea0003800000 */
.L_x_3137:
[----:B------:R-:W-:-:S07]  /*bc40*/  IMAD R3, R6, 0x8, R3 ;  /* 0x0000000806037824 */ /* 0x000fce00078e0203 */
.L_x_3120:
[----:B---3--:R3:W4:Y:S02]  /*bc50*/  SYNCS.PHASECHK.TRANS64.TRYWAIT P0, [R3+URZ], R0 ;  /* 0x00000000030075a7 */ /* 0x008724000800017f */
[----:B----4-:R-:W-:Y:S05]  /*bc60*/  @!P0 NANOSLEEP.SYNCS 0x989680 ;  /* 0x009896800000895d */ /* 0x010fea0003900000 */
[----:B------:R-:W4:Y:S02]  /*bc70*/  @!P0 SYNCS.PHASECHK.TRANS64 P0, [R3+URZ], R0 ;  /* 0x00000000030085a7 */ /* 0x000f24000800007f */
[----:B----4-:R-:W-:Y:S05]  /*bc80*/  @!P0 BRA `(.L_x_3120) ;  /* 0xfffffffc00f08947 */ /* 0x010fea000383ffff */
.L_x_2968:
[----:B------:R-:W-:Y:S05]  /*bc90*/  BSYNC B6 ;  /* 0x0000000000067941 */ /* 0x000fea0003800000 */
.L_x_2960:
[----:B------:R-:W-:Y:S05]  /*bca0*/  EXIT ;  /* 0x000000000000794d */ /* 0x000fea0003800000 */
.L_x_2978:
[----:B------:R-:W-:Y:S02]  /*bcb0*/  IMAD.MOV.U32 R12, RZ, RZ, RZ ;  /* 0x000000ffff0c7224 */ /* 0x000fe400078e00ff */
[----:B------:R-:W-:Y:S02]  /*bcc0*/  IMAD.MOV.U32 R11, RZ, RZ, 0x1f ;  /* 0x0000001fff0b7424 */ /* 0x000fe400078e00ff */
[----:B------:R-:W-:-:S07]  /*bcd0*/  IMAD.MOV.U32 R15, RZ, RZ, -0x1 ;  /* 0xffffffffff0f7424 */ /* 0x000fce00078e00ff */
[----:B------:R-:W-:Y:S05]  /*bce0*/  WARPSYNC.COLLECTIVE R15, `(.L_x_3121) ;  /* 0x000000000f087348 */ /* 0x000fea0003c00000 */
[----:B------:R1:W2:Y:S02]  /*bcf0*/  SHFL.IDX P6, R14, R13, R12, R11 ;  /* 0x0000000c0d0e7389 */ /* 0x0002a400000c000b */
[----:B-12---:R-:W-:Y:S01]  /*bd00*/  ENDCOLLECTIVE ;  /* 0x000000000000791b */ /* 0x006fe20003800000 */
.L_x_3121:
[----:B------:R-:W-:Y:S05]  /*bd10*/  BRA `(.L_x_3122) ;  /* 0xffffff5800cc7947 */ /* 0x000fea000383ffff */
.L_x_2980:
[----:B---3--:R3:W4:Y:S02]  /*bd20*/  SYNCS.PHASECHK.TRANS64.TRYWAIT P0, [R228+URZ+0x30800], R9 ;  /* 0x03080009e40075a7 */ /* 0x008724000800017f */
[----:B----4-:R-:W-:Y:S05]  /*bd30*/  @!P0 NANOSLEEP.SYNCS 0x989680 ;  /* 0x009896800000895d */ /* 0x010fea0003900000 */
[----:B------:R-:W4:Y:S02]  /*bd40*/  @!P0 SYNCS.PHASECHK.TRANS64 P0, [R228+URZ+0x30800], R9 ;  /* 0x03080009e40085a7 */ /* 0x000f24000800007f */
[----:B----4-:R-:W-:Y:S05]  /*bd50*/  @!P0 BRA `(.L_x_2980) ;  /* 0xfffffffc00f08947 */ /* 0x010fea000383ffff */
[----:B------:R-:W-:Y:S05]  /*bd60*/  BRA `(.L_x_2979) ;  /* 0xffffff5800f47947 */ /* 0x000fea000383ffff */
.L_x_2984:
[----:B---3--:R3:W4:Y:S02]  /*bd70*/  SYNCS.PHASECHK.TRANS64.TRYWAIT P1, [R0+URZ+0x30810], R9 ;  /* 0x03081009000075a7 */ /* 0x008724000802017f */
[----:B----4-:R-:W-:Y:S05]  /*bd80*/  @!P1 NANOSLEEP.SYNCS 0x989680 ;  /* 0x009896800000995d */ /* 0x010fea0003900000 */
[----:B------:R-:W4:Y:S02]  /*bd90*/  @!P1 SYNCS.PHASECHK.TRANS64 P1, [R0+URZ+0x30810], R9 ;  /* 0x03081009000095a7 */ /* 0x000f24000802007f */
[----:B----4-:R-:W-:Y:S05]  /*bda0*/  @!P1 BRA `(.L_x_2984) ;  /* 0xfffffffc00f09947 */ /* 0x010fea000383ffff */
[----:B------:R-:W-:Y:S05]  /*bdb0*/  BRA `(.L_x_2983) ;  /* 0xffffff6000a47947 */ /* 0x000fea000383ffff */
.L_x_2988:
[----:B------:R1:W1:Y:S02]  /*bdc0*/  SYNCS.PHASECHK.TRANS64.TRYWAIT P1, [R0+URZ+0x30830], R9 ;  /* 0x03083009000075a7 */ /* 0x000264000802017f */
[----:B-1----:R-:W-:Y:S05]  /*bdd0*/  @!P1 NANOSLEEP.SYNCS 0x989680 ;  /* 0x009896800000995d */ /* 0x002fea0003900000 */
[----:B------:R-:W1:Y:S02]  /*bde0*/  @!P1 SYNCS.PHASECHK.TRANS64 P1, [R0+URZ+0x30830], R9 ;  /* 0x03083009000095a7 */ /* 0x000e64000802007f */
[----:B-1----:R-:W-:Y:S05]  /*bdf0*/  @!P1 BRA `(.L_x_2988) ;  /* 0xfffffffc00f09947 */ /* 0x002fea000383ffff */
[----:B------:R-:W-:Y:S05]  /*be00*/  BRA `(.L_x_2987) ;  /* 0xffffff6400fc7947 */ /* 0x000fea000383ffff */
.L_x_3095:
[----:B-1----:R1:W2:Y:S02]  /*be10*/  SYNCS.PHASECHK.TRANS64.TRYWAIT P0, [R15+URZ+0x30820], R2 ;  /* 0x030820020f0075a7 */ /* 0x0022a4000800017f */
[----:B--2---:R-:W-:Y:S05]  /*be20*/  @!P0 NANOSLEEP.SYNCS 0x989680 ;  /* 0x009896800000895d */ /* 0x004fea0003900000 */
[----:B------:R-:W2:Y:S02]  /*be30*/  @!P0 SYNCS.PHASECHK.TRANS64 P0, [R15+URZ+0x30820], R2 ;  /* 0x030820020f0085a7 */ /* 0x000ea4000800007f */
[----:B--2---:R-:W-:Y:S05]  /*be40*/  @!P0 BRA `(.L_x_3095) ;  /* 0xfffffffc00f08947 */ /* 0x004fea000383ffff */
[----:B------:R-:W-:Y:S05]  /*be50*/  BRA `(.L_x_3123) ;  /* 0xffffffe0003c7947 */ /* 0x000fea000383ffff */
.L_x_3099:
[----:B--2---:R2:W3:Y:S02]  /*be60*/  SYNCS.PHASECHK.TRANS64.TRYWAIT P1, [R15+URZ+0x30840], R18 ;  /* 0x030840120f0075a7 */ /* 0x0044e4000802017f */
[----:B---3--:R-:W-:Y:S05]  /*be70*/  @!P1 NANOSLEEP.SYNCS 0x989680 ;  /* 0x009896800000995d */ /* 0x008fea0003900000 */
[----:B------:R-:W3:Y:S02]  /*be80*/  @!P1 SYNCS.PHASECHK.TRANS64 P1, [R15+URZ+0x30840], R18 ;  /* 0x030840120f0095a7 */ /* 0x000ee4000802007f */
[----:B---3--:R-:W-:Y:S05]  /*be90*/  @!P1 BRA `(.L_x_3099) ;  /* 0xfffffffc00f09947 */ /* 0x008fea000383ffff */
[----:B------:R-:W-:Y:S05]  /*bea0*/  BRA `(.L_x_3124) ;  /* 0xffffffe400e07947 */ /* 0x000fea000383ffff */
.L_x_3101:
[----:B-1----:R1:W3:Y:S02]  /*beb0*/  SYNCS.PHASECHK.TRANS64.TRYWAIT P1, [R15+URZ+0x30828], R18 ;  /* 0x030828120f0075a7 */ /* 0x0022e4000802017f */
[----:B---3--:R-:W-:Y:S05]  /*bec0*/  @!P1 NANOSLEEP.SYNCS 0x989680 ;  /* 0x009896800000995d */ /* 0x008fea0003900000 */
[----:B------:R-:W3:Y:S02]  /*bed0*/  @!P1 SYNCS.PHASECHK.TRANS64 P1, [R15+URZ+0x30828], R18 ;  /* 0x030828120f0095a7 */ /* 0x000ee4000802007f */
[----:B---3--:R-:W-:Y:S05]  /*bee0*/  @!P1 BRA `(.L_x_3101) ;  /* 0xfffffffc00f09947 */ /* 0x008fea000383ffff */
[----:B------:R-:W-:Y:S05]  /*bef0*/  BRA `(.L_x_3125) ;  /* 0xffffffe800807947 */ /* 0x000fea000383ffff */
.L_x_3103:
[----:B---3--:R3:W4:Y:S02]  /*bf00*/  SYNCS.PHASECHK.TRANS64.TRYWAIT P1, [R15+URZ+0x30848], R18 ;  /* 0x030848120f0075a7 */ /* 0x008724000802017f */
[----:B----4-:R-:W-:Y:S05]  /*bf10*/  @!P1 NANOSLEEP.SYNCS 0x989680 ;  /* 0x009896800000995d */ /* 0x010fea0003900000 */
[----:B------:R-:W4:Y:S02]  /*bf20*/  @!P1 SYNCS.PHASECHK.TRANS64 P1, [R15+URZ+0x30848], R18 ;  /* 0x030848120f0095a7 */ /* 0x000f24000802007f */
[----:B----4-:R-:W-:Y:S05]  /*bf30*/  @!P1 BRA `(.L_x_3103) ;  /* 0xfffffffc00f09947 */ /* 0x010fea000383ffff */
[----:B------:R-:W-:Y:S05]  /*bf40*/  BRA `(.L_x_3126) ;  /* 0xffffffec00207947 */ /* 0x000fea000383ffff */
.L_x_3105:
[----:B------:R-:W-:-:S07]  /*bf50*/  SHF.L.U32 R4, R10, 0x1f, RZ ;  /* 0x0000001f0a047819 */ /* 0x000fce00000006ff */
.L_x_3127:
[----:B----4-:R4:W1:Y:S02]  /*bf60*/  SYNCS.PHASECHK.TRANS64.TRYWAIT P1, [R15+URZ+0x30820], R4 ;  /* 0x030820040f0075a7 */ /* 0x010864000802017f */
[----:B-1----:R-:W-:Y:S05]  /*bf70*/  @!P1 NANOSLEEP.SYNCS 0x989680 ;  /* 0x009896800000995d */ /* 0x002fea0003900000 */
[----:B------:R-:W1:Y:S02]  /*bf80*/  @!P1 SYNCS.PHASECHK.TRANS64 P1, [R15+URZ+0x30820], R4 ;  /* 0x030820040f0095a7 */ /* 0x000e64000802007f */
[----:B-1----:R-:W-:Y:S05]  /*bf90*/  @!P1 BRA `(.L_x_3127) ;  /* 0xfffffffc00f09947 */ /* 0x002fea000383ffff */
[----:B------:R-:W-:Y:S05]  /*bfa0*/  BRA `(.L_x_3128) ;  /* 0xffffffec00a47947 */ /* 0x000fea000383ffff */
.L_x_3108:
[----:B----4-:R4:W1:Y:S02]  /*bfb0*/  SYNCS.PHASECHK.TRANS64.TRYWAIT P1, [R15+URZ+0x30840], R12 ;  /* 0x0308400c0f0075a7 */ /* 0x010864000802017f */
[----:B-1----:R-:W-:Y:S05]  /*bfc0*/  @!P1 NANOSLEEP.SYNCS 0x989680 ;  /* 0x009896800000995d */ /* 0x002fea0003900000 */
[----:B------:R-:W1:Y:S02]  /*bfd0*/  @!P1 SYNCS.PHASECHK.TRANS64 P1, [R15+URZ+0x30840], R12 ;  /* 0x0308400c0f0095a7 */ /* 0x000e64000802007f */
[----:B-1----:R-:W-:Y:S05]  /*bfe0*/  @!P1 BRA `(.L_x_3108) ;  /* 0xfffffffc00f09947 */ /* 0x002fea000383ffff */
[----:B------:R-:W-:Y:S05]  /*bff0*/  BRA `(.L_x_3129) ;  /* 0xfffffff000607947 */ /* 0x000fea000383ffff */
.L_x_3110:
[----:B-1----:R1:W2:Y:S02]  /*c000*/  SYNCS.PHASECHK.TRANS64.TRYWAIT P1, [R15+URZ+0x30828], R12 ;  /* 0x0308280c0f0075a7 */ /* 0x0022a4000802017f */
[----:B--2---:R-:W-:Y:S05]  /*c010*/  @!P1 NANOSLEEP.SYNCS 0x989680 ;  /* 0x009896800000995d */ /* 0x004fea0003900000 */
[----:B------:R-:W2:Y:S02]  /*c020*/  @!P1 SYNCS.PHASECHK.TRANS64 P1, [R15+URZ+0x30828], R12 ;  /* 0x0308280c0f0095a7 */ /* 0x000ea4000802007f */
[----:B--2---:R-:W-:Y:S05]  /*c030*/  @!P1 BRA `(.L_x_3110) ;  /* 0xfffffffc00f09947 */ /* 0x004fea000383ffff */
[----:B------:R-:W-:Y:S05]  /*c040*/  BRA `(.L_x_3130) ;  /* 0xfffffff000f47947 */ /* 0x000fea000383ffff */
.L_x_3112:
[----:B------:R1:W1:Y:S02]  /*c050*/  SYNCS.PHASECHK.TRANS64.TRYWAIT P0, [R3+URZ+0x30840], R0 ;  /* 0x03084000030075a7 */ /* 0x000264000800017f */
[----:B-1----:R-:W-:Y:S05]  /*c060*/  @!P0 NANOSLEEP.SYNCS 0x989680 ;  /* 0x009896800000895d */ /* 0x002fea0003900000 */
[----:B------:R-:W1:Y:S02]  /*c070*/  @!P0 SYNCS.PHASECHK.TRANS64 P0, [R3+URZ+0x30840], R0 ;  /* 0x03084000030085a7 */ /* 0x000e64000800007f */
[----:B-1----:R-:W-:Y:S05]  /*c080*/  @!P0 BRA `(.L_x_3112) ;  /* 0xfffffffc00f08947 */ /* 0x002fea000383ffff */
[----:B------:R-:W-:Y:S05]  /*c090*/  BRA `(.L_x_3131) ;  /* 0xfffffff400a47947 */ /* 0x000fea000383ffff */
.L_x_3114:
[----:B------:R-:W-:Y:S01]  /*c0a0*/  BSSY B0, `(.L_x_3132) ;  /* 0x0000006000007945 */ /* 0x000fe20003800000 */
[----:B------:R-:W-:-:S07]  /*c0b0*/  IMAD.MOV.U32 R15, RZ, RZ, -0x1 ;  /* 0xffffffffff0f7424 */ /* 0x000fce00078e00ff */
[----:B------:R-:W-:Y:S05]  /*c0c0*/  WARPSYNC.COLLECTIVE R15, `(.L_x_3133) ;  /* 0x000000000f0c7348 */ /* 0x000fea0003c00000 */
[----:B------:R-:W-:Y:S02]  /*c0d0*/  ELECT P6, UR62, PT ;  /* 0x00000000003e782f */ /* 0x000fe400038c0000 */
[----:B------:R-:W-:Y:S01]  /*c0e0*/  MOV R14, UR62 ;  /* 0x0000003e000e7c02 */ /* 0x000fe20008000f00 */
[----:B------:R-:W-:Y:S10]  /*c0f0*/  ENDCOLLECTIVE ;  /* 0x000000000000791b */ /* 0x000ff40003800000 */
.L_x_3133:
[----:B------:R-:W-:Y:S05]  /*c100*/  BSYNC B0 ;  /* 0x0000000000007941 */ /* 0x000fea0003800000 */
.L_x_3132:
[----:B------:R-:W-:Y:S05]  /*c110*/  BRA `(.L_x_3134) ;  /* 0xfffffff800547947 */ /* 0x000fea000383ffff */
.L_x_3116:
[----:B-1----:R1:W2:Y:S02]  /*c120*/  SYNCS.PHASECHK.TRANS64.TRYWAIT P0, [R7+URZ], R4 ;  /* 0x00000004070075a7 */ /* 0x0022a4000800017f */
[----:B--2---:R-:W-:Y:S05]  /*c130*/  @!P0 NANOSLEEP.SYNCS 0x989680 ;  /* 0x009896800000895d */ /* 0x004fea0003900000 */
[----:B------:R-:W2:Y:S02]  /*c140*/  @!P0 SYNCS.PHASECHK.TRANS64 P0, [R7+URZ], R4 ;  /* 0x00000004070085a7 */ /* 0x000ea4000800007f */
[----:B--2---:R-:W-:Y:S05]  /*c150*/  @!P0 BRA `(.L_x_3116) ;  /* 0xfffffffc00f08947 */ /* 0x004fea000383ffff */
[----:B------:R-:W-:Y:S05]  /*c160*/  BRA `(.L_x_3135) ;  /* 0xfffffff800947947 */ /* 0x000fea000383ffff */
.L_x_3117:
[----:B--2---:R2:W3:Y:S02]  /*c170*/  SYNCS.PHASECHK.TRANS64.TRYWAIT P0, [R3+URZ], R0 ;  /* 0x00000000030075a7 */ /* 0x0044e4000800017f */
[----:B---3--:R-:W-:Y:S05]  /*c180*/  @!P0 NANOSLEEP.SYNCS 0x989680 ;  /* 0x009896800000895d */ /* 0x008fea0003900000 */
[----:B------:R-:W3:Y:S02]  /*c190*/  @!P0 SYNCS.PHASECHK.TRANS64 P0, [R3+URZ], R0 ;  /* 0x00000000030085a7 */ /* 0x000ee4000800007f */
[----:B---3--:R-:W-:Y:S05]  /*c1a0*/  @!P0 BRA `(.L_x_3117) ;  /* 0xfffffffc00f08947 */ /* 0x008fea000383ffff */
[----:B------:R-:W-:Y:S05]  /*c1b0*/  BRA `(.L_x_3136) ;  /* 0xfffffff800887947 */ /* 0x000fea000383ffff */
.L_x_3119:
[----:B--2---:R2:W3:Y:S02]  /*c1c0*/  SYNCS.PHASECHK.TRANS64.TRYWAIT P0, [R5+URZ], R4 ;  /* 0x00000004050075a7 */ /* 0x0044e4000800017f */
[----:B---3--:R-:W-:Y:S05]  /*c1d0*/  @!P0 NANOSLEEP.SYNCS 0x989680 ;  /* 0x009896800000895d */ /* 0x008fea0003900000 */
[----:B------:R-:W3:Y:S02]  /*c1e0*/  @!P0 SYNCS.PHASECHK.TRANS64 P0, [R5+URZ], R4 ;  /* 0x00000004050085a7 */ /* 0x000ee4000800007f */
[----:B---3--:R-:W-:Y:S05]  /*c1f0*/  @!P0 BRA `(.L_x_3119) ;  /* 0xfffffffc00f08947 */ /* 0x008fea000383ffff */
[----:B------:R-:W-:Y:S05]  /*c200*/  BRA `(.L_x_3137) ;  /* 0xfffffff8008c7947 */ /* 0x000fea000383ffff */
.L_x_3138:
        /* <DEDUP_REMOVED lines=15> */
.L_x_3706:


//--------------------- .text._ZN7cutlass13device_kernelIN5flash11enable_sm90INS1_16FlashAttnBwdSm90INS1_25CollectiveMainloopBwdSm90ILi2ELi2ELi2EN4cute5tupleIJNS5_1CILi1EEES8_S8_EEENS6_IJNS7_ILi64EEENS7_ILi128EEESB_EEENS_6half_tEfNS_4arch4Sm90ELb1ELb0ELb0ELb1ELb1ELb1ELb0ELb0ELi2ELi1ELi2ELi1ELb0EEENS1_21CollectiveEpilogueBwdISC_SD_SF_Li256ELb1ELb0ELi1EEENS1_25SingleTileBwdLPTSchedulerILb1ELi128ELb1EEEEEEEEEvNT_6ParamsE --------------------------
	.section	.text._ZN7cutlass13device_kernelIN5flash11enable_sm90INS1_16FlashAttnBwdSm90INS1_25CollectiveMainloopBwdSm90ILi2ELi2ELi2EN4cute5tupleIJNS5_1CILi1EEES8_S8_EEENS6_IJNS7_ILi64EEENS7_ILi128EEESB_EEENS_6half_tEfNS_4arch4Sm90ELb1ELb0ELb0ELb1ELb1ELb1ELb0ELb0ELi2ELi1ELi2ELi1ELb0EEENS1_21CollectiveEpilogueBwdISC_SD_SF_Li256ELb1ELb0ELi1EEENS1_25SingleTileBwdLPTSchedulerILb1ELi128ELb1EEEEEEEEEvNT_6ParamsE,"ax",@progbits
	.align	128
.text._ZN7cutlass13device_kernelIN5flash11enable_sm90INS1_16FlashAttnBwdSm90INS1_25CollectiveMainloopBwdSm90ILi2ELi2ELi2EN4cute5tupleIJNS5_1CILi1EEES8_S8_EEENS6_IJNS7_ILi64EEENS7_ILi128EEESB_EEENS_6half_tEfNS_4arch4Sm90ELb1ELb0ELb0ELb1ELb1ELb1ELb0ELb0ELi2ELi1ELi2ELi1ELb0EEENS1_21CollectiveEpilogueBwdISC_SD_SF_Li256ELb1ELb0ELi1EEENS1_25SingleTileBwdLPTSchedulerILb1ELi128ELb1EEEEEEEEEvNT_6ParamsE:
        .type           _ZN7cutlass13device_kernelIN5flash11enable_sm90INS1_16FlashAttnBwdSm90INS1_25CollectiveMainloopBwdSm90ILi2ELi2ELi2EN4cute5tupleIJNS5_1CILi1EEES8_S8_EEENS6_IJNS7_ILi64EEENS7_ILi128EEESB_EEENS_6half_tEfNS_4arch4Sm90ELb1ELb0ELb0ELb1ELb1ELb1ELb0ELb0ELi2ELi1ELi2ELi1ELb0EEENS1_21CollectiveEpilogueBwdISC_SD_SF_Li256ELb1ELb0ELi1EEENS1_25SingleTileBwdLPTSchedulerILb1ELi128ELb1EEEEEEEEEvNT_6ParamsE,@function
        .size           _ZN7cutlass13device_kernelIN5flash11enable_sm90INS1_16FlashAttnBwdSm90INS1_25CollectiveMainloopBwdSm90ILi2ELi2ELi2EN4cute5tupleIJNS5_1CILi1EEES8_S8_EEENS6_IJNS7_ILi64EEENS7_ILi128EEESB_EEENS_6half_tEfNS_4arch4Sm90ELb1ELb0ELb0ELb1ELb1ELb1ELb0ELb0ELi2ELi1ELi2ELi1ELb0EEENS1_21CollectiveEpilogueBwdISC_SD_SF_Li256ELb1ELb0ELi1EEENS1_25SingleTileBwdLPTSchedulerILb1ELi128ELb1EEEEEEEEEvNT_6ParamsE,(.L_x_3707 - _ZN7cutlass13device_kernelIN5flash11enable_sm90INS1_16FlashAttnBwdSm90INS1_25CollectiveMainloopBwdSm90ILi2ELi2ELi2EN4cute5tupleIJNS5_1CILi1EEES8_S8_EEENS6_IJNS7_ILi64EEENS7_ILi128EEESB_EEENS_6half_tEfNS_4arch4Sm90ELb1ELb0ELb0ELb1ELb1ELb1ELb0ELb0ELi2ELi1ELi2ELi1ELb0EEENS1_21CollectiveEpilogueBwdISC_SD_SF_Li256ELb1ELb0ELi1EEENS1_25SingleTileBwdLPTSchedulerILb1ELi128ELb1EEEEEEEEEvNT_6ParamsE)
        .other          _ZN7cutlass13device_kernelIN5flash11enable_sm90INS1_16FlashAttnBwdSm90INS1_25CollectiveMainloopBwdSm90ILi2ELi2ELi2EN4cute5tupleIJNS5_1CILi1EEES8_S8_EEENS6_IJNS7_ILi64EEENS7_ILi128EEESB_EEENS_6half_tEfNS_4arch4Sm90ELb1ELb0ELb0ELb1ELb1ELb1ELb0ELb0ELi2ELi1ELi2ELi1ELb0EEENS1_21CollectiveEpilogueBwdISC_SD_SF_Li256ELb1ELb0ELi1EEENS1_25SingleTileBwdLPTSchedulerILb1ELi128ELb1EEEEEEEEEvNT_6ParamsE,@"STO_CUDA_ENTRY STV_DEFAULT"
_ZN7cutlass13device_kernelIN5flash11enable_sm90INS1_16FlashAttnBwdSm90INS1_25CollectiveMainloopBwdSm90ILi2ELi2ELi2EN4cute5tupleIJNS5_1CILi1EEES8_S8_EEENS6_IJNS7_ILi64EEENS7_ILi128EEESB_EEENS_6half_tEfNS_4arch4Sm90ELb1ELb0ELb0ELb1ELb1ELb1ELb0ELb0ELi2ELi1ELi2ELi1ELb0EEENS1_21CollectiveEpilogueBwdISC_SD_SF_Li256ELb1ELb0ELi1EEENS1_25SingleTileBwdLPTSchedulerILb1ELi128ELb1EEEEEEEEEvNT_6ParamsE:
        /* <DEDUP_REMOVED lines=24> */
.L_x_3140:
[----:B------:R-:W-:Y:S05]  /*0180*/  BSYNC B0 ;  /* 0x0000000000007941 */ /* 0x000fea0003800000 */
.L_x_3139:
        /* <DEDUP_REMOVED lines=37> */
.L_x_3141:
        /* <DEDUP_REMOVED lines=22> */
.L_x_3142:
[----:B------:R-:W-:Y:S01]  /*0540*/  PLOP3.LUT P0, PT, PT, PT, UP0, 0x80, 0x0 ;  /* 0x000000000000781c */ /* 0x000fe20003f0f008 */
[----:B------:R-:W-:Y:S01]  /*0550*/  NOP ;  /* 0x0000000000007918 */ /* 0x000fe20000000000 */
[----:B------:R-:W-:Y:S01]  /*0560*/  ULDC.64 UR46, c[0x0][0x208] ;  /* 0x00008200002e7ab9 */ /* 0x000fe20000000a00 */
[----:B------:R-:W-:Y:S01]  /*0570*/  BSSY B6, `(.L_x_3143) ;  /* 0x0000c04000067945 */ /* 0x000fe20003800000 */
[----:B-12-4-:R-:W-:Y:S09]  /*0580*/  BAR.SYNC.DEFER_BLOCKING 0x0 ;  /* 0x0000000000007b1d */ /* 0x016ff20000010000 */
[----:B------:R-:W-:Y:S05]  /*0590*/  @!P0 BRA `(.L_x_3144) ;  /* 0x00000078000c8947 */ /* 0x000fea0003800000 */
.L_x_3145:
        /* <DEDUP_REMOVED lines=32> */
.L_x_3146:
[----:B------:R-:W-:Y:S01]  /*07a0*/  ULDC UR8, c[0x0][0x8c4] ;  /* 0x0002310000087ab9 */ /* 0x000fe20000000800 */
[----:B------:R-:W-:Y:S01]  /*07b0*/  UMOV UR7, UR9 ;  /* 0x0000000900077c82 */ /* 0x000fe20008000000 */
[----:B------:R-:W-:-:S11]  /*07c0*/  UISETP.NE.AND UP0, UPT, UR8, 0x1, UPT ;  /* 0x000000010800788c */ /* 0x000fd6000bf05270 */
[----:B------:R-:W-:Y:S02]  /*07d0*/  @UP0 ULDC.64 UR10, c[0x0][0x8c8] ;  /* 0x00023200000a0ab9 */ /* 0x000fe40000000a00 */
[----:B------:R-:W-:-:S04]  /*07e0*/  UIMAD.WIDE.U32 UR4, UR9, UR10, URZ ;  /* 0x0000000a090472a5 */ /* 0x000fc8000f8e003f */
[----:B------:R-:W-:-:S04]  /*07f0*/  @UP0 USHF.R.U32.HI UR7, URZ, UR11, UR5 ;  /* 0x0000000b3f070299 */ /* 0x000fc80008011605 */
[----:B------:R-:W-:-:S12]  /*0800*/  UIMAD UR4, UR7, UR8, URZ ;  /* 0x00000008070472a4 */ /* 0x000fd8000f8e023f */
.L_x_3147:
        /* <DEDUP_REMOVED lines=23> */
.L_x_3148:
        /* <DEDUP_REMOVED lines=14> */
.L_x_3150:
[----:B------:R-:W-:-:S05]  /*0a60*/  ULDC UR4, c[0x0][0x8ec] ;  /* 0x00023b0000047ab9 */ /* 0x000fca0000000800 */
.L_x_3149:
[----:B------:R-:W-:Y:S02]  /*0a70*/  UIADD3 UR4, UR4, 0x7f, URZ ;  /* 0x0000007f04047890 */ /* 0x000fe4000fffe03f */
[----:B------:R-:W-:Y:S02]  /*0a80*/  ULOP3.LUT UR39, URZ, UR7, URZ, 0x33, !UPT ;  /* 0x000000073f277292 */ /* 0x000fe4000f8e333f */
[----:B------:R-:W-:-:S04]  /*0a90*/  USHF.R.S32.HI UR5, URZ, 0x1f, UR4 ;  /* 0x0000001f3f057899 */ /* 0x000fc80008011404 */
[----:B------:R-:W-:-:S04]  /*0aa0*/  ULEA.HI UR5, UR5, UR4, URZ, 0x7 ;  /* 0x0000000405057291 */ /* 0x000fc8000f8f383f */
[----:B------:R-:W-:-:S04]  /*0ab0*/  USHF.R.S32.HI UR5, URZ, 0x7, UR5 ;  /* 0x000000073f057899 */ /* 0x000fc80008011405 */
[----:B------:R-:W-:Y:S02]  /*0ac0*/  UISETP.GT.AND UP0, UPT, UR5, UR7, UPT ;  /* 0x000000070500728c */ /* 0x000fe4000bf04270 */
[----:B------:R-:W-:Y:S02]  /*0ad0*/  UIADD3 UR39, UR5, UR39, URZ ;  /* 0x0000002705277290 */ /* 0x000fe4000fffe03f */
[----:B------:R-:W-:-:S06]  /*0ae0*/  USEL UR37, UR37, 0xffffffff, UP0 ;  /* 0xffffffff25257887 */ /* 0x000fcc0008000000 */
        /* <DEDUP_REMOVED lines=15> */
.L_x_3152:
        /* <DEDUP_REMOVED lines=14> */
.L_x_3153:
        /* <DEDUP_REMOVED lines=11> */
.L_x_3154:
        /* <DEDUP_REMOVED lines=13> */
.L_x_3155:
        /* <DEDUP_REMOVED lines=103> */
.L_x_3158:
        /* <DEDUP_REMOVED lines=15> */
.L_x_3157:
        /* <DEDUP_REMOVED lines=22> */
.L_x_3160:
        /* <DEDUP_REMOVED lines=15> */
.L_x_3159:
        /* <DEDUP_REMOVED lines=8> */
.L_x_3323:
        /* <DEDUP_REMOVED lines=15> */
.L_x_3162:
        /* <DEDUP_REMOVED lines=102> */
.L_x_3174:
[----:B------:R-:W-:-:S13]  /*1fc0*/  ISETP.NE.AND P0, PT, R231, 0x3, PT ;  /* 0x00000003e700780c */ /* 0x000fda0003f05270 */
[----:B------:R-:W-:Y:S05]  /*1fd0*/  @!P0 BRA `(.L_x_3164) ;  /* 0x0000000000048947 */ /* 0x000fea0003800000 */
[----:B------:R-:W-:Y:S01]  /*1fe0*/  BPT.TRAP 0x1 ;  /* 0x000000040000795c */ /* 0x000fe20000300000 */
.L_x_3164:
[----:B------:R-:W-:Y:S01]  /*1ff0*/  IMAD R0, R3, 0x8, R228 ;  /* 0x0000000803007824 */ /* 0x000fe200078e02e4 */
[----:B------:R-:W-:-:S04]  /*2000*/  SHF.L.U32 R9, R4, 0x1f, RZ ;  /* 0x0000001f04097819 */ /* 0x000fc800000006ff */
[----:B------:R2:W3:Y:S01]  /*2010*/  SYNCS.PHASECHK.TRANS64.TRYWAIT P1, [R0+URZ+0x30810], R9 ;  /* 0x03081009000075a7 */ /* 0x0004e2000802017f */
[----:B------:R-:W-:Y:S05]  /*2020*/  @!P0 BRA `(.L_x_3165) ;  /* 0x0000000000048947 */ /* 0x000fea0003800000 */
[----:B------:R-:W-:Y:S01]  /*2030*/  BPT.TRAP 0x1 ;  /* 0x000000040000795c */ /* 0x000fe20000300000 */
.L_x_3165:
[----:B---3--:R-:W-:Y:S05]  /*2040*/  @P1 BRA `(.L_x_3166) ;  /* 0x0000000000081947 */ /* 0x008fea0003800000 */
[----:B------:R-:W3:Y:S02]  /*2050*/  SYNCS.PHASECHK.TRANS64.TRYWAIT P1, [R0+URZ+0x30810], R9 ;  /* 0x03081009000075a7 */ /* 0x000ee4000802017f */
[----:B---3--:R-:W-:Y:S05]  /*2060*/  @!P1 BRA `(.L_x_3167) ;  /* 0x000000a400889947 */ /* 0x008fea0003800000 */
.L_x_3166:
        /* <DEDUP_REMOVED lines=81> */
.L_x_3168:
[----:B------:R1:W1:Y:S01]  /*2580*/  SYNCS.PHASECHK.TRANS64.TRYWAIT P1, [R0+URZ+0x30830], R9 ;  /* 0x03083009000075a7 */ /* 0x000262000802017f */
[----:B------:R-:W-:Y:S05]  /*2590*/  @!P0 BRA `(.L_x_3169) ;  /* 0x0000000000048947 */ /* 0x000fea0003800000 */
[----:B------:R-:W-:Y:S01]  /*25a0*/  BPT.TRAP 0x1 ;  /* 0x000000040000795c */ /* 0x000fe20000300000 */
.L_x_3169:
[----:B------:R-:W-:-:S05]  /*25b0*/  VIADD R6, R228, 0x20000 ;  /* 0x00020000e4067836 */ /* 0x000fca0000000000 */
[----:B------:R-:W-:-:S04]  /*25c0*/  SHF.R.U32.HI R6, RZ, 0x4, R6 ;  /* 0x00000004ff067819 */ /* 0x000fc80000011606 */
[----:B------:R-:W-:-:S04]  /*25d0*/  LOP3.LUT R225, R6, 0x3fff, RZ, 0xc0, !PT ;  /* 0x00003fff06e17812 */ /* 0x000fc800078ec0ff */
[----:B------:R-:W-:Y:S01]  /*25e0*/  LOP3.LUT R6, R225, 0x10000, RZ, 0xfc, !PT ;  /* 0x00010000e1067812 */ /* 0x000fe200078efcff */
[----:B-1----:R-:W-:Y:S06]  /*25f0*/  @P1 BRA `(.L_x_3170) ;  /* 0x0000000000081947 */ /* 0x002fec0003800000 */
[----:B------:R-:W1:Y:S02]  /*2600*/  SYNCS.PHASECHK.TRANS64.TRYWAIT P1, [R0+URZ+0x30830], R9 ;  /* 0x03083009000075a7 */ /* 0x000e64000802017f */
[----:B-1----:R-:W-:Y:S05]  /*2610*/  @!P1 BRA `(.L_x_3171) ;  /* 0x000000a000309947 */ /* 0x002fea0003800000 */
.L_x_3170:
        /* <DEDUP_REMOVED lines=405> */
.L_x_3172:
        /* <DEDUP_REMOVED lines=49> */
.L_x_3173:
        /* <DEDUP_REMOVED lines=78> */
.L_x_3156:
        /* <DEDUP_REMOVED lines=162> */
.L_x_3176:
        /* <DEDUP_REMOVED lines=60> */
.L_x_3178:
[----:B------:R-:W-:Y:S05]  /*5540*/  BSYNC B0 ;  /* 0x0000000000007941 */ /* 0x000fea0003800000 */
.L_x_3177:
        /* <DEDUP_REMOVED lines=15> */
.L_x_3180:
[----:B------:R-:W-:Y:S05]  /*5640*/  BSYNC B0 ;  /* 0x0000000000007941 */ /* 0x000fea0003800000 */
.L_x_3179:
        /* <DEDUP_REMOVED lines=18> */
.L_x_3182:
[----:B------:R-:W-:Y:S05]  /*5770*/  BSYNC B0 ;  /* 0x0000000000007941 */ /* 0x000fea0003800000 */
.L_x_3181:
        /* <DEDUP_REMOVED lines=17> */
.L_x_3184:
[----:B------:R-:W-:Y:S05]  /*5890*/  BSYNC B0 ;  /* 0x0000000000007941 */ /* 0x000fea0003800000 */
.L_x_3183:
        /* <DEDUP_REMOVED lines=18> */
.L_x_3186:
[----:B------:R-:W-:Y:S05]  /*59c0*/  BSYNC B0 ;  /* 0x0000000000007941 */ /* 0x000fea0003800000 */
.L_x_3185:
        /* <DEDUP_REMOVED lines=18> */
.L_x_3188:
[----:B------:R-:W-:Y:S05]  /*5af0*/  BSYNC B0 ;  /* 0x0000000000007941 */ /* 0x000fea0003800000 */
.L_x_3187:
        /* <DEDUP_REMOVED lines=19> */
.L_x_3190:
[----:B------:R-:W-:Y:S05]  /*5c30*/  BSYNC B0 ;  /* 0x0000000000007941 */ /* 0x000fea0003800000 */
.L_x_3189:
        /* <DEDUP_REMOVED lines=18> */
.L_x_3192:
[----:B------:R-:W-:Y:S05]  /*5d60*/  BSYNC B0 ;  /* 0x0000000000007941 */ /* 0x000fea0003800000 */
.L_x_3191:
        /* <DEDUP_REMOVED lines=39> */
.L_x_3194:
[----:B------:R-:W-:Y:S05]  /*5fe0*/  BSYNC B0 ;  /* 0x0000000000007941 */ /* 0x000fea0003800000 */
.L_x_3193:
        /* <DEDUP_REMOVED lines=17> */
.L_x_3196:
[----:B------:R-:W-:Y:S05]  /*6100*/  BSYNC B0 ;  /* 0x0000000000007941 */ /* 0x000fea0003800000 */
.L_x_3195:
        /* <DEDUP_REMOVED lines=15> */
.L_x_3198:
[----:B------:R-:W-:Y:S05]  /*6200*/  BSYNC B0 ;  /* 0x0000000000007941 */ /* 0x000fea0003800000 */
.L_x_3197:
        /* <DEDUP_REMOVED lines=15> */
.L_x_3200:
[----:B------:R-:W-:Y:S05]  /*6300*/  BSYNC B0 ;  /* 0x0000000000007941 */ /* 0x000fea0003800000 */
.L_x_3199:
        /* <DEDUP_REMOVED lines=15> */
.L_x_3202:
[----:B------:R-:W-:Y:S05]  /*6400*/  BSYNC B0 ;  /* 0x0000000000007941 */ /* 0x000fea0003800000 */
.L_x_3201:
        /* <DEDUP_REMOVED lines=15> */
.L_x_3204:
[----:B------:R-:W-:Y:S05]  /*6500*/  BSYNC B0 ;  /* 0x0000000000007941 */ /* 0x000fea0003800000 */
.L_x_3203:
        /* <DEDUP_REMOVED lines=15> */
.L_x_3206:
[----:B------:R-:W-:Y:S05]  /*6600*/  BSYNC B0 ;  /* 0x0000000000007941 */ /* 0x000fea0003800000 */
.L_x_3205:
        /* <DEDUP_REMOVED lines=15> */
.L_x_3175:
        /* <DEDUP_REMOVED lines=41> */
.L_x_3207:
        /* <DEDUP_REMOVED lines=48> */
.L_x_3209:
[----:B------:R-:W-:Y:S05]  /*6c90*/  BSYNC B0 ;  /* 0x0000000000007941 */ /* 0x000fea0003800000 */
.L_x_3208:
        /* <DEDUP_REMOVED lines=16> */
.L_x_3211:
[----:B------:R-:W-:Y:S05]  /*6da0*/  BSYNC B0 ;  /* 0x0000000000007941 */ /* 0x000fea0003800000 */
.L_x_3210:
        /* <DEDUP_REMOVED lines=16> */
.L_x_3213:
[----:B------:R-:W-:Y:S05]  /*6eb0*/  BSYNC B0 ;  /* 0x0000000000007941 */ /* 0x000fea0003800000 */
.L_x_3212:
        /* <DEDUP_REMOVED lines=17> */
.L_x_3215:
[----:B------:R-:W-:Y:S05]  /*6fd0*/  BSYNC B0 ;  /* 0x0000000000007941 */ /* 0x000fea0003800000 */
.L_x_3214:
        /* <DEDUP_REMOVED lines=16> */
.L_x_3217:
[----:B------:R-:W-:Y:S05]  /*70e0*/  BSYNC B0 ;  /* 0x0000000000007941 */ /* 0x000fea0003800000 */
.L_x_3216:
        /* <DEDUP_REMOVED lines=17> */
.L_x_3219:
[----:B------:R-:W-:Y:S05]  /*7200*/  BSYNC B0 ;  /* 0x0000000000007941 */ /* 0x000fea0003800000 */
.L_x_3218:
        /* <DEDUP_REMOVED lines=18> */
.L_x_3221:
[----:B------:R-:W-:Y:S05]  /*7330*/  BSYNC B0 ;  /* 0x0000000000007941 */ /* 0x000fea0003800000 */
.L_x_3220:
        /* <DEDUP_REMOVED lines=17> */
.L_x_3223:
[----:B------:R-:W-:Y:S05]  /*7450*/  BSYNC B0 ;  /* 0x0000000000007941 */ /* 0x000fea0003800000 */
.L_x_3222:
        /* <DEDUP_REMOVED lines=38> */
.L_x_3225:
[----:B------:R-:W-:Y:S05]  /*76c0*/  BSYNC B0 ;  /* 0x0000000000007941 */ /* 0x000fea0003800000 */
.L_x_3224:
        /* <DEDUP_REMOVED lines=16> */
.L_x_3227:
[----:B------:R-:W-:Y:S05]  /*77d0*/  BSYNC B0 ;  /* 0x0000000000007941 */ /* 0x000fea0003800000 */
.L_x_3226:
        /* <DEDUP_REMOVED lines=15> */
.L_x_3229:
[----:B------:R-:W-:Y:S05]  /*78d0*/  BSYNC B0 ;  /* 0x0000000000007941 */ /* 0x000fea0003800000 */
.L_x_3228:
        /* <DEDUP_REMOVED lines=15> */
.L_x_3231:
[----:B------:R-:W-:Y:S05]  /*79d0*/  BSYNC B0 ;  /* 0x0000000000007941 */ /* 0x000fea0003800000 */
.L_x_3230:
        /* <DEDUP_REMOVED lines=15> */
.L_x_3233:
[----:B------:R-:W-:Y:S05]  /*7ad0*/  BSYNC B0 ;  /* 0x0000000000007941 */ /* 0x000fea0003800000 */
.L_x_3232:
        /* <DEDUP_REMOVED lines=15> */
.L_x_3235:
[----:B------:R-:W-:Y:S05]  /*7bd0*/  BSYNC B0 ;  /* 0x0000000000007941 */ /* 0x000fea0003800000 */
.L_x_3234:
        /* <DEDUP_REMOVED lines=15> */
.L_x_3237:
[----:B------:R-:W-:Y:S05]  /*7cd0*/  BSYNC B0 ;  /* 0x0000000000007941 */ /* 0x000fea0003800000 */
.L_x_3236:
        /* <DEDUP_REMOVED lines=15> */
.L_x_3144:
        /* <DEDUP_REMOVED lines=29> */
.L_x_3239:
[----:B------:R-:W-:Y:S01]  /*7fa0*/  ULDC UR9, c[0x0][0x8c4] ;  /* 0x0002310000097ab9 */ /* 0x000fe20000000800 */
[----:B------:R-:W-:Y:S01]  /*7fb0*/  UMOV UR7, UR8 ;  /* 0x0000000800077c82 */ /* 0x000fe20008000000 */
[----:B------:R-:W-:-:S11]  /*7fc0*/  UISETP.NE.AND UP0, UPT, UR9, 0x1, UPT ;  /* 0x000000010900788c */ /* 0x000fd6000bf05270 */
[----:B------:R-:W-:Y:S02]  /*7fd0*/  @UP0 ULDC.64 UR10, c[0x0][0x8c8] ;  /* 0x00023200000a0ab9 */ /* 0x000fe40000000a00 */
[----:B------:R-:W-:-:S04]  /*7fe0*/  UIMAD.WIDE.U32 UR4, UR8, UR10, URZ ;  /* 0x0000000a080472a5 */ /* 0x000fc8000f8e003f */
[----:B------:R-:W-:-:S04]  /*7ff0*/  @UP0 USHF.R.U32.HI UR7, URZ, UR11, UR5 ;  /* 0x0000000b3f070299 */ /* 0x000fc80008011605 */
[----:B------:R-:W-:-:S12]  /*8000*/  UIMAD UR4, UR7, UR9, URZ ;  /* 0x00000009070472a4 */ /* 0x000fd8000f8e023f */
.L_x_3240:
        /* <DEDUP_REMOVED lines=23> */
.L_x_3241:
        /* <DEDUP_REMOVED lines=13> */
.L_x_3243:
[----:B------:R-:W-:-:S05]  /*8250*/  ULDC UR4, c[0x0][0x8ec] ;  /* 0x00023b0000047ab9 */ /* 0x000fca0000000800 */
.L_x_3242:
[----:B------:R-:W-:-:S04]  /*8260*/  UIADD3 UR4, UR4, 0x7f, URZ ;  /* 0x0000007f04047890 */ /* 0x000fc8000fffe03f */
[----:B------:R-:W-:-:S04]  /*8270*/  USHF.R.S32.HI UR5, URZ, 0x1f, UR4 ;  /* 0x0000001f3f057899 */ /* 0x000fc80008011404 */
[----:B------:R-:W-:-:S04]  /*8280*/  ULEA.HI UR5, UR5, UR4, URZ, 0x7 ;  /* 0x0000000405057291 */ /* 0x000fc8000f8f383f */
[----:B------:R-:W-:-:S04]  /*8290*/  USHF.R.S32.HI UR5, URZ, 0x7, UR5 ;  /* 0x000000073f057899 */ /* 0x000fc80008011405 */
[----:B------:R-:W-:Y:S02]  /*82a0*/  UISETP.GT.AND UP0, UPT, UR5, UR7, UPT ;  /* 0x000000070500728c */ /* 0x000fe4000bf04270 */
[----:B------:R-:W-:Y:S02]  /*82b0*/  ULOP3.LUT UR7, URZ, UR7, URZ, 0x33, !UPT ;  /* 0x000000073f077292 */ /* 0x000fe4000f8e333f */
[----:B------:R-:W-:Y:S02]  /*82c0*/  USEL UR10, UR10, 0xffffffff, UP0 ;  /* 0xffffffff0a0a7887 */ /* 0x000fe40008000000 */
[----:B------:R-:W-:-:S04]  /*82d0*/  UIADD3 UR7, UR5, UR7, URZ ;  /* 0x0000000705077290 */ /* 0x000fc8000fffe03f */
        /* <DEDUP_REMOVED lines=40> */
.L_x_3244:
        /* <DEDUP_REMOVED lines=13> */
.L_x_3245:
        /* <DEDUP_REMOVED lines=12> */
.L_x_3246:
[----:B------:R-:W-:Y:S01]  /*86f0*/  ULEA UR8, UR7, UR14, 0x7 ;  /* 0x0000000e07087291 */ /* 0x000fe2000f8e383f */
[----:B------:R-:W-:-:S03]  /*8700*/  ULDC UR9, c[0x0][0x74c] ;  /* 0x0001d30000097ab9 */ /* 0x000fc60000000800 */
[----:B------:R-:W-:Y:S02]  /*8710*/  UIADD3 UR9, UR8, -UR9, -UR11 ;  /* 0x8000000908097290 */ /* 0x000fe4000fffe80b */
        /* <DEDUP_REMOVED lines=13> */
[----:B------:R-:W1:Y:S01]  /*87f0*/  S2R R0, SR_TID.X ;  /* 0x0000000000007919 */ /* 0x000e620000002100 */
[----:B------:R-:W-:Y:S01]  /*8800*/  UIMAD UR16, UR20, UR18, URZ ;  /* 0x00000012141072a4 */ /* 0x000fe2000f8e023f */
[----:B------:R-:W-:Y:S01]  /*8810*/  LOP3.LUT R8, RZ, UR7, RZ, 0x33, !PT ;  /* 0x00000007ff087c12 */ /* 0x000fe2000f8e33ff */
[----:B------:R-:W-:Y:S02]  /*8820*/  USHF.R.S32.HI UR15, URZ, 0x1f, UR10 ;  /* 0x0000001f3f0f7899 */ /* 0x000fe4000801140a */
[----:B------:R-:W-:Y:S02]  /*8830*/  UIMAD UR17, UR6, UR19, UR16 ;  /* 0x00000013061172a4 */ /* 0x000fe4000f8e0210 */
[----:B------:R-:W-:Y:S02]  /*8840*/  UIADD3 UR19, UR11, 0x7f, URZ ;  /* 0x0000007f0b137890 */ /* 0x000fe4000fffe03f */
[----:B------:R-:W-:Y:S01]  /*8850*/  UIMAD.WIDE.U32 UR8, UR6, UR18, URZ ;  /* 0x00000012060872a5 */ /* 0x000fe2000f8e003f */
[----:B------:R-:W-:Y:S01]  /*8860*/  ULDC UR21, c[0x0][0x288] ;  /* 0x0000a20000157ab9 */ /* 0x000fe20000000800 */
[----:B------:R-:W-:-:S02]  /*8870*/  UIADD3 UR16, UR12, -UR13, URZ ;  /* 0x8000000d0c107290 */ /* 0x000fc4000fffe03f */
[----:B------:R-:W-:Y:S01]  /*8880*/  UIADD3 UR14, UR11, 0xbf, -UR14 ;  /* 0x000000bf0b0e7890 */ /* 0x000fe2000fffe80e */
[----:B------:R-:W-:Y:S01]  /*8890*/  ULDC UR22, c[0x0][0x760] ;  /* 0x0001d80000167ab9 */ /* 0x000fe20000000800 */
[----:B------:R-:W-:Y:S02]  /*88a0*/  USEL UR29, UR10, URZ, !UP0 ;  /* 0x0000003f0a1d7287 */ /* 0x000fe4000c000000 */
[----:B------:R-:W-:Y:S02]  /*88b0*/  USEL UR23, UR15, URZ, !UP0 ;  /* 0x0000003f0f177287 */ /* 0x000fe4000c000000 */
[----:B------:R-:W-:Y:S02]  /*88c0*/  UIMAD UR18, UR10, UR21, URZ ;  /* 0x000000150a1272a4 */ /* 0x000fe4000f8e023f */
[----:B------:R-:W-:Y:S02]  /*88d0*/  USHF.R.S32.HI UR11, URZ, 0x1f, UR19 ;  /* 0x0000001f3f0b7899 */ /* 0x000fe40008011413 */
[----:B------:R-:W-:-:S02]  /*88e0*/  UIMAD UR15, UR21, UR22, URZ ;  /* 0x00000016150f72a4 */ /* 0x000fc4000f8e023f */
[----:B------:R-:W-:Y:S02]  /*88f0*/  UIADD3 UR10, UP0, UR4, UR8, URZ ;  /* 0x00000008040a7290 */ /* 0x000fe4000ff1e03f */
[----:B------:R-:W-:Y:S02]  /*8900*/  UIADD3 UR17, UR9, UR17, URZ ;  /* 0x0000001109117290 */ /* 0x000fe4000fffe03f */
[----:B------:R-:W-:Y:S01]  /*8910*/  ULOP3.LUT UR21, UR16, 0x1, URZ, 0xc0, !UPT ;  /* 0x0000000110157892 */ /* 0x000fe2000f8ec03f */
[----:B-1----:R-:W-:Y:S01]  /*8920*/  LOP3.LUT R0, R0, 0x1f, RZ, 0xc0, !PT ;  /* 0x0000001f00007812 */ /* 0x002fe200078ec0ff */
[----:B------:R-:W-:Y:S02]  /*8930*/  ULEA.HI UR22, UR11, UR19, URZ, 0x7 ;  /* 0x000000130b167291 */ /* 0x000fe4000f8f383f */
[----:B------:R-:W-:Y:S02]  /*8940*/  UIADD3.X UR11, UR5, UR17, URZ, UP0, !UPT ;  /* 0x00000011050b7290 */ /* 0x000fe400087fe43f */
[----:B------:R-:W-:Y:S01]  /*8950*/  UISETP.NE.U32.AND UP0, UPT, UR21, 0x1, UPT ;  /* 0x000000011500788c */ /* 0x000fe2000bf05070 */
[----:B------:R-:W-:Y:S01]  /*8960*/  ULDC.64 UR30, c[0x0][0x2e0] ;  /* 0x0000b800001e7ab9 */ /* 0x000fe20000000a00 */
[----:B------:R-:W-:-:S02]  /*8970*/  UIADD3 UR16, UP1, UR6, UR18, URZ ;  /* 0x0000001206107290 */ /* 0x000fc4000ff3e03f */
[----:B------:R-:W-:Y:S02]  /*8980*/  UIMAD UR6, UR23, UR30, URZ ;  /* 0x0000001e170672a4 */ /* 0x000fe4000f8e023f */
[----:B------:R-:W-:Y:S01]  /*8990*/  PLOP3.LUT P1, PT, PT, PT, UP0, 0x80, 0x0 ;  /* 0x000000000000781c */ /* 0x000fe20003f2f008 */
[----:B------:R-:W-:Y:S02]  /*89a0*/  UIMAD.WIDE.U32 UR10, UR29, UR30, UR10 ;  /* 0x0000001e1d0a72a5 */ /* 0x000fe4000f8e000a */
[----:B------:R-:W-:Y:S01]  /*89b0*/  UIMAD UR21, UR29, UR31, UR6 ;  /* 0x0000001f1d1572a4 */ /* 0x000fe2000f8e0206 */
[----:B------:R-:W-:Y:S01]  /*89c0*/  ELECT P0, URZ, PT ;  /* 0x00000000003f782f */ /* 0x000fe20003800000 */
[----:B------:R-:W-:Y:S02]  /*89d0*/  ULEA.HI.X.SX32 UR20, UR18, UR20, 0x1, UP1 ;  /* 0x0000001412147291 */ /* 0x000fe400088f0e3f */
[----:B------:R-:W-:Y:S02]  /*89e0*/  USHF.R.S32.HI UR22, URZ, 0x7, UR22 ;  /* 0x000000073f167899 */ /* 0x000fe40008011416 */
[----:B------:R-:W-:-:S04]  /*89f0*/  UIADD3 UR32, UR11, UR21, URZ ;  /* 0x000000150b207290 */ /* 0x000fc8000fffe03f */
[----:B------:R-:W-:Y:S08]  /*8a00*/  @P1 BRA `(.L_x_3247) ;  /* 0x0000000400881947 */ /* 0x000ff00003800000 */
        /* <DEDUP_REMOVED lines=18> */
.L_x_3250:
[----:B------:R-:W2:Y:S04]  /*8b30*/  LDG.E.STRONG.GPU R4, desc[UR46][R2.64] ;  /* 0x0000002e02047981 */ /* 0x000ea8000c1ef900 */
[----:B--2---:R-:W-:Y:S01]  /*8b40*/  CCTL.IVALL ;  /* 0x00000000ff00798f */ /* 0x004fe20002000000 */
[----:B------:R-:W-:Y:S05]  /*8b50*/  YIELD ;  /* 0x0000000000007946 */ /* 0x000fea0003800000 */
[----:B------:R-:W-:-:S13]  /*8b60*/  ISETP.NE.AND P1, PT, R4, R5, PT ;  /* 0x000000050400720c */ /* 0x000fda0003f25270 */
[----:B------:R-:W-:Y:S05]  /*8b70*/  @P1 BRA `(.L_x_3250) ;  /* 0xfffffffc00ec1947 */ /* 0x000fea000383ffff */
.L_x_3249:
[----:B------:R-:W-:Y:S05]  /*8b80*/  BSYNC B0 ;  /* 0x0000000000007941 */ /* 0x000fea0003800000 */
.L_x_3248:
[----:B------:R-:W-:-:S03]  /*8b90*/  UMOV UR6, 0xffffffff ;  /* 0xffffffff00067882 */ /* 0x000fc60000000000 */
[----:B------:R-:W-:Y:S05]  /*8ba0*/  BRA.DIV UR6, `(.L_x_3251) ;  /* 0x0000003a06e07947 */ /* 0x000fea000b800000 */
[----:B------:R-:W-:Y:S01]  /*8bb0*/  NOP ;  /* 0x0000000000007918 */ /* 0x000fe20000000000 */
.L_x_3326:
        /* <DEDUP_REMOVED lines=22> */
.L_x_3253:
[----:B------:R-:W-:Y:S05]  /*8d20*/  BSYNC B0 ;  /* 0x0000000000007941 */ /* 0x000fea0003800000 */
.L_x_3252:
        /* <DEDUP_REMOVED lines=9> */
[----:B------:R-:W-:Y:S02]  /*8dc0*/  UIADD3 UR24, UP0, UR6, UR10, URZ ;  /* 0x0000000a06187290 */ /* 0x000fe4000ff1e03f */
[----:B-1----:R-:W-:Y:S02]  /*8dd0*/  ULEA UR23, UR23, UR7, 0x18 ;  /* 0x0000000717177291 */ /* 0x002fe4000f8ec03f */
[----:B------:R-:W-:Y:S02]  /*8de0*/  ULEA.HI.X.SX32 UR7, UR6, UR32, 0x1, UP0 ;  /* 0x0000002006077291 */ /* 0x000fe400080f0e3f */
        /* <DEDUP_REMOVED lines=8> */
.L_x_3255:
[----:B------:R-:W-:Y:S05]  /*8e70*/  BSYNC B0 ;  /* 0x0000000000007941 */ /* 0x000fea0003800000 */
.L_x_3254:
[----:B------:R-:W-:Y:S06]  /*8e80*/  BAR.ARV 0xa, 0xa0 ;  /* 0x0282800000007b1d */ /* 0x000fec0000002000 */
[----:B------:R-:W-:Y:S04]  /*8e90*/  BSSY B0, `(.L_x_3256) ;  /* 0x0000003000007945 */ /* 0x000fe80003800000 */
[----:B------:R-:W-:Y:S05]  /*8ea0*/  @!P0 BRA `(.L_x_3257) ;  /* 0x0000000000048947 */ /* 0x000fea0003800000 */
[----:B------:R-:W-:-:S04]  /*8eb0*/  DEPBAR.LE SB0, 0x0 ;  /* 0x000080000000791a */ /* 0x000fc80000000000 */
.L_x_3257:
[----:B------:R-:W-:Y:S05]  /*8ec0*/  BSYNC B0 ;  /* 0x0000000000007941 */ /* 0x000fea0003800000 */
.L_x_3256:
        /* <DEDUP_REMOVED lines=19> */
.L_x_3259:
[----:B------:R-:W-:Y:S05]  /*9000*/  BSYNC B0 ;  /* 0x0000000000007941 */ /* 0x000fea0003800000 */
.L_x_3258:
[----:B------:R-:W-:Y:S01]  /*9010*/  UIADD3 UR7, UR13, 0x1, URZ ;  /* 0x000000010d077890 */ /* 0x000fe2000fffe03f */
[----:B------:R-:W-:Y:S11]  /*9020*/  BRA `(.L_x_3260) ;  /* 0x0000000000047947 */ /* 0x000ff60003800000 */
.L_x_3247:
[----:B------:R-:W-:-:S05]  /*9030*/  UMOV UR7, UR13 ;  /* 0x0000000d00077c82 */ /* 0x000fca0008000000 */
.L_x_3260:
[----:B------:R-:W-:-:S04]  /*9040*/  UIADD3 UR6, UR13, 0x1, URZ ;  /* 0x000000010d067890 */ /* 0x000fc8000fffe03f */
[----:B------:R-:W-:-:S06]  /*9050*/  UISETP.NE.AND UP0, UPT, UR12, UR6, UPT ;  /* 0x000000060c00728c */ /* 0x000fcc000bf05270 */
[----:B------:R-:W-:-:S13]  /*9060*/  PLOP3.LUT P1, PT, PT, PT, UP0, 0x80, 0x0 ;  /* 0x000000000000781c */ /* 0x000fda0003f2f008 */
[----:B------:R-:W-:Y:S05]  /*9070*/  @!P1 BRA `(.L_x_3151) ;  /* 0x00000034004c9947 */ /* 0x000fea0003800000 */
[----:B------:R-:W-:Y:S01]  /*9080*/  UMOV UR18, UR8 ;  /* 0x0000000800127c82 */ /* 0x000fe20008000000 */
[----:B------:R-:W-:Y:S01]  /*9090*/  UMOV UR19, UR17 ;  /* 0x0000001100137c82 */ /* 0x000fe20008000000 */
[----:B------:R-:W-:Y:S01]  /*90a0*/  ULDC.64 UR24, c[0x0][0x2c0] ;  /* 0x0000b00000187ab9 */ /* 0x000fe20000000a00 */
[----:B------:R-:W-:Y:S01]  /*90b0*/  UIMAD.WIDE.U32 UR18, UR29, UR30, UR18 ;  /* 0x0000001e1d1272a5 */ /* 0x000fe2000f8e0012 */
[----:B------:R-:W-:Y:S01]  /*90c0*/  UMOV UR23, UR7 ;  /* 0x0000000700177c82 */ /* 0x000fe20008000000 */
[----:B------:R-:W-:Y:S02]  /*90d0*/  UMOV UR6, URZ ;  /* 0x0000003f00067c82 */ /* 0x000fe40008000000 */
[----:B------:R-:W-:-:S04]  /*90e0*/  UIADD3 UR27, UP0, UR4, UR18, URZ ;  /* 0x00000012041b7290 */ /* 0x000fc8000ff1e03f */
[----:B------:R-:W-:Y:S02]  /*90f0*/  UIADD3.X UR18, UR5, UR21, UR19, UP0, !UPT ;  /* 0x0000001505127290 */ /* 0x000fe400087fe413 */
[----:B------:R-:W-:-:S04]  /*9100*/  ULEA UR26, UP0, UR27, UR24, 0x2 ;  /* 0x000000181b1a7291 */ /* 0x000fc8000f80103f */
[----:B------:R-:W-:Y:S02]  /*9110*/  ULEA.HI.X UR27, UR27, UR25, UR18, 0x2, UP0 ;  /* 0x000000191b1b7291 */ /* 0x000fe400080f1412 */
[----:B------:R-:W-:-:S04]  /*9120*/  UIADD3 UR26, UP0, UR26, 0x4000, URZ ;  /* 0x000040001a1a7890 */ /* 0x000fc8000ff1e03f */
[----:B------:R-:W-:-:S12]  /*9130*/  UIADD3.X UR27, URZ, UR27, URZ, UP0, !UPT ;  /* 0x0000001b3f1b7290 */ /* 0x000fd800087fe43f */
.L_x_3285:
        /* <DEDUP_REMOVED lines=18> */
.L_x_3263:
[----:B------:R-:W2:Y:S04]  /*9260*/  LDG.E.STRONG.GPU R4, desc[UR46][R2.64] ;  /* 0x0000002e02047981 */ /* 0x000ea8000c1ef900 */
[----:B--2---:R-:W-:Y:S01]  /*9270*/  CCTL.IVALL ;  /* 0x00000000ff00798f */ /* 0x004fe20002000000 */
[----:B------:R-:W-:Y:S05]  /*9280*/  YIELD ;  /* 0x0000000000007946 */ /* 0x000fea0003800000 */
[----:B------:R-:W-:-:S13]  /*9290*/  ISETP.NE.AND P1, PT, R4, R5, PT ;  /* 0x000000050400720c */ /* 0x000fda0003f25270 */
[----:B------:R-:W-:Y:S05]  /*92a0*/  @P1 BRA `(.L_x_3263) ;  /* 0xfffffffc00ec1947 */ /* 0x000fea000383ffff */
.L_x_3262:
[----:B------:R-:W-:Y:S05]  /*92b0*/  BSYNC B0 ;  /* 0x0000000000007941 */ /* 0x000fea0003800000 */
.L_x_3261:
[----:B------:R-:W-:-:S03]  /*92c0*/  UMOV UR24, 0xffffffff ;  /* 0xffffffff00187882 */ /* 0x000fc60000000000 */
[----:B------:R-:W-:Y:S05]  /*92d0*/  BRA.DIV UR24, `(.L_x_3264) ;  /* 0x0000003618307947 */ /* 0x000fea000b800000 */
[----:B------:R-:W-:Y:S01]  /*92e0*/  NOP ;  /* 0x0000000000007918 */ /* 0x000fe20000000000 */
.L_x_3329:
        /* <DEDUP_REMOVED lines=19> */
.L_x_3266:
[----:B------:R-:W-:Y:S05]  /*9420*/  BSYNC B0 ;  /* 0x0000000000007941 */ /* 0x000fea0003800000 */
.L_x_3265:
        /* <DEDUP_REMOVED lines=15> */
.L_x_3268:
[----:B------:R-:W-:Y:S05]  /*9520*/  BSYNC B0 ;  /* 0x0000000000007941 */ /* 0x000fea0003800000 */
.L_x_3267:
[----:B------:R-:W-:Y:S06]  /*9530*/  BAR.ARV 0xa, 0xa0 ;  /* 0x0282800000007b1d */ /* 0x000fec0000002000 */
[----:B------:R-:W-:Y:S04]  /*9540*/  BSSY B0, `(.L_x_3269) ;  /* 0x0000003000007945 */ /* 0x000fe80003800000 */
[----:B------:R-:W-:Y:S05]  /*9550*/  @!P0 BRA `(.L_x_3270) ;  /* 0x0000000000048947 */ /* 0x000fea0003800000 */
[----:B------:R-:W-:-:S04]  /*9560*/  DEPBAR.LE SB0, 0x0 ;  /* 0x000080000000791a */ /* 0x000fc80000000000 */
.L_x_3270:
[----:B------:R-:W-:Y:S05]  /*9570*/  BSYNC B0 ;  /* 0x0000000000007941 */ /* 0x000fea0003800000 */
.L_x_3269:
        /* <DEDUP_REMOVED lines=19> */
.L_x_3272:
[----:B------:R-:W-:Y:S05]  /*96b0*/  BSYNC B0 ;  /* 0x0000000000007941 */ /* 0x000fea0003800000 */
.L_x_3271:
        /* <DEDUP_REMOVED lines=17> */
.L_x_3275:
[----:B------:R-:W2:Y:S04]  /*97d0*/  LDG.E.STRONG.GPU R4, desc[UR46][R2.64] ;  /* 0x0000002e02047981 */ /* 0x000ea8000c1ef900 */
[----:B--2---:R-:W-:Y:S01]  /*97e0*/  CCTL.IVALL ;  /* 0x00000000ff00798f */ /* 0x004fe20002000000 */
[----:B------:R-:W-:Y:S05]  /*97f0*/  YIELD ;  /* 0x0000000000007946 */ /* 0x000fea0003800000 */
[----:B------:R-:W-:-:S13]  /*9800*/  ISETP.NE.AND P1, PT, R4, R5, PT ;  /* 0x000000050400720c */ /* 0x000fda0003f25270 */
[----:B------:R-:W-:Y:S05]  /*9810*/  @P1 BRA `(.L_x_3275) ;  /* 0xfffffffc00ec1947 */ /* 0x000fea000383ffff */
.L_x_3274:
[----:B------:R-:W-:Y:S05]  /*9820*/  BSYNC B0 ;  /* 0x0000000000007941 */ /* 0x000fea0003800000 */
.L_x_3273:
[----:B------:R-:W-:-:S03]  /*9830*/  UMOV UR18, 0xffffffff ;  /* 0xffffffff00127882 */ /* 0x000fc60000000000 */
[----:B------:R-:W-:Y:S05]  /*9840*/  BRA.DIV UR18, `(.L_x_3276) ;  /* 0x0000002e12f07947 */ /* 0x000fea000b800000 */
[----:B------:R-:W-:Y:S01]  /*9850*/  NOP ;  /* 0x0000000000007918 */ /* 0x000fe20000000000 */
.L_x_3332:
        /* <DEDUP_REMOVED lines=15> */
.L_x_3278:
[----:B------:R-:W-:Y:S05]  /*9950*/  BSYNC B0 ;  /* 0x0000000000007941 */ /* 0x000fea0003800000 */
.L_x_3277:
        /* <DEDUP_REMOVED lines=15> */
.L_x_3280:
[----:B------:R-:W-:Y:S05]  /*9a50*/  BSYNC B0 ;  /* 0x0000000000007941 */ /* 0x000fea0003800000 */
.L_x_3279:
[----:B------:R-:W-:Y:S06]  /*9a60*/  BAR.ARV 0xa, 0xa0 ;  /* 0x0282800000007b1d */ /* 0x000fec0000002000 */
[----:B------:R-:W-:Y:S04]  /*9a70*/  BSSY B0, `(.L_x_3281) ;  /* 0x0000003000007945 */ /* 0x000fe80003800000 */
[----:B------:R-:W-:Y:S05]  /*9a80*/  @!P0 BRA `(.L_x_3282) ;  /* 0x0000000000048947 */ /* 0x000fea0003800000 */
[----:B------:R-:W-:-:S04]  /*9a90*/  DEPBAR.LE SB0, 0x0 ;  /* 0x000080000000791a */ /* 0x000fc80000000000 */
.L_x_3282:
[----:B------:R-:W-:Y:S05]  /*9aa0*/  BSYNC B0 ;  /* 0x0000000000007941 */ /* 0x000fea0003800000 */
.L_x_3281:
        /* <DEDUP_REMOVED lines=19> */
.L_x_3284:
[----:B------:R-:W-:Y:S05]  /*9be0*/  BSYNC B0 ;  /* 0x0000000000007941 */ /* 0x000fea0003800000 */
.L_x_3283:
[----:B------:R-:W-:Y:S02]  /*9bf0*/  UIADD3 UR7, UR7, 0x2, URZ ;  /* 0x0000000207077890 */ /* 0x000fe4000fffe03f */
[----:B------:R-:W-:Y:S02]  /*9c00*/  UIADD3 UR6, UR6, 0x4000, URZ ;  /* 0x0000400006067890 */ /* 0x000fe4000fffe03f */
[----:B------:R-:W-:-:S06]  /*9c10*/  UISETP.GE.AND UP0, UPT, UR7, UR12, UPT ;  /* 0x0000000c0700728c */ /* 0x000fcc000bf06270 */
[----:B------:R-:W-:-:S13]  /*9c20*/  PLOP3.LUT P1, PT, PT, PT, UP0, 0x80, 0x0 ;  /* 0x000000000000781c */ /* 0x000fda0003f2f008 */
[----:B------:R-:W-:Y:S05]  /*9c30*/  @!P1 BRA `(.L_x_3285) ;  /* 0xfffffff400409947 */ /* 0x000fea000383ffff */
[----:B------:R-:W-:Y:S05]  /*9c40*/  BRA `(.L_x_3151) ;  /* 0x0000002800587947 */ /* 0x000fea0003800000 */
.L_x_3238:
[----:B------:R-:W1:Y:S01]  /*9c50*/  LDC R5, c[0x0][0x8d0] ;  /* 0x00023400ff057b82 */ /* 0x000e620000000800 */
[----:B------:R-:W2:Y:S01]  /*9c60*/  S2R R3, SR_CTAID.X ;  /* 0x0000000000037919 */ /* 0x000ea20000002500 */
[----:B------:R-:W-:Y:S01]  /*9c70*/  ULDC UR4, c[0x0][0x8e8] ;  /* 0x00023a0000047ab9 */ /* 0x000fe20000000800 */
[----:B-1----:R-:W-:Y:S01]  /*9c80*/  ISETP.NE.AND P0, PT, R5, 0x1, PT ;  /* 0x000000010500780c */ /* 0x002fe20003f05270 */
[----:B--2---:R-:W-:-:S12]  /*9c90*/  IMAD.MOV.U32 R2, RZ, RZ, R3 ;  /* 0x000000ffff027224 */ /* 0x004fd800078e0003 */
[----:B------:R-:W1:Y:S08]  /*9ca0*/  @P0 LDC R0, c[0x0][0x8d4] ;  /* 0x00023500ff000b82 */ /* 0x000e700000000800 */
[----:B------:R-:W2:Y:S01]  /*9cb0*/  @P0 LDC R7, c[0x0][0x8d8] ;  /* 0x00023600ff070b82 */ /* 0x000ea20000000800 */
[----:B-1----:R-:W-:-:S05]  /*9cc0*/  @P0 IMAD.HI.U32 R0, R3, R0, RZ ;  /* 0x0000000003000227 */ /* 0x002fca00078e00ff */
[----:B--2---:R-:W-:-:S04]  /*9cd0*/  @P0 SHF.R.U32.HI R2, RZ, R7, R0 ;  /* 0x00000007ff020219 */ /* 0x004fc80000011600 */
[----:B------:R-:W-:Y:S01]  /*9ce0*/  ISETP.GE.AND P0, PT, R2, UR4, PT ;  /* 0x0000000402007c0c */ /* 0x000fe2000bf06270 */
[----:B------:R-:W-:-:S04]  /*9cf0*/  IMAD.MOV R0, RZ, RZ, -R2 ;  /* 0x000000ffff007224 */ /* 0x000fc800078e0a02 */
[----:B------:R-:W-:-:S08]  /*9d00*/  IMAD R5, R5, R0, R3 ;  /* 0x0000000005057224 */ /* 0x000fd000078e0203 */
[----:B------:R-:W-:Y:S05]  /*9d10*/  @!P0 BRA `(.L_x_3286) ;  /* 0x0000000000208947 */ /* 0x000fea0003800000 */
[----:B------:R-:W1:Y:S01]  /*9d20*/  LDC R3, c[0x0][0x8dc] ;  /* 0x00023700ff037b82 */ /* 0x000e620000000800 */
[----:B------:R-:W-:Y:S01]  /*9d30*/  IMAD.MOV.U32 R0, RZ, RZ, R5 ;  /* 0x000000ffff007224 */ /* 0x000fe200078e0005 */
[----:B-1----:R-:W-:-:S13]  /*9d40*/  ISETP.NE.AND P0, PT, R3, 0x1, PT ;  /* 0x000000010300780c */ /* 0x002fda0003f05270 */
[----:B------:R-:W1:Y:S02]  /*9d50*/  @P0 LDC.64 R6, c[0x0][0x8e0] ;  /* 0x00023800ff060b82 */ /* 0x000e640000000a00 */
[----:B-1----:R-:W-:-:S05]  /*9d60*/  @P0 IMAD.HI.U32 R4, R5, R6, RZ ;  /* 0x0000000605040227 */ /* 0x002fca00078e00ff */
[----:B------:R-:W-:-:S05]  /*9d70*/  @P0 SHF.R.U32.HI R0, RZ, R7, R4 ;  /* 0x00000007ff000219 */ /* 0x000fca0000011604 */
[----:B------:R-:W-:Y:S01]  /*9d80*/  IMAD R3, R0, R3, RZ ;  /* 0x0000000300037224 */ /* 0x000fe200078e02ff */
[----:B------:R-:W-:Y:S06]  /*9d90*/  BRA `(.L_x_3287) ;  /* 0x00000000001c7947 */ /* 0x000fec0003800000 */
.L_x_3286:
[----:B------:R-:W1:Y:S01]  /*9da0*/  LDC R3, c[0x0][0x8c4] ;  /* 0x00023100ff037b82 */ /* 0x000e620000000800 */
[----:B------:R-:W-:Y:S01]  /*9db0*/  IMAD.MOV.U32 R0, RZ, RZ, R5 ;  /* 0x000000ffff007224 */ /* 0x000fe200078e0005 */
[----:B-1----:R-:W-:-:S13]  /*9dc0*/  ISETP.NE.AND P0, PT, R3, 0x1, PT ;  /* 0x000000010300780c */ /* 0x002fda0003f05270 */
[----:B------:R-:W1:Y:S02]  /*9dd0*/  @P0 LDC.64 R6, c[0x0][0x8c8] ;  /* 0x00023200ff060b82 */ /* 0x000e640000000a00 */
[----:B-1----:R-:W-:-:S05]  /*9de0*/  @P0 IMAD.HI.U32 R4, R5, R6, RZ ;  /* 0x0000000605040227 */ /* 0x002fca00078e00ff */
[----:B------:R-:W-:-:S05]  /*9df0*/  @P0 SHF.R.U32.HI R0, RZ, R7, R4 ;  /* 0x00000007ff000219 */ /* 0x000fca0000011604 */
[----:B------:R-:W-:-:S07]  /*9e00*/  IMAD R3, R0, R3, RZ ;  /* 0x0000000300037224 */ /* 0x000fce00078e02ff */
.L_x_3287:
[----:B------:R-:W1:Y:S01]  /*9e10*/  LDC R8, c[0x0][0x8b8] ;  /* 0x00022e00ff087b82 */ /* 0x000e620000000800 */
[----:B------:R-:W-:Y:S01]  /*9e20*/  IMAD.IADD R3, R5, 0x1, -R3 ;  /* 0x0000000105037824 */ /* 0x000fe200078e0a03 */
[----:B------:R-:W-:-:S06]  /*9e30*/  ULDC.64 UR6, c[0x0][0x8f8] ;  /* 0x00023e0000067ab9 */ /* 0x000fcc0000000a00 */
[----:B------:R-:W2:Y:S01]  /*9e40*/  LDC R4, c[0x0][0x8c4] ;  /* 0x00023100ff047b82 */ /* 0x000ea20000000800 */
[C---:B-1----:R-:W-:Y:S02]  /*9e50*/  ISETP.NE.AND P0, PT, R8.reuse, 0x1, PT ;  /* 0x000000010800780c */ /* 0x042fe40003f05270 */
[----:B------:R-:W-:Y:S01]  /*9e60*/  R2UR UR20, R8 ;  /* 0x00000000081472ca */ /* 0x000fe200000e0000 */
[----:B--2---:R-:W-:-:S04]  /*9e70*/  IMAD R3, R2, R4, R3 ;  /* 0x0000000402037224 */ /* 0x004fc800078e0203 */
[----:B------:R-:W-:-:S06]  /*9e80*/  IMAD.MOV.U32 R11, RZ, RZ, R3 ;  /* 0x000000ffff0b7224 */ /* 0x000fcc00078e0003 */
[----:B------:R-:W1:Y:S01]  /*9e90*/  @P0 LDC R6, c[0x0][0x8bc] ;  /* 0x00022f00ff060b82 */ /* 0x000e620000000800 */
[----:B------:R-:W-:-:S07]  /*9ea0*/  R2UR UR5, R3 ;  /* 0x00000000030572ca */ /* 0x000fce00000e0000 */
[----:B------:R-:W2:Y:S01]  /*9eb0*/  @P0 LDC R7, c[0x0][0x8c0] ;  /* 0x00023000ff070b82 */ /* 0x000ea20000000800 */
[----:B-1----:R-:W-:-:S05]  /*9ec0*/  @P0 IMAD.HI.U32 R2, R3, R6, RZ ;  /* 0x0000000603020227 */ /* 0x002fca00078e00ff */
[----:B--2---:R-:W-:Y:S02]  /*9ed0*/  @P0 SHF.R.U32.HI R11, RZ, R7, R2 ;  /* 0x00000007ff0b0219 */ /* 0x004fe40000011602 */
[----:B------:R-:W-:-:S03]  /*9ee0*/  ISETP.NE.U32.AND P0, PT, RZ, UR6, PT ;  /* 0x00000006ff007c0c */ /* 0x000fc6000bf05070 */
[----:B------:R-:W-:Y:S01]  /*9ef0*/  IMAD.MOV R2, RZ, RZ, -R11 ;  /* 0x000000ffff027224 */ /* 0x000fe200078e0a0b */
[----:B------:R-:W-:-:S04]  /*9f00*/  ISETP.NE.AND.EX P0, PT, RZ, UR7, PT, P0 ;  /* 0x00000007ff007c0c */ /* 0x000fc8000bf05300 */
[----:B------:R-:W-:-:S13]  /*9f10*/  R2UR UR4, R2 ;  /* 0x00000000020472ca */ /* 0x000fda00000e0000 */
[----:B------:R-:W-:Y:S01]  /*9f20*/  UIMAD UR20, UR20, UR4, UR5 ;  /* 0x00000004141472a4 */ /* 0x000fe2000f8e0205 */
[----:B------:R-:W-:Y:S11]  /*9f30*/  @!P0 BRA `(.L_x_3288) ;  /* 0x0000000000108947 */ /* 0x000ff60003800000 */
[----:B------:R-:W1:Y:S02]  /*9f40*/  LDC.64 R2, c[0x0][0x8f8] ;  /* 0x00023e00ff027b82 */ /* 0x000e640000000a00 */
[----:B-1----:R-:W-:-:S05]  /*9f50*/  IMAD.WIDE R2, R11, 0x4, R2 ;  /* 0x000000040b027825 */ /* 0x002fca00078e0202 */
[----:B------:R2:W5:Y:S01]  /*9f60*/  LDG.E R4, desc[UR46][R2.64] ;  /* 0x0000002e02047981 */ /* 0x000562000c1e1900 */
[----:B------:R-:W-:Y:S05]  /*9f70*/  BRA `(.L_x_3289) ;  /* 0x00000000002c7947 */ /* 0x000fea0003800000 */
.L_x_3288:
        /* <DEDUP_REMOVED lines=10> */
.L_x_3290:
[----:B------:R-:W1:Y:S02]  /*a020*/  LDC R4, c[0x0][0x8ec] ;  /* 0x00023b00ff047b82 */ /* 0x000e640000000800 */
.L_x_3289:
[----:B-1---5:R-:W-:Y:S01]  /*a030*/  VIADD R4, R4, 0x7f ;  /* 0x0000007f04047836 */ /* 0x022fe20000000000 */
[----:B------:R-:W-:Y:S01]  /*a040*/  LOP3.LUT R12, R0, 0x1ffffff, RZ, 0x3c, !PT ;  /* 0x01ffffff000c7812 */ /* 0x000fe200078e3cff */
[----:B------:R-:W-:Y:S02]  /*a050*/  IMAD.MOV.U32 R10, RZ, RZ, 0x1 ;  /* 0x00000001ff0a7424 */ /* 0x000fe400078e00ff */
[----:B--2---:R-:W-:Y:S01]  /*a060*/  IMAD.MOV.U32 R2, RZ, RZ, RZ ;  /* 0x000000ffff027224 */ /* 0x004fe200078e00ff */
[----:B------:R-:W-:-:S04]  /*a070*/  SHF.R.S32.HI R3, RZ, 0x1f, R4 ;  /* 0x0000001fff037819 */ /* 0x000fc80000011404 */
[----:B------:R-:W-:-:S04]  /*a080*/  LEA.HI R3, R3, R4, RZ, 0x7 ;  /* 0x0000000403037211 */ /* 0x000fc800078f38ff */
[----:B------:R-:W-:-:S04]  /*a090*/  SHF.R.S32.HI R3, RZ, 0x7, R3 ;  /* 0x00000007ff037819 */ /* 0x000fc80000011403 */
[C---:B------:R-:W-:Y:S01]  /*a0a0*/  ISETP.GT.AND P0, PT, R3.reuse, R0, PT ;  /* 0x000000000300720c */ /* 0x040fe20003f04270 */
[----:B------:R-:W-:-:S03]  /*a0b0*/  IMAD.IADD R12, R3, 0x1, R12 ;  /* 0x00000001030c7824 */ /* 0x000fc600078e020c */
[----:B------:R-:W-:-:S04]  /*a0c0*/  SEL R11, R11, 0xffffffff, P0 ;  /* 0xffffffff0b0b7807 */ /* 0x000fc80000000000 */
[----:B------:R-:W-:-:S13]  /*a0d0*/  ISETP.GE.AND P0, PT, R11, RZ, PT ;  /* 0x000000ff0b00720c */ /* 0x000fda0003f06270 */
[----:B------:R-:W-:Y:S05]  /*a0e0*/  @!P0 BRA `(.L_x_3291) ;  /* 0x00000020009c8947 */ /* 0x000fea0003800000 */
[----:B------:R-:W1:Y:S08]  /*a0f0*/  LDC.64 R8, c[0x0][0x770] ;  /* 0x0001dc00ff087b82 */ /* 0x000e700000000a00 */
[----:B------:R-:W2:Y:S08]  /*a100*/  LDC.64 R2, c[0x0][0x780] ;  /* 0x0001e000ff027b82 */ /* 0x000eb00000000a00 */
[----:B------:R-:W3:Y:S01]  /*a110*/  LDC.64 R6, c[0x0][0x778] ;  /* 0x0001de00ff067b82 */ /* 0x000ee20000000a00 */
[----:B-1----:R-:W-:-:S07]  /*a120*/  ISETP.NE.U32.AND P0, PT, R8, RZ, PT ;  /* 0x000000ff0800720c */ /* 0x002fce0003f05070 */
[----:B------:R-:W1:Y:S01]  /*a130*/  LDC.64 R14, c[0x0][0x778] ;  /* 0x0001de00ff0e7b82 */ /* 0x000e620000000a00 */
[----:B------:R-:W-:Y:S02]  /*a140*/  ISETP.NE.AND.EX P0, PT, R9, RZ, PT, P0 ;  /* 0x000000ff0900720c */ /* 0x000fe40003f05300 */
[----:B--2---:R-:W-:-:S05]  /*a150*/  ISETP.NE.U32.AND P1, PT, R2, RZ, PT ;  /* 0x000000ff0200720c */ /* 0x004fca0003f25070 */
[----:B------:R-:W2:Y:S01]  /*a160*/  LDC.64 R4, c[0x0][0x770] ;  /* 0x0001dc00ff047b82 */ /* 0x000ea20000000a00 */
[----:B------:R-:W-:-:S05]  /*a170*/  ISETP.NE.AND.EX P1, PT, R3, RZ, PT, P1 ;  /* 0x000000ff0300720c */ /* 0x000fca0003f25310 */
[----:B------:R-:W-:Y:S01]  /*a180*/  VOTEU.ANY UP0, P0 ;  /* 0x00000000003f7886 */ /* 0x000fe20000000100 */
[----:B---3--:R-:W-:Y:S02]  /*a190*/  ISETP.NE.U32.AND P0, PT, R6, RZ, PT ;  /* 0x000000ff0600720c */ /* 0x008fe40003f05070 */
[----:B------:R-:W-:Y:S02]  /*a1a0*/  PLOP3.LUT P2, PT, PT, PT, UP0, 0x80, 0x0 ;  /* 0x000000000000781c */ /* 0x000fe40003f4f008 */
[----:B------:R-:W-:-:S03]  /*a1b0*/  ISETP.NE.AND.EX P0, PT, R7, RZ, PT, P0 ;  /* 0x000000ff0700720c */ /* 0x000fc60003f05300 */
[----:B------:R-:W3:Y:S01]  /*a1c0*/  @P1 LDC.64 R6, c[0x0][0x780] ;  /* 0x0001e000ff061b82 */ /* 0x000ee20000000a00 */
[----:B-1----:R-:W-:-:S07]  /*a1d0*/  IMAD.WIDE R2, R11, 0x4, R14 ;  /* 0x000000040b027825 */ /* 0x002fce00078e020e */
[----:B------:R-:W1:Y:S01]  /*a1e0*/  LDC R15, c[0x0][0x280] ;  /* 0x0000a000ff0f7b82 */ /* 0x000e620000000800 */
[----:B--2---:R-:W-:-:S05]  /*a1f0*/  IMAD.WIDE R4, R11, 0x4, R4 ;  /* 0x000000040b047825 */ /* 0x004fca00078e0204 */
[----:B------:R-:W2:Y:S01]  /*a200*/  @P2 LDG.E R16, desc[UR46][R4.64] ;  /* 0x0000002e04102981 */ /* 0x000ea2000c1e1900 */
[----:B------:R-:W-:-:S03]  /*a210*/  IMAD.MOV.U32 R13, RZ, RZ, RZ ;  /* 0x000000ffff0d7224 */ /* 0x000fc600078e00ff */
[----:B------:R4:W5:Y:S04]  /*a220*/  @P2 LDG.E R0, desc[UR46][R4.64] ;  /* 0x0000002e04002981 */ /* 0x000968000c1e1900 */
[----:B------:R4:W5:Y:S01]  /*a230*/  @P0 LDG.E R13, desc[UR46][R2.64] ;  /* 0x0000002e020d0981 */ /* 0x000962000c1e1900 */
[----:B---3--:R-:W-:-:S05]  /*a240*/  @P1 IMAD.WIDE R6, R11, 0x4, R6 ;  /* 0x000000040b061825 */ /* 0x008fca00078e0206 */
[----:B-1----:R4:W5:Y:S01]  /*a250*/  @P1 LDG.E R15, desc[UR46][R6.64] ;  /* 0x0000002e060f1981 */ /* 0x002962000c1e1900 */
[----:B--2---:R-:W-:-:S05]  /*a260*/  @P2 IMAD R16, R11, 0x40, R16 ;  /* 0x000000400b102824 */ /* 0x004fca00078e0210 */
[----:B------:R-:W-:Y:S01]  /*a270*/  @P2 R2UR UR4, R16 ;  /* 0x00000000100422ca */ /* 0x000fe200000e0000 */
[----:B----4-:R-:W-:-:S14]  /*a280*/  @P1 BRA `(.L_x_3292) ;  /* 0x0000000000101947 */ /* 0x010fdc0003800000 */
[----:B------:R-:W-:Y:S05]  /*a290*/  @!P2 BRA `(.L_x_3292) ;  /* 0x00000000000ca947 */ /* 0x000fea0003800000 */
[----:B------:R-:W2:Y:S04]  /*a2a0*/  LDG.E R6, desc[UR46][R4.64] ;  /* 0x0000002e04067981 */ /* 0x000ea8000c1e1900 */
[----:B-----5:R-:W2:Y:S02]  /*a2b0*/  LDG.E R15, desc[UR46][R4.64+0x4] ;  /* 0x0000042e040f7981 */ /* 0x020ea4000c1e1900 */
[----:B--2---:R-:W-:-:S07]  /*a2c0*/  IMAD.IADD R15, R15, 0x1, -R6 ;  /* 0x000000010f0f7824 */ /* 0x004fce00078e0a06 */
.L_x_3292:
[----:B------:R-:W-:Y:S01]  /*a2d0*/  @UP0 USHF.R.S32.HI UR5, URZ, 0x1f, UR4 ;  /* 0x0000001f3f050899 */ /* 0x000fe20008011404 */
[----:B------:R-:W-:Y:S01]  /*a2e0*/  ULDC.64 UR8, c[0x0][0x788] ;  /* 0x0001e20000087ab9 */ /* 0x000fe20000000a00 */
[----:B------:R-:W-:Y:S01]  /*a2f0*/  UMOV UR6, URZ ;  /* 0x0000003f00067c82 */ /* 0x000fe20008000000 */
[----:B------:R-:W-:Y:S01]  /*a300*/  ISETP.NE.U32.AND P1, PT, RZ, UR8, PT ;  /* 0x00000008ff007c0c */ /* 0x000fe2000bf25070 */
[----:B------:R-:W-:Y:S01]  /*a310*/  @UP0 ULEA.HI UR5, UR5, UR4, URZ, 0x6 ;  /* 0x0000000405050291 */ /* 0x000fe2000f8f303f */
[----:B-----5:R-:W-:Y:S02]  /*a320*/  @P2 R2UR UR6, R0 ;  /* 0x00000000000622ca */ /* 0x020fe400000e0000 */
[----:B------:R-:W-:Y:S01]  /*a330*/  ISETP.NE.AND.EX P1, PT, RZ, UR9, PT, P1 ;  /* 0x00000009ff007c0c */ /* 0x000fe2000bf25310 */
[----:B------:R-:W-:Y:S01]  /*a340*/  @UP0 ULOP3.LUT UR7, UR5, 0xffffffc0, URZ, 0xc0, !UPT ;  /* 0xffffffc005070892 */ /* 0x000fe2000f8ec03f */
[----:B------:R-:W-:Y:S01]  /*a350*/  ULDC UR9, c[0x0][0x290] ;  /* 0x0000a40000097ab9 */ /* 0x000fe20000000800 */
[----:B------:R-:W-:-:S02]  /*a360*/  UMOV UR4, URZ ;  /* 0x0000003f00047c82 */ /* 0x000fc40008000000 */
[----:B------:R-:W-:Y:S01]  /*a370*/  @UP0 USHF.R.S32.HI UR8, URZ, 0x1f, UR7 ;  /* 0x0000001f3f080899 */ /* 0x000fe20008011407 */
[----:B------:R-:W-:Y:S01]  /*a380*/  IMAD.U32 R0, RZ, RZ, UR9 ;  /* 0x00000009ff007e24 */ /* 0x000fe2000f8e00ff */
[----:B------:R-:W-:Y:S01]  /*a390*/  UMOV UR5, URZ ;  /* 0x0000003f00057c82 */ /* 0x000fe20008000000 */
[----:B------:R-:W-:-:S04]  /*a3a0*/  @UP0 UMOV UR4, UR7 ;  /* 0x0000000700040c82 */ /* 0x000fc80008000000 */
[----:B------:R-:W-:Y:S01]  /*a3b0*/  @UP0 UMOV UR5, UR8 ;  /* 0x0000000800050c82 */ /* 0x000fe20008000000 */
[----:B------:R-:W-:Y:S05]  /*a3c0*/  @!P1 BRA `(.L_x_3293) ;  /* 0x0000000000109947 */ /* 0x000fea0003800000 */
[----:B------:R-:W1:Y:S02]  /*a3d0*/  LDC.64 R2, c[0x0][0x788] ;  /* 0x0001e200ff027b82 */ /* 0x000e640000000a00 */
[----:B-1----:R-:W-:-:S05]  /*a3e0*/  IMAD.WIDE R2, R11, 0x4, R2 ;  /* 0x000000040b027825 */ /* 0x002fca00078e0202 */
[----:B------:R1:W5:Y:S01]  /*a3f0*/  LDG.E R0, desc[UR46][R2.64] ;  /* 0x0000002e02007981 */ /* 0x000362000c1e1900 */
[----:B------:R-:W-:Y:S05]  /*a400*/  BRA `(.L_x_3294) ;  /* 0x0000000000107947 */ /* 0x000fea0003800000 */
.L_x_3293:
[----:B------:R-:W-:Y:S05]  /*a410*/  @!P0 BRA `(.L_x_3294) ;  /* 0x00000000000c8947 */ /* 0x000fea0003800000 */
[----:B------:R-:W2:Y:S04]  /*a420*/  LDG.E R5, desc[UR46][R2.64] ;  /* 0x0000002e02057981 */ /* 0x000ea8000c1e1900 */
[----:B------:R-:W2:Y:S02]  /*a430*/  LDG.E R0, desc[UR46][R2.64+0x4] ;  /* 0x0000042e02007981 */ /* 0x000ea4000c1e1900 */
[----:B--2---:R-:W-:-:S07]  /*a440*/  IMAD.IADD R0, R0, 0x1, -R5 ;  /* 0x0000000100007824 */ /* 0x004fce00078e0a05 */
.L_x_3294:
[----:B-1----:R-:W-:Y:S01]  /*a450*/  IMAD R3, R12, 0x80, R15 ;  /* 0x000000800c037824 */ /* 0x002fe200078e020f */
[----:B------:R-:W-:Y:S01]  /*a460*/  ULDC UR7, c[0x0][0x74c] ;  /* 0x0001d30000077ab9 */ /* 0x000fe20000000800 */
[----:B------:R-:W-:Y:S02]  /*a470*/  VIADD R15, R15, 0x3f ;  /* 0x0000003f0f0f7836 */ /* 0x000fe40000000000 */
[----:B------:R-:W-:Y:S01]  /*a480*/  IMAD.MOV.U32 R2, RZ, RZ, RZ ;  /* 0x000000ffff027224 */ /* 0x000fe200078e00ff */
[----:B-----5:R-:W-:-:S04]  /*a490*/  IADD3 R0, R3, -UR7, -R0 ;  /* 0x8000000703007c10 */ /* 0x020fc8000fffe800 */
[----:B------:R-:W-:-:S04]  /*a4a0*/  SHF.R.S32.HI R3, RZ, 0x1f, R0 ;  /* 0x0000001fff037819 */ /* 0x000fc80000011400 */
[----:B------:R-:W-:Y:S02]  /*a4b0*/  LEA.HI R3, R3, R0, RZ, 0x6 ;  /* 0x0000000003037211 */ /* 0x000fe400078f30ff */
[----:B------:R-:W-:Y:S02]  /*a4c0*/  SHF.R.S32.HI R0, RZ, 0x1f, R15 ;  /* 0x0000001fff007819 */ /* 0x000fe4000001140f */
[----:B------:R-:W-:Y:S02]  /*a4d0*/  SHF.R.S32.HI R3, RZ, 0x6, R3 ;  /* 0x00000006ff037819 */ /* 0x000fe40000011403 */
[----:B------:R-:W-:Y:S02]  /*a4e0*/  LEA.HI R0, R0, R15, RZ, 0x6 ;  /* 0x0000000f00007211 */ /* 0x000fe400078f30ff */
[----:B------:R-:W-:Y:S02]  /*a4f0*/  VIMNMX R4, RZ, R3, !PT ;  /* 0x00000003ff047248 */ /* 0x000fe40007fe0100 */
[----:B------:R-:W-:-:S04]  /*a500*/  SHF.R.S32.HI R0, RZ, 0x6, R0 ;  /* 0x00000006ff007819 */ /* 0x000fc80000011400 */
[----:B------:R-:W-:-:S13]  /*a510*/  ISETP.GT.AND P1, PT, R0, R4, PT ;  /* 0x000000040000720c */ /* 0x000fda0003f24270 */
[----:B------:R-:W-:Y:S05]  /*a520*/  @!P1 BRA `(.L_x_3291) ;  /* 0x0000001c008c9947 */ /* 0x000fea0003800000 */
[----:B------:R-:W-:Y:S01]  /*a530*/  ISETP.NE.U32.AND P1, PT, R8, RZ, PT ;  /* 0x000000ff0800720c */ /* 0x000fe20003f25070 */
[----:B------:R-:W-:Y:S01]  /*a540*/  USHF.R.S32.HI UR7, URZ, 0x1f, UR20 ;  /* 0x0000001f3f077899 */ /* 0x000fe20008011414 */
[----:B------:R-:W-:Y:S01]  /*a550*/  SHF.R.S32.HI R2, RZ, 0x1f, R11 ;  /* 0x0000001fff027819 */ /* 0x000fe2000001140b */
[----:B------:R-:W-:Y:S01]  /*a560*/  ULDC.64 UR10, c[0x0][0x718] ;  /* 0x0001c600000a7ab9 */ /* 0x000fe20000000a00 */
[----:B------:R-:W-:Y:S01]  /*a570*/  ISETP.NE.AND.EX P1, PT, R9, RZ, PT, P1 ;  /* 0x000000ff0900720c */ /* 0x000fe20003f25310 */
[----:B------:R-:W-:Y:S01]  /*a580*/  UMOV UR8, UR4 ;  /* 0x0000000400087c82 */ /* 0x000fe20008000000 */
[----:B------:R-:W-:Y:S01]  /*a590*/  UMOV UR9, UR5 ;  /* 0x0000000500097c82 */ /* 0x000fe20008000000 */
[----:B------:R-:W-:Y:S01]  /*a5a0*/  R2UR UR21, R11 ;  /* 0x000000000b1572ca */ /* 0x000fe200000e0000 */
[----:B------:R-:W-:Y:S01]  /*a5b0*/  UIMAD.WIDE.U32 UR4, UR20, UR10, UR8 ;  /* 0x0000000a140472a5 */ /* 0x000fe2000f8e0008 */
[----:B------:R-:W-:Y:S01]  /*a5c0*/  SEL R2, R2, RZ, !P1 ;  /* 0x000000ff02027207 */ /* 0x000fe20004800000 */
[----:B------:R-:W-:Y:S01]  /*a5d0*/  UIMAD UR10, UR7, UR10, URZ ;  /* 0x0000000a070a72a4 */ /* 0x000fe2000f8e023f */
[----:B------:R-:W-:Y:S01]  /*a5e0*/  R2UR UR18, R12 ;  /* 0x000000000c1272ca */ /* 0x000fe200000e0000 */
[----:B------:R-:W-:Y:S01]  /*a5f0*/  ULDC.64 UR14, c[0x0][0x730] ;  /* 0x0001cc00000e7ab9 */ /* 0x000fe20000000a00 */
[----:B------:R-:W-:Y:S01]  /*a600*/  R2UR UR12, R2 ;  /* 0x00000000020c72ca */ /* 0x000fe200000e0000 */
[----:B------:R-:W-:Y:S01]  /*a610*/  UIMAD UR7, UR7, UR14, URZ ;  /* 0x0000000e070772a4 */ /* 0x000fe2000f8e023f */
[----:B------:R-:W-:Y:S01]  /*a620*/  R2UR UR19, R13 ;  /* 0x000000000d1372ca */ /* 0x000fe200000e0000 */
[----:B------:R-:W-:Y:S01]  /*a630*/  UIMAD UR10, UR20, UR11, UR10 ;  /* 0x0000000b140a72a4 */ /* 0x000fe2000f8e020a */
[----:B------:R-:W-:Y:S01]  /*a640*/  SEL R11, R11, RZ, !P0 ;  /* 0x000000ff0b0b7207 */ /* 0x000fe20004000000 */
[----:B------:R-:W-:Y:S01]  /*a650*/  UIMAD.WIDE.U32 UR8, UR20, UR14, UR8 ;  /* 0x0000000e140872a5 */ /* 0x000fe2000f8e0008 */
[----:B------:R-:W-:Y:S01]  /*a660*/  BSSY B0, `(.L_x_3291) ;  /* 0x00001cf000007945 */ /* 0x000fe20003800000 */
[----:B------:R-:W-:Y:S01]  /*a670*/  ULDC UR11, c[0x0][0x2e8] ;  /* 0x0000ba00000b7ab9 */ /* 0x000fe20000000800 */
[----:B------:R-:W-:Y:S01]  /*a680*/  UIMAD UR7, UR20, UR15, UR7 ;  /* 0x0000000f140772a4 */ /* 0x000fe2000f8e0207 */
[----:B------:R-:W-:Y:S01]  /*a690*/  R2UR UR13, R11 ;  /* 0x000000000b0d72ca */ /* 0x000fe200000e0000 */
[----:B------:R-:W-:Y:S01]  /*a6a0*/  UISETP.NE.AND UP0, UPT, UR11, 0x1, UPT ;  /* 0x000000010b00788c */ /* 0x000fe2000bf05270 */
[----:B------:R-:W-:Y:S01]  /*a6b0*/  IMAD.MOV.U32 R2, RZ, RZ, RZ ;  /* 0x000000ffff027224 */ /* 0x000fe200078e00ff */
[----:B------:R-:W-:Y:S01]  /*a6c0*/  ULDC.64 UR14, c[0x0][0x720] ;  /* 0x0001c800000e7ab9 */ /* 0x000fe20000000a00 */
[----:B------:R-:W-:Y:S01]  /*a6d0*/  VOTEU.ANY UP1, P1 ;  /* 0x00000000003f7886 */ /* 0x000fe20000820100 */
[----:B------:R-:W-:-:S02]  /*a6e0*/  UIADD3 UR5, UR5, UR10, URZ ;  /* 0x0000000a05057290 */ /* 0x000fc4000fffe03f */
[----:B------:R-:W-:Y:S02]  /*a6f0*/  UIADD3 UR9, UR9, UR7, URZ ;  /* 0x0000000709097290 */ /* 0x000fe4000fffe03f */
[----:B------:R-:W-:Y:S02]  /*a700*/  USEL UR21, UR21, URZ, !UP1 ;  /* 0x0000003f15157287 */ /* 0x000fe4000c800000 */
[----:B------:R-:W-:Y:S01]  /*a710*/  UIMAD UR7, UR12, UR14, URZ ;  /* 0x0000000e0c0772a4 */ /* 0x000fe2000f8e023f */
[----:B------:R-:W-:Y:S01]  /*a720*/  ELECT P0, URZ, PT ;  /* 0x00000000003f782f */ /* 0x000fe20003800000 */
[----:B------:R-:W-:Y:S01]  /*a730*/  ULDC.64 UR16, c[0x0][0x738] ;  /* 0x0001ce0000107ab9 */ /* 0x000fe20000000a00 */
[----:B------:R-:W-:Y:S02]  /*a740*/  UIMAD.WIDE.U32 UR22, UR14, UR21, UR4 ;  /* 0x000000150e1672a5 */ /* 0x000fe4000f8e0004 */
[----:B------:R-:W-:Y:S02]  /*a750*/  UIMAD UR5, UR15, UR21, UR7 ;  /* 0x000000150f0572a4 */ /* 0x000fe4000f8e0207 */
[----:B------:R-:W-:-:S02]  /*a760*/  UIMAD.WIDE.U32 UR14, UR16, UR21, UR8 ;  /* 0x00000015100e72a5 */ /* 0x000fc4000f8e0008 */
[----:B------:R-:W-:Y:S01]  /*a770*/  UIMAD UR10, UR12, UR16, URZ ;  /* 0x000000100c0a72a4 */ /* 0x000fe2000f8e023f */
[----:B------:R-:W-:Y:S01]  /*a780*/  @UP0 ULDC UR8, c[0x0][0x2ec] ;  /* 0x0000bb0000080ab9 */ /* 0x000fe20000000800 */
[----:B------:R-:W-:Y:S01]  /*a790*/  @UP0 ULDC UR7, c[0x0][0x2f0] ;  /* 0x0000bc0000070ab9 */ /* 0x000fe20000000800 */
[----:B------:R-:W-:Y:S02]  /*a7a0*/  UIMAD.WIDE.U32 UR8, UR20, UR8, URZ ;  /* 0x00000008140872a5 */ /* 0x000fe4000f8e003f */
[----:B------:R-:W-:Y:S01]  /*a7b0*/  UMOV UR12, UR20 ;  /* 0x00000014000c7c82 */ /* 0x000fe20008000000 */
[----:B------:R-:W-:Y:S02]  /*a7c0*/  UIMAD UR4, UR17, UR21, UR10 ;  /* 0x00000015110472a4 */ /* 0x000fe4000f8e020a */
[----:B------:R-:W-:Y:S02]  /*a7d0*/  ULEA UR11, UR18, UR19, 0x7 ;  /* 0x00000013120b7291 */ /* 0x000fe4000f8e383f */
        /* <DEDUP_REMOVED lines=9> */
.L_x_3333:
        /* <DEDUP_REMOVED lines=15> */
.L_x_3297:
        /* <DEDUP_REMOVED lines=92> */
.L_x_3308:
[----:B-123--:R-:W-:-:S04]  /*af20*/  SHF.L.U32 R18, R10, 0x1f, RZ ;  /* 0x0000001f0a127819 */ /* 0x00efc800000006ff */
[----:B------:R-:W2:Y:S02]  /*af30*/  SYNCS.PHASECHK.TRANS64.TRYWAIT P1, [R15+URZ+0x30840], R18 ;  /* 0x030840120f0075a7 */ /* 0x000ea4000802017f */
[----:B--2---:R-:W-:Y:S05]  /*af40*/  @!P1 BRA `(.L_x_3300) ;  /* 0x0000001800609947 */ /* 0x004fea0003800000 */
.L_x_3334:
        /* <DEDUP_REMOVED lines=8> */
.L_x_3301:
        /* <DEDUP_REMOVED lines=37> */
.L_x_3335:
        /* <DEDUP_REMOVED lines=8> */
.L_x_3303:
        /* <DEDUP_REMOVED lines=37> */
.L_x_3336:
        /* <DEDUP_REMOVED lines=8> */
.L_x_3305:
        /* <DEDUP_REMOVED lines=31> */
.L_x_3338:
        /* <DEDUP_REMOVED lines=8> */
.L_x_3307:
        /* <DEDUP_REMOVED lines=37> */
.L_x_3299:
[----:B------:R-:W4:Y:S02]  /*ba30*/  LDL.LU R4, [R1+0x4] ;  /* 0x0000040001047983 */ /* 0x000f240000300800 */
[----:B----4-:R-:W-:Y:S02]  /*ba40*/  ISETP.NE.AND P1, PT, R4, RZ, PT ;  /* 0x000000ff0400720c */ /* 0x010fe40003f25270 */
[----:B------:R4:W5:Y:S11]  /*ba50*/  LDL R4, [R1] ;  /* 0x0000000001047983 */ /* 0x0009760000100800 */
[----:B----4-:R-:W-:Y:S05]  /*ba60*/  @!P1 BRA `(.L_x_3298) ;  /* 0x00000004005c9947 */ /* 0x010fea0003800000 */
[----:B------:R-:W-:-:S04]  /*ba70*/  SHF.L.U32 R12, R10, 0x1f, RZ ;  /* 0x0000001f0a0c7819 */ /* 0x000fc800000006ff */
[----:B------:R-:W4:Y:S02]  /*ba80*/  SYNCS.PHASECHK.TRANS64.TRYWAIT P1, [R15+URZ+0x30840], R12 ;  /* 0x0308400c0f0075a7 */ /* 0x000f24000802017f */
[----:B----4-:R-:W-:Y:S05]  /*ba90*/  @!P1 BRA `(.L_x_3309) ;  /* 0x0000000c00e09947 */ /* 0x010fea0003800000 */
.L_x_3339:
        /* <DEDUP_REMOVED lines=8> */
.L_x_3310:
        /* <DEDUP_REMOVED lines=34> */
.L_x_3340:
        /* <DEDUP_REMOVED lines=8> */
.L_x_3312:
        /* <DEDUP_REMOVED lines=34> */
.L_x_3298:
[----:B------:R-:W1:Y:S01]  /*bfe0*/  S2R R0, SR_TID.X ;  /* 0x0000000000007919 */ /* 0x000e620000002100 */
[----:B------:R-:W-:Y:S01]  /*bff0*/  IMAD R3, R16, 0x8, R15 ;  /* 0x0000000810037824 */ /* 0x000fe200078e020f */
[----:B-1----:R-:W-:Y:S02]  /*c000*/  LOP3.LUT R2, R0, 0x7f, RZ, 0xc0, !PT ;  /* 0x0000007f00027812 */ /* 0x002fe400078ec0ff */
[----:B------:R-:W-:Y:S02]  /*c010*/  SHF.L.U32 R0, R10, 0x1f, RZ ;  /* 0x0000001f0a007819 */ /* 0x000fe400000006ff */
[----:B------:R-:W-:Y:S02]  /*c020*/  ISETP.NE.AND P1, PT, R2, RZ, PT ;  /* 0x000000ff0200720c */ /* 0x000fe40003f25270 */
[----:B------:R-:W1:Y:S02]  /*c030*/  SYNCS.PHASECHK.TRANS64.TRYWAIT P0, [R3+URZ+0x30840], R0 ;  /* 0x03084000030075a7 */ /* 0x000e64000800017f */
[----:B-1----:R-:W-:Y:S09]  /*c040*/  @!P0 BRA `(.L_x_3313) ;  /* 0x00000008009c8947 */ /* 0x002ff20003800000 */
.L_x_3341:
[----:B------:R-:W-:Y:S05]  /*c050*/  @P1 BRA `(.L_x_3314) ;  /* 0x0000000000181947 */ /* 0x000fea0003800000 */
[----:B------:R-:W1:Y:S01]  /*c060*/  S2R R2, SR_TID.X ;  /* 0x0000000000027919 */ /* 0x000e620000002100 */
[----:B------:R-:W-:-:S04]  /*c070*/  IMAD.MOV.U32 R0, RZ, RZ, 0x4100 ;  /* 0x00004100ff007424 */ /* 0x000fc800078e00ff */
[----:B------:R1:W-:Y:S02]  /*c080*/  SYNCS.ARRIVE.TRANS64 RZ, [R3+URZ+0x30830], R0 ;  /* 0x0308300003ff79a7 */ /* 0x0003e4000800003f */
[----:B-1----:R-:W-:-:S13]  /*c090*/  LOP3.LUT P0, RZ, R2, 0x1f, RZ, 0xc0, !PT ;  /* 0x0000001f02ff7812 */ /* 0x002fda000780c0ff */
[----:B------:R-:W-:Y:S05]  /*c0a0*/  @!P0 BRA `(.L_x_3314) ;  /* 0x0000000000048947 */ /* 0x000fea0003800000 */
[----:B------:R-:W-:Y:S01]  /*c0b0*/  BPT.TRAP 0x1 ;  /* 0x000000040000795c */ /* 0x000fe20000300000 */
.L_x_3314:
        /* <DEDUP_REMOVED lines=41> */
.L_x_3295:
[----:B------:R-:W-:Y:S05]  /*c350*/  BSYNC B0 ;  /* 0x0000000000007941 */ /* 0x000fea0003800000 */
.L_x_3291:
[----:B------:R-:W-:-:S03]  /*c360*/  UMOV UR7, 0xffffffff ;  /* 0xffffffff00077882 */ /* 0x000fc60000000000 */
[----:B------:R-:W-:Y:S05]  /*c370*/  BRA.DIV UR7, `(.L_x_3315) ;  /* 0x0000000607e47947 */ /* 0x000fea000b800000 */
[----:B------:R-:W-:-:S13]  /*c380*/  ELECT P6, URZ, PT ;  /* 0x00000000003f782f */ /* 0x000fda00038c0000 */
.L_x_3344:
[----:B------:R-:W-:Y:S05]  /*c390*/  @!P6 BRA `(.L_x_3151) ;  /* 0x000000000084e947 */ /* 0x000fea0003800000 */
[----:B------:R-:W-:-:S06]  /*c3a0*/  ULOP3.LUT UR7, UR38, 0x2, URZ, 0xfc, !UPT ;  /* 0x0000000226077892 */ /* 0x000fcc000f8efc3f */
[----:B------:R-:W-:-:S05]  /*c3b0*/  IMAD.U32 R0, RZ, RZ, UR7 ;  /* 0x00000007ff007e24 */ /* 0x000fca000f8e00ff */
[----:B------:R-:W-:-:S13]  /*c3c0*/  ISETP.NE.AND P2, PT, R0, 0x3, PT ;  /* 0x000000030000780c */ /* 0x000fda0003f45270 */
[----:B------:R-:W-:Y:S05]  /*c3d0*/  @!P2 BRA `(.L_x_3316) ;  /* 0x000000000004a947 */ /* 0x000fea0003800000 */
[----:B------:R-:W-:Y:S01]  /*c3e0*/  BPT.TRAP 0x1 ;  /* 0x000000040000795c */ /* 0x000fe20000300000 */
.L_x_3316:
        /* <DEDUP_REMOVED lines=15> */
.L_x_3345:
[----:B------:R-:W2:Y:S02]  /*c4e0*/  SYNCS.PHASECHK.TRANS64.TRYWAIT P0, [R3+URZ], R0 ;  /* 0x00000000030075a7 */ /* 0x000ea4000800017f */
[----:B--2---:R-:W-:Y:S05]  /*c4f0*/  @!P0 BRA `(.L_x_3318) ;  /* 0x0000000400b88947 */ /* 0x004fea0003800000 */
.L_x_3346:
[----:B------:R-:W-:Y:S05]  /*c500*/  @!P2 BRA `(.L_x_3319) ;  /* 0x000000000004a947 */ /* 0x000fea0003800000 */
[----:B------:R-:W-:Y:S01]  /*c510*/  BPT.TRAP 0x1 ;  /* 0x000000040000795c */ /* 0x000fe20000300000 */
.L_x_3319:
[----:B--2---:R-:W-:-:S04]  /*c520*/  VIADD R3, R8, 0x30840 ;  /* 0x0003084008037836 */ /* 0x004fc80000000000 */
[----:B------:R-:W-:-:S04]  /*c530*/  IMAD R5, R2, 0x8, R3 ;  /* 0x0000000802057824 */ /* 0x000fc800078e0203 */
[----:B------:R-:W2:Y:S02]  /*c540*/  SYNCS.PHASECHK.TRANS64.TRYWAIT P0, [R5+URZ], R4 ;  /* 0x00000004050075a7 */ /* 0x000ea4000800017f */
[----:B--2---:R-:W-:Y:S05]  /*c550*/  @!P0 BRA `(.L_x_3320) ;  /* 0x0000000400b48947 */ /* 0x004fea0003800000 */
.L_x_3347:
[----:B------:R-:W-:-:S07]  /*c560*/  IMAD R3, R6, 0x8, R3 ;  /* 0x0000000806037824 */ /* 0x000fce00078e0203 */
.L_x_3321:
[----:B---3--:R3:W4:Y:S02]  /*c570*/  SYNCS.PHASECHK.TRANS64.TRYWAIT P0, [R3+URZ], R0 ;  /* 0x00000000030075a7 */ /* 0x008724000800017f */
[----:B----4-:R-:W-:Y:S05]  /*c580*/  @!P0 NANOSLEEP.SYNCS 0x989680 ;  /* 0x009896800000895d */ /* 0x010fea0003900000 */
[----:B------:R-:W4:Y:S02]  /*c590*/  @!P0 SYNCS.PHASECHK.TRANS64 P0, [R3+URZ], R0 ;  /* 0x00000000030085a7 */ /* 0x000f24000800007f */
[----:B----4-:R-:W-:Y:S05]  /*c5a0*/  @!P0 BRA `(.L_x_3321) ;  /* 0xfffffffc00f08947 */ /* 0x010fea000383ffff */
.L_x_3151:
[----:B------:R-:W-:Y:S05]  /*c5b0*/  BSYNC B6 ;  /* 0x0000000000067941 */ /* 0x000fea0003800000 */
.L_x_3143:
[----:B------:R-:W-:Y:S05]  /*c5c0*/  EXIT ;  /* 0x000000000000794d */ /* 0x000fea0003800000 */
.L_x_3161:
[----:B------:R-:W-:Y:S02]  /*c5d0*/  IMAD.MOV.U32 R12, RZ, RZ, RZ ;  /* 0x000000ffff0c7224 */ /* 0x000fe400078e00ff */
[----:B------:R-:W-:Y:S02]  /*c5e0*/  IMAD.MOV.U32 R11, RZ, RZ, 0x1f ;  /* 0x0000001fff0b7424 */ /* 0x000fe400078e00ff */
[----:B------:R-:W-:-:S07]  /*c5f0*/  IMAD.MOV.U32 R15, RZ, RZ, -0x1 ;  /* 0xffffffffff0f7424 */ /* 0x000fce00078e00ff */
[----:B------:R-:W-:Y:S05]  /*c600*/  WARPSYNC.COLLECTIVE R15, `(.L_x_3322) ;  /* 0x000000000f087348 */ /* 0x000fea0003c00000 */
[----:B------:R1:W2:Y:S02]  /*c610*/  SHFL.IDX P6, R14, R13, R12, R11 ;  /* 0x0000000c0d0e7389 */ /* 0x0002a400000c000b */
[----:B-12---:R-:W-:Y:S01]  /*c620*/  ENDCOLLECTIVE ;  /* 0x000000000000791b */ /* 0x006fe20003800000 */
.L_x_3322:
[----:B------:R-:W-:Y:S05]  /*c630*/  BRA `(.L_x_3323) ;  /* 0xffffff50008c7947 */ /* 0x000fea000383ffff */
.L_x_3163:
[----:B---3--:R3:W4:Y:S02]  /*c640*/  SYNCS.PHASECHK.TRANS64.TRYWAIT P0, [R228+URZ+0x30800], R9 ;  /* 0x03080009e40075a7 */ /* 0x008724000800017f */
[----:B----4-:R-:W-:Y:S05]  /*c650*/  @!P0 NANOSLEEP.SYNCS 0x989680 ;  /* 0x009896800000895d */ /* 0x010fea0003900000 */
[----:B------:R-:W4:Y:S02]  /*c660*/  @!P0 SYNCS.PHASECHK.TRANS64 P0, [R228+URZ+0x30800], R9 ;  /* 0x03080009e40085a7 */ /* 0x000f24000800007f */
[----:B----4-:R-:W-:Y:S05]  /*c670*/  @!P0 BRA `(.L_x_3163) ;  /* 0xfffffffc00f08947 */ /* 0x010fea000383ffff */
[----:B------:R-:W-:Y:S05]  /*c680*/  BRA `(.L_x_3162) ;  /* 0xffffff5000b47947 */ /* 0x000fea000383ffff */
.L_x_3167:
[----:B---3--:R3:W4:Y:S02]  /*c690*/  SYNCS.PHASECHK.TRANS64.TRYWAIT P1, [R0+URZ+0x30810], R9 ;  /* 0x03081009000075a7 */ /* 0x008724000802017f */
[----:B----4-:R-:W-:Y:S05]  /*c6a0*/  @!P1 NANOSLEEP.SYNCS 0x989680 ;  /* 0x009896800000995d */ /* 0x010fea0003900000 */
[----:B------:R-:W4:Y:S02]  /*c6b0*/  @!P1 SYNCS.PHASECHK.TRANS64 P1, [R0+URZ+0x30810], R9 ;  /* 0x03081009000095a7 */ /* 0x000f24000802007f */
[----:B----4-:R-:W-:Y:S05]  /*c6c0*/  @!P1 BRA `(.L_x_3167) ;  /* 0xfffffffc00f09947 */ /* 0x010fea000383ffff */
[----:B------:R-:W-:Y:S05]  /*c6d0*/  BRA `(.L_x_3166) ;  /* 0xffffff5800647947 */ /* 0x000fea000383ffff */
.L_x_3171:
[----:B------:R1:W1:Y:S02]  /*c6e0*/  SYNCS.PHASECHK.TRANS64.TRYWAIT P1, [R0+URZ+0x30830], R9 ;  /* 0x03083009000075a7 */ /* 0x000264000802017f */
[----:B-1----:R-:W-:Y:S05]  /*c6f0*/  @!P1 NANOSLEEP.SYNCS 0x989680 ;  /* 0x009896800000995d */ /* 0x002fea0003900000 */
[----:B------:R-:W1:Y:S02]  /*c700*/  @!P1 SYNCS.PHASECHK.TRANS64 P1, [R0+URZ+0x30830], R9 ;  /* 0x03083009000095a7 */ /* 0x000e64000802007f */
[----:B-1----:R-:W-:Y:S05]  /*c710*/  @!P1 BRA `(.L_x_3171) ;  /* 0xfffffffc00f09947 */ /* 0x002fea000383ffff */
[----:B------:R-:W-:Y:S05]  /*c720*/  BRA `(.L_x_3170) ;  /* 0xffffff5c00bc7947 */ /* 0x000fea000383ffff */
.L_x_3251:
[----:B------:R-:W-:Y:S01]  /*c730*/  BSSY B0, `(.L_x_3324) ;  /* 0x0000005000007945 */ /* 0x000fe20003800000 */
[----:B------:R-:W-:-:S07]  /*c740*/  IMAD.MOV.U32 R15, RZ, RZ, -0x1 ;  /* 0xffffffffff0f7424 */ /* 0x000fce00078e00ff */
[----:B------:R-:W-:Y:S05]  /*c750*/  WARPSYNC.COLLECTIVE R15, `(.L_x_3325) ;  /* 0x000000000f087348 */ /* 0x000fea0003c00000 */
[----:B------:R-:W-:Y:S01]  /*c760*/  NOP ;  /* 0x0000000000007918 */ /* 0x000fe20000000000 */
[----:B------:R-:W-:Y:S01]  /*c770*/  ENDCOLLECTIVE ;  /* 0x000000000000791b */ /* 0x000fe20003800000 */
.L_x_3325:
[----:B------:R-:W-:Y:S05]  /*c780*/  BSYNC B0 ;  /* 0x0000000000007941 */ /* 0x000fea0003800000 */
.L_x_3324:
[----:B------:R-:W-:Y:S05]  /*c790*/  BRA `(.L_x_3326) ;  /* 0xffffffc400087947 */ /* 0x000fea000383ffff */
.L_x_3264:
[----:B------:R-:W-:Y:S01]  /*c7a0*/  BSSY B0, `(.L_x_3327) ;  /* 0x0000005000007945 */ /* 0x000fe20003800000 */
[----:B------:R-:W-:-:S07]  /*c7b0*/  IMAD.MOV.U32 R15, RZ, RZ, -0x1 ;  /* 0xffffffffff0f7424 */ /* 0x000fce00078e00ff */
[----:B------:R-:W-:Y:S05]  /*c7c0*/  WARPSYNC.COLLECTIVE R15, `(.L_x_3328) ;  /* 0x000000000f087348 */ /* 0x000fea0003c00000 */
[----:B------:R-:W-:Y:S01]  /*c7d0*/  NOP ;  /* 0x0000000000007918 */ /* 0x000fe20000000000 */
[----:B------:R-:W-:Y:S01]  /*c7e0*/  ENDCOLLECTIVE ;  /* 0x000000000000791b */ /* 0x000fe20003800000 */
.L_x_3328:
[----:B------:R-:W-:Y:S05]  /*c7f0*/  BSYNC B0 ;  /* 0x0000000000007941 */ /* 0x000fea0003800000 */
.L_x_3327:
[----:B------:R-:W-:Y:S05]  /*c800*/  BRA `(.L_x_3329) ;  /* 0xffffffc800b87947 */ /* 0x000fea000383ffff */
.L_x_3276:
[----:B------:R-:W-:Y:S01]  /*c810*/  BSSY B0, `(.L_x_3330) ;  /* 0x0000005000007945 */ /* 0x000fe20003800000 */
[----:B------:R-:W-:-:S07]  /*c820*/  IMAD.MOV.U32 R15, RZ, RZ, -0x1 ;  /* 0xffffffffff0f7424 */ /* 0x000fce00078e00ff */
[----:B------:R-:W-:Y:S05]  /*c830*/  WARPSYNC.COLLECTIVE R15, `(.L_x_3331) ;  /* 0x000000000f087348 */ /* 0x000fea0003c00000 */
[----:B------:R-:W-:Y:S01]  /*c840*/  NOP ;  /* 0x0000000000007918 */ /* 0x000fe20000000000 */
[----:B------:R-:W-:Y:S01]  /*c850*/  ENDCOLLECTIVE ;  /* 0x000000000000791b */ /* 0x000fe20003800000 */
.L_x_3331:
[----:B------:R-:W-:Y:S05]  /*c860*/  BSYNC B0 ;  /* 0x0000000000007941 */ /* 0x000fea0003800000 */
.L_x_3330:
[----:B------:R-:W-:Y:S05]  /*c870*/  BRA `(.L_x_3332) ;  /* 0xffffffcc00f87947 */ /* 0x000fea000383ffff */
.L_x_3296:
[----:B-1----:R1:W2:Y:S02]  /*c880*/  SYNCS.PHASECHK.TRANS64.TRYWAIT P0, [R15+URZ+0x30820], R2 ;  /* 0x030820020f0075a7 */ /* 0x0022a4000800017f */
[----:B--2---:R-:W-:Y:S05]  /*c890*/  @!P0 NANOSLEEP.SYNCS 0x989680 ;  /* 0x009896800000895d */ /* 0x004fea0003900000 */
[----:B------:R-:W2:Y:S02]  /*c8a0*/  @!P0 SYNCS.PHASECHK.TRANS64 P0, [R15+URZ+0x30820], R2 ;  /* 0x030820020f0085a7 */ /* 0x000ea4000800007f */
[----:B--2---:R-:W-:Y:S05]  /*c8b0*/  @!P0 BRA `(.L_x_3296) ;  /* 0xfffffffc00f08947 */ /* 0x004fea000383ffff */
[----:B------:R-:W-:Y:S05]  /*c8c0*/  BRA `(.L_x_3333) ;  /* 0xffffffdc00e87947 */ /* 0x000fea000383ffff */
.L_x_3300:
[----:B--2---:R2:W3:Y:S02]  /*c8d0*/  SYNCS.PHASECHK.TRANS64.TRYWAIT P1, [R15+URZ+0x30840], R18 ;  /* 0x030840120f0075a7 */ /* 0x0044e4000802017f */
[----:B---3--:R-:W-:Y:S05]  /*c8e0*/  @!P1 NANOSLEEP.SYNCS 0x989680 ;  /* 0x009896800000995d */ /* 0x008fea0003900000 */
[----:B------:R-:W3:Y:S02]  /*c8f0*/  @!P1 SYNCS.PHASECHK.TRANS64 P1, [R15+URZ+0x30840], R18 ;  /* 0x030840120f0095a7 */ /* 0x000ee4000802007f */
[----:B---3--:R-:W-:Y:S05]  /*c900*/  @!P1 BRA `(.L_x_3300) ;  /* 0xfffffffc00f09947 */ /* 0x008fea000383ffff */
[----:B------:R-:W-:Y:S05]  /*c910*/  BRA `(.L_x_3334) ;  /* 0xffffffe4008c7947 */ /* 0x000fea000383ffff */
.L_x_3302:
[----:B-1----:R1:W3:Y:S02]  /*c920*/  SYNCS.PHASECHK.TRANS64.TRYWAIT P1, [R15+URZ+0x30828], R18 ;  /* 0x030828120f0075a7 */ /* 0x0022e4000802017f */
[----:B---3--:R-:W-:Y:S05]  /*c930*/  @!P1 NANOSLEEP.SYNCS 0x989680 ;  /* 0x009896800000995d */ /* 0x008fea0003900000 */
[----:B------:R-:W3:Y:S02]  /*c940*/  @!P1 SYNCS.PHASECHK.TRANS64 P1, [R15+URZ+0x30828], R18 ;  /* 0x030828120f0095a7 */ /* 0x000ee4000802007f */
[----:B---3--:R-:W-:Y:S05]  /*c950*/  @!P1 BRA `(.L_x_3302) ;  /* 0xfffffffc00f09947 */ /* 0x008fea000383ffff */
[----:B------:R-:W-:Y:S05]  /*c960*/  BRA `(.L_x_3335) ;  /* 0xffffffe8002c7947 */ /* 0x000fea000383ffff */
.L_x_3304:
[----:B---3--:R3:W4:Y:S02]  /*c970*/  SYNCS.PHASECHK.TRANS64.TRYWAIT P1, [R15+URZ+0x30848], R18 ;  /* 0x030848120f0075a7 */ /* 0x008724000802017f */
[----:B----4-:R-:W-:Y:S05]  /*c980*/  @!P1 NANOSLEEP.SYNCS 0x989680 ;  /* 0x009896800000995d */ /* 0x010fea0003900000 */
[----:B------:R-:W4:Y:S02]  /*c990*/  @!P1 SYNCS.PHASECHK.TRANS64 P1, [R15+URZ+0x30848], R18 ;  /* 0x030848120f0095a7 */ /* 0x000f24000802007f */
[----:B----4-:R-:W-:Y:S05]  /*c9a0*/  @!P1 BRA `(.L_x_3304) ;  /* 0xfffffffc00f09947 */ /* 0x010fea000383ffff */
[----:B------:R-:W-:Y:S05]  /*c9b0*/  BRA `(.L_x_3336) ;  /* 0xffffffe800cc7947 */ /* 0x000fea000383ffff */
.L_x_3306:
[----:B------:R-:W-:-:S07]  /*c9c0*/  SHF.L.U32 R4, R10, 0x1f, RZ ;  /* 0x0000001f0a047819 */ /* 0x000fce00000006ff */
.L_x_3337:
[----:B----4-:R4:W1:Y:S02]  /*c9d0*/  SYNCS.PHASECHK.TRANS64.TRYWAIT P1, [R15+URZ+0x30820], R4 ;  /* 0x030820040f0075a7 */ /* 0x010864000802017f */
[----:B-1----:R-:W-:Y:S05]  /*c9e0*/  @!P1 NANOSLEEP.SYNCS 0x989680 ;  /* 0x009896800000995d */ /* 0x002fea0003900000 */
[----:B------:R-:W1:Y:S02]  /*c9f0*/  @!P1 SYNCS.PHASECHK.TRANS64 P1, [R15+URZ+0x30820], R4 ;  /* 0x030820040f0095a7 */ /* 0x000e64000802007f */
[----:B-1----:R-:W-:Y:S05]  /*ca00*/  @!P1 BRA `(.L_x_3337) ;  /* 0xfffffffc00f09947 */ /* 0x002fea000383ffff */
[----:B------:R-:W-:Y:S05]  /*ca10*/  BRA `(.L_x_3338) ;  /* 0xffffffec00507947 */ /* 0x000fea000383ffff */
.L_x_3309:
[----:B----4-:R4:W1:Y:S02]  /*ca20*/  SYNCS.PHASECHK.TRANS64.TRYWAIT P1, [R15+URZ+0x30840], R12 ;  /* 0x0308400c0f0075a7 */ /* 0x010864000802017f */
[----:B-1----:R-:W-:Y:S05]  /*ca30*/  @!P1 NANOSLEEP.SYNCS 0x989680 ;  /* 0x009896800000995d */ /* 0x002fea0003900000 */
[----:B------:R-:W1:Y:S02]  /*ca40*/  @!P1 SYNCS.PHASECHK.TRANS64 P1, [R15+URZ+0x30840], R12 ;  /* 0x0308400c0f0095a7 */ /* 0x000e64000802007f */
[----:B-1----:R-:W-:Y:S05]  /*ca50*/  @!P1 BRA `(.L_x_3309) ;  /* 0xfffffffc00f09947 */ /* 0x002fea000383ffff */
[----:B------:R-:W-:Y:S05]  /*ca60*/  BRA `(.L_x_3339) ;  /* 0xfffffff0000c7947 */ /* 0x000fea000383ffff */
.L_x_3311:
[----:B-1----:R1:W2:Y:S02]  /*ca70*/  SYNCS.PHASECHK.TRANS64.TRYWAIT P1, [R15+URZ+0x30828], R12 ;  /* 0x0308280c0f0075a7 */ /* 0x0022a4000802017f */
[----:B--2---:R-:W-:Y:S05]  /*ca80*/  @!P1 NANOSLEEP.SYNCS 0x989680 ;  /* 0x009896800000995d */ /* 0x004fea0003900000 */
[----:B------:R-:W2:Y:S02]  /*ca90*/  @!P1 SYNCS.PHASECHK.TRANS64 P1, [R15+URZ+0x30828], R12 ;  /* 0x0308280c0f0095a7 */ /* 0x000ea4000802007f */
[----:B--2---:R-:W-:Y:S05]  /*caa0*/  @!P1 BRA `(.L_x_3311) ;  /* 0xfffffffc00f09947 */ /* 0x004fea000383ffff */
[----:B------:R-:W-:Y:S05]  /*cab0*/  BRA `(.L_x_3340) ;  /* 0xfffffff000a07947 */ /* 0x000fea000383ffff */
.L_x_3313:
[----:B------:R1:W1:Y:S02]  /*cac0*/  SYNCS.PHASECHK.TRANS64.TRYWAIT P0, [R3+URZ+0x30840], R0 ;  /* 0x03084000030075a7 */ /* 0x000264000800017f */
[----:B-1----:R-:W-:Y:S05]  /*cad0*/  @!P0 NANOSLEEP.SYNCS 0x989680 ;  /* 0x009896800000895d */ /* 0x002fea0003900000 */
[----:B------:R-:W1:Y:S02]  /*cae0*/  @!P0 SYNCS.PHASECHK.TRANS64 P0, [R3+URZ+0x30840], R0 ;  /* 0x03084000030085a7 */ /* 0x000e64000800007f */
[----:B-1----:R-:W-:Y:S05]  /*caf0*/  @!P0 BRA `(.L_x_3313) ;  /* 0xfffffffc00f08947 */ /* 0x002fea000383ffff */
[----:B------:R-:W-:Y:S05]  /*cb00*/  BRA `(.L_x_3341) ;  /* 0xfffffff400507947 */ /* 0x000fea000383ffff */
.L_x_3315:
[----:B------:R-:W-:Y:S01]  /*cb10*/  BSSY B0, `(.L_x_3342) ;  /* 0x0000006000007945 */ /* 0x000fe20003800000 */
[----:B------:R-:W-:-:S07]  /*cb20*/  IMAD.MOV.U32 R15, RZ, RZ, -0x1 ;  /* 0xffffffffff0f7424 */ /* 0x000fce00078e00ff */
[----:B------:R-:W-:Y:S05]  /*cb30*/  WARPSYNC.COLLECTIVE R15, `(.L_x_3343) ;  /* 0x000000000f0c7348 */ /* 0x000fea0003c00000 */
[----:B------:R-:W-:Y:S02]  /*cb40*/  ELECT P6, UR62, PT ;  /* 0x00000000003e782f */ /* 0x000fe400038c0000 */
[----:B------:R-:W-:Y:S01]  /*cb50*/  MOV R14, UR62 ;  /* 0x0000003e000e7c02 */ /* 0x000fe20008000f00 */
[----:B------:R-:W-:Y:S10]  /*cb60*/  ENDCOLLECTIVE ;  /* 0x000000000000791b */ /* 0x000ff40003800000 */
.L_x_3343:
[----:B------:R-:W-:Y:S05]  /*cb70*/  BSYNC B0 ;  /* 0x0000000000007941 */ /* 0x000fea0003800000 */
.L_x_3342:
[----:B------:R-:W-:Y:S05]  /*cb80*/  BRA `(.L_x_3344) ;  /* 0xfffffff800007947 */ /* 0x000fea000383ffff */
.L_x_3317:
[----:B-1----:R1:W2:Y:S02]  /*cb90*/  SYNCS.PHASECHK.TRANS64.TRYWAIT P0, [R7+URZ], R4 ;  /* 0x00000004070075a7 */ /* 0x0022a4000800017f */
[----:B--2---:R-:W-:Y:S05]  /*cba0*/  @!P0 NANOSLEEP.SYNCS 0x989680 ;  /* 0x009896800000895d */ /* 0x004fea0003900000 */
[----:B------:R-:W2:Y:S02]  /*cbb0*/  @!P0 SYNCS.PHASECHK.TRANS64 P0, [R7+URZ], R4 ;  /* 0x00000004070085a7 */ /* 0x000ea4000800007f */
[----:B--2---:R-:W-:Y:S05]  /*cbc0*/  @!P0 BRA `(.L_x_3317) ;  /* 0xfffffffc00f08947 */ /* 0x004fea000383ffff */
[----:B------:R-:W-:Y:S05]  /*cbd0*/  BRA `(.L_x_3345) ;  /* 0xfffffff800407947 */ /* 0x000fea000383ffff */
.L_x_3318:
[----:B--2---:R2:W3:Y:S02]  /*cbe0*/  SYNCS.PHASECHK.TRANS64.TRYWAIT P0, [R3+URZ], R0 ;  /* 0x00000000030075a7 */ /* 0x0044e4000800017f */
[----:B---3--:R-:W-:Y:S05]  /*cbf0*/  @!P0 NANOSLEEP.SYNCS 0x989680 ;  /* 0x009896800000895d */ /* 0x008fea0003900000 */
[----:B------:R-:W3:Y:S02]  /*cc00*/  @!P0 SYNCS.PHASECHK.TRANS64 P0, [R3+URZ], R0 ;  /* 0x00000000030085a7 */ /* 0x000ee4000800007f */
[----:B---3--:R-:W-:Y:S05]  /*cc10*/  @!P0 BRA `(.L_x_3318) ;  /* 0xfffffffc00f08947 */ /* 0x008fea000383ffff */
[----:B------:R-:W-:Y:S05]  /*cc20*/  BRA `(.L_x_3346) ;  /* 0xfffffff800347947 */ /* 0x000fea000383ffff */
.L_x_3320:
[----:B--2---:R2:W3:Y:S02]  /*cc30*/  SYNCS.PHASECHK.TRANS64.TRYWAIT P0, [R5+URZ], R4 ;  /* 0x00000004050075a7 */ /* 0x0044e4000800017f */
[----:B---3--:R-:W-:Y:S05]  /*cc40*/  @!P0 NANOSLEEP.SYNCS 0x989680 ;  /* 0x009896800000895d */ /* 0x008fea0003900000 */
[----:B------:R-:W3:Y:S02]  /*cc50*/  @!P0 SYNCS.PHASECHK.TRANS64 P0, [R5+URZ], R4 ;  /* 0x00000004050085a7 */ /* 0x000ee4000800007f */
[----:B---3--:R-:W-:Y:S05]  /*cc60*/  @!P0 BRA `(.L_x_3320) ;  /* 0xfffffffc00f08947 */ /* 0x008fea000383ffff */
[----:B------:R-:W-:Y:S05]  /*cc70*/  BRA `(.L_x_3347) ;  /* 0xfffffff800387947 */ /* 0x000fea000383ffff */
.L_x_3348:
        /* <DEDUP_REMOVED lines=16> */
.L_x_3707:


//--------------------- .text._ZN7cutlass13device_kernelIN5flash11enable_sm90INS1_16FlashAttnBwdSm90INS1_25CollectiveMainloopBwdSm90ILi2ELi2ELi2EN4cute5tupleIJNS5_1CILi1EEES8_S8_EEENS6_IJNS7_ILi64EEENS7_ILi128EEESB_EEENS_6half_tEfNS_4arch4Sm90ELb1ELb0ELb0ELb1ELb0ELb1ELb0ELb0ELi2ELi1ELi2ELi1ELb0EEENS1_24CollectiveEpilogueBwdGQAISC_fSF_Li256ELb1ELb0EEENS1_25SingleTileBwdLPTSchedulerILb1ELi128ELb0EEEEEEEEEvNT_6ParamsE --------------------------
	.section	.text._ZN7cutlass13device_kernelIN5flash11enable_sm90INS1_16FlashAttnBwdSm90INS1_25CollectiveMainloopBwdSm90ILi2ELi2ELi2EN4cute5tupleIJNS5_1CILi1EEES8_S8_EEENS6_IJNS7_ILi64EEENS7_ILi128EEESB_EEENS_6half_tEfNS_4arch4Sm90ELb1ELb0ELb0ELb1ELb0ELb1ELb0ELb0ELi2ELi1ELi2ELi1ELb0EEENS1_24CollectiveEpilogueBwdGQAISC_fSF_Li256ELb1ELb0EEENS1_25SingleTileBwdLPTSchedulerILb1ELi128ELb0EEEEEEEEEvNT_6ParamsE,"ax",@progbits
	.align	128
.text._ZN7cutlass13device_kernelIN5flash11enable_sm90INS1_16FlashAttnBwdSm90INS1_25CollectiveMainloopBwdSm90ILi2ELi2ELi2EN4cute5tupleIJNS5_1CILi1EEES8_S8_EEENS6_IJNS7_ILi64EEENS7_ILi128EEESB_EEENS_6half_tEfNS_4arch4Sm90ELb1ELb0ELb0ELb1ELb0ELb1ELb0ELb0ELi2ELi1ELi2ELi1ELb0EEENS1_24CollectiveEpilogueBwdGQAISC_fSF_Li256ELb1ELb0EEENS1_25SingleTileBwdLPTSchedulerILb1ELi128ELb0EEEEEEEEEvNT_6ParamsE:
        .type           _ZN7cutlass13device_kernelIN5flash11enable_sm90INS1_16FlashAttnBwdSm90INS1_25CollectiveMainloopBwdSm90ILi2ELi2ELi2EN4cute5tupleIJNS5_1CILi1EEES8_S8_EEENS6_IJNS7_ILi64EEENS7_ILi128EEESB_EEENS_6half_tEfNS_4arch4Sm90ELb1ELb0ELb0ELb1ELb0ELb1ELb0ELb0ELi2ELi1ELi2ELi1ELb0EEENS1_24CollectiveEpilogueBwdGQAISC_fSF_Li256ELb1ELb0EEENS1_25SingleTileBwdLPTSchedulerILb1ELi128ELb0EEEEEEEEEvNT_6ParamsE,@function
        .size           _ZN7cutlass13device_kernelIN5flash11enable_sm90INS1_16FlashAttnBwdSm90INS1_25CollectiveMainloopBwdSm90ILi2ELi2ELi2EN4cute5tupleIJNS5_1CILi1EEES8_S8_EEENS6_IJNS7_ILi64EEENS7_ILi128EEESB_EEENS_6half_tEfNS_4arch4Sm90ELb1ELb0ELb0ELb1ELb0ELb1ELb0ELb0ELi2ELi1ELi2ELi1ELb0EEENS1_24CollectiveEpilogueBwdGQAISC_fSF_Li256ELb1ELb0EEENS1_25SingleTileBwdLPTSchedulerILb1ELi128ELb0EEEEEEEEEvNT_6ParamsE,(.L_x_3708 - _ZN7cutlass13device_kernelIN5flash11enable_sm90INS1_16FlashAttnBwdSm90INS1_25CollectiveMainloopBwdSm90ILi2ELi2ELi2EN4cute5tupleIJNS5_1CILi1EEES8_S8_EEENS6_IJNS7_ILi64EEENS7_ILi128EEESB_EEENS_6half_tEfNS_4arch4Sm90ELb1ELb0ELb0ELb1ELb0ELb1ELb0ELb0ELi2ELi1ELi2ELi1ELb0EEENS1_24CollectiveEpilogueBwdGQAISC_fSF_Li256ELb1ELb0EEENS1_25SingleTileBwdLPTSchedulerILb1ELi128ELb0EEEEEEEEEvNT_6ParamsE)
        .other          _ZN7cutlass13device_kernelIN5flash11enable_sm90INS1_16FlashAttnBwdSm90INS1_25CollectiveMainloopBwdSm90ILi2ELi2ELi2EN4cute5tupleIJNS5_1CILi1EEES8_S8_EEENS6_IJNS7_ILi64EEENS7_ILi128EEESB_EEENS_6half_tEfNS_4arch4Sm90ELb1ELb0ELb0ELb1ELb0ELb1ELb0ELb0ELi2ELi1ELi2ELi1ELb0EEENS1_24CollectiveEpilogueBwdGQAISC_fSF_Li256ELb1ELb0EEENS1_25SingleTileBwdLPTSchedulerILb1ELi128ELb0EEEEEEEEEvNT_6ParamsE,@"STO_CUDA_ENTRY STV_DEFAULT"
_ZN7cutlass13device_kernelIN5flash11enable_sm90INS1_16FlashAttnBwdSm90INS1_25CollectiveMainloopBwdSm90ILi2ELi2ELi2EN4cute5tupleIJNS5_1CILi1EEES8_S8_EEENS6_IJNS7_ILi64EEENS7_ILi128EEESB_EEENS_6half_tEfNS_4arch4Sm90ELb1ELb0ELb0ELb1ELb0ELb1ELb0ELb0ELi2ELi1ELi2ELi1ELb0EEENS1_24CollectiveEpilogueBwdGQAISC_fSF_Li256ELb1ELb0EEENS1_25SingleTileBwdLPTSchedulerILb1ELi128ELb0EEEEEEEEEvNT_6ParamsE:
        /* <DEDUP_REMOVED lines=24> */
.L_x_3350:
[----:B------:R-:W-:Y:S05]  /*0180*/  BSYNC B0 ;  /* 0x0000000000007941 */ /* 0x000fea0003800000 */
.L_x_3349:
        /* <DEDUP_REMOVED lines=37> */
.L_x_3351:
        /* <DEDUP_REMOVED lines=22> */
.L_x_3352:
[----:B------:R-:W-:Y:S01]  /*0540*/  PLOP3.LUT P0, PT, PT, PT, UP0, 0x80, 0x0 ;  /* 0x000000000000781c */ /* 0x000fe20003f0f008 */
[----:B------:R-:W-:Y:S01]  /*0550*/  NOP ;  /* 0x0000000000007918 */ /* 0x000fe20000000000 */
[----:B------:R-:W-:Y:S01]  /*0560*/  ULDC.64 UR46, c[0x0][0x208] ;  /* 0x00008200002e7ab9 */ /* 0x000fe20000000a00 */
[----:B------:R-:W-:Y:S01]  /*0570*/  BSSY B6, `(.L_x_3353) ;  /* 0x00008a0000067945 */ /* 0x000fe20003800000 */
[----:B-12-4-:R-:W-:Y:S09]  /*0580*/  BAR.SYNC.DEFER_BLOCKING 0x0 ;  /* 0x0000000000007b1d */ /* 0x016ff20000010000 */
[----:B------:R-:W-:Y:S05]  /*0590*/  @!P0 BRA `(.L_x_3354) ;  /* 0x0000004800bc8947 */ /* 0x000fea0003800000 */
.L_x_3355:
        /* <DEDUP_REMOVED lines=32> */
.L_x_3356:
[----:B------:R-:W-:Y:S01]  /*07a0*/  ULDC UR7, c[0x0][0x8cc] ;  /* 0x0002330000077ab9 */ /* 0x000fe20000000800 */
[----:B------:R-:W-:Y:S01]  /*07b0*/  UMOV UR36, UR10 ;  /* 0x0000000a00247c82 */ /* 0x000fe20008000000 */
[----:B------:R-:W-:-:S11]  /*07c0*/  UISETP.NE.AND UP0, UPT, UR7, 0x1, UPT ;  /* 0x000000010700788c */ /* 0x000fd6000bf05270 */
[----:B------:R-:W-:Y:S02]  /*07d0*/  @UP0 ULDC.64 UR8, c[0x0][0x8d0] ;  /* 0x0002340000080ab9 */ /* 0x000fe40000000a00 */
[----:B------:R-:W-:-:S04]  /*07e0*/  UIMAD.WIDE.U32 UR4, UR10, UR8, URZ ;  /* 0x000000080a0472a5 */ /* 0x000fc8000f8e003f */
[----:B------:R-:W-:-:S04]  /*07f0*/  @UP0 USHF.R.U32.HI UR36, URZ, UR9, UR5 ;  /* 0x000000093f240299 */ /* 0x000fc80008011605 */
[----:B------:R-:W-:-:S12]  /*0800*/  UIMAD UR4, UR36, UR7, URZ ;  /* 0x00000007240472a4 */ /* 0x000fd8000f8e023f */
.L_x_3357:
        /* <DEDUP_REMOVED lines=23> */
.L_x_3358:
        /* <DEDUP_REMOVED lines=14> */
.L_x_3360:
[----:B------:R-:W-:-:S05]  /*0a60*/  ULDC UR4, c[0x0][0x8f4] ;  /* 0x00023d0000047ab9 */ /* 0x000fca0000000800 */
.L_x_3359:
        /* <DEDUP_REMOVED lines=20> */
.L_x_3362:
        /* <DEDUP_REMOVED lines=14> */
.L_x_3363:
        /* <DEDUP_REMOVED lines=11> */
.L_x_3364:
        /* <DEDUP_REMOVED lines=13> */
.L_x_3365:
        /* <DEDUP_REMOVED lines=101> */
.L_x_3368:
        /* <DEDUP_REMOVED lines=15> */
.L_x_3367:
        /* <DEDUP_REMOVED lines=22> */
.L_x_3370:
        /* <DEDUP_REMOVED lines=15> */
.L_x_3369:
        /* <DEDUP_REMOVED lines=8> */
.L_x_3456:
        /* <DEDUP_REMOVED lines=15> */
.L_x_3372:
        /* <DEDUP_REMOVED lines=102> */
.L_x_3384:
[----:B------:R-:W-:-:S13]  /*1f70*/  ISETP.NE.AND P0, PT, R231, 0x3, PT ;  /* 0x00000003e700780c */ /* 0x000fda0003f05270 */
[----:B------:R-:W-:Y:S05]  /*1f80*/  @!P0 BRA `(.L_x_3374) ;  /* 0x0000000000048947 */ /* 0x000fea0003800000 */
[----:B------:R-:W-:Y:S01]  /*1f90*/  BPT.TRAP 0x1 ;  /* 0x000000040000795c */ /* 0x000fe20000300000 */
.L_x_3374:
[----:B------:R-:W-:Y:S01]  /*1fa0*/  IMAD R0, R3, 0x8, R228 ;  /* 0x0000000803007824 */ /* 0x000fe200078e02e4 */
[----:B------:R-:W-:-:S04]  /*1fb0*/  SHF.L.U32 R9, R4, 0x1f, RZ ;  /* 0x0000001f04097819 */ /* 0x000fc800000006ff */
[----:B------:R2:W3:Y:S01]  /*1fc0*/  SYNCS.PHASECHK.TRANS64.TRYWAIT P1, [R0+URZ+0x30810], R9 ;  /* 0x03081009000075a7 */ /* 0x0004e2000802017f */
[----:B------:R-:W-:Y:S05]  /*1fd0*/  @!P0 BRA `(.L_x_3375) ;  /* 0x0000000000048947 */ /* 0x000fea0003800000 */
[----:B------:R-:W-:Y:S01]  /*1fe0*/  BPT.TRAP 0x1 ;  /* 0x000000040000795c */ /* 0x000fe20000300000 */
.L_x_3375:
[----:B---3--:R-:W-:Y:S05]  /*1ff0*/  @P1 BRA `(.L_x_3376) ;  /* 0x0000000000081947 */ /* 0x008fea0003800000 */
[----:B------:R-:W3:Y:S02]  /*2000*/  SYNCS.PHASECHK.TRANS64.TRYWAIT P1, [R0+URZ+0x30810], R9 ;  /* 0x03081009000075a7 */ /* 0x000ee4000802017f */
[----:B---3--:R-:W-:Y:S05]  /*2010*/  @!P1 BRA `(.L_x_3377) ;  /* 0x00000070000c9947 */ /* 0x008fea0003800000 */
.L_x_3376:
        /* <DEDUP_REMOVED lines=81> */
.L_x_3378:
[----:B------:R1:W1:Y:S01]  /*2530*/  SYNCS.PHASECHK.TRANS64.TRYWAIT P1, [R0+URZ+0x30830], R9 ;  /* 0x03083009000075a7 */ /* 0x000262000802017f */
[----:B------:R-:W-:Y:S05]  /*2540*/  @!P0 BRA `(.L_x_3379) ;  /* 0x0000000000048947 */ /* 0x000fea0003800000 */
[----:B------:R-:W-:Y:S01]  /*2550*/  BPT.TRAP 0x1 ;  /* 0x000000040000795c */ /* 0x000fe20000300000 */
.L_x_3379:
[----:B------:R-:W-:-:S05]  /*2560*/  VIADD R6, R228, 0x20000 ;  /* 0x00020000e4067836 */ /* 0x000fca0000000000 */
[----:B------:R-:W-:-:S04]  /*2570*/  SHF.R.U32.HI R6, RZ, 0x4, R6 ;  /* 0x00000004ff067819 */ /* 0x000fc80000011606 */
[----:B------:R-:W-:-:S04]  /*2580*/  LOP3.LUT R225, R6, 0x3fff, RZ, 0xc0, !PT ;  /* 0x00003fff06e17812 */ /* 0x000fc800078ec0ff */
[----:B------:R-:W-:Y:S01]  /*2590*/  LOP3.LUT R6, R225, 0x10000, RZ, 0xfc, !PT ;  /* 0x00010000e1067812 */ /* 0x000fe200078efcff */
[----:B-1----:R-:W-:Y:S06]  /*25a0*/  @P1 BRA `(.L_x_3380) ;  /* 0x0000000000081947 */ /* 0x002fec0003800000 */
[----:B------:R-:W1:Y:S02]  /*25b0*/  SYNCS.PHASECHK.TRANS64.TRYWAIT P1, [R0+URZ+0x30830], R9 ;  /* 0x03083009000075a7 */ /* 0x000e64000802017f */
[----:B-1----:R-:W-:Y:S05]  /*25c0*/  @!P1 BRA `(.L_x_3381) ;  /* 0x0000006800b49947 */ /* 0x002fea0003800000 */
.L_x_3380:
        /* <DEDUP_REMOVED lines=406> */
.L_x_3382:
        /* <DEDUP_REMOVED lines=49> */
.L_x_3383:
        /* <DEDUP_REMOVED lines=78> */
.L_x_3366:
[----:B------:R-:W-:Y:S05]  /*4720*/  @P0 BRA `(.L_x_3361) ;  /* 0x0000004800100947 */ /* 0x000fea0003800000 */
[----:B------:R-:W-:Y:S01]  /*4730*/  ULDC.64 UR4, c[0x0][0x878] ;  /* 0x00021e0000047ab9 */ /* 0x000fe20000000a00 */
[----:B------:R-:W1:Y:S01]  /*4740*/  S2R R4, SR_TID.X ;  /* 0x0000000000047919 */ /* 0x000e620000002100 */
[----:B------:R-:W-:Y:S01]  /*4750*/  UISETP.NE.U32.AND UP0, UPT, UR4, URZ, UPT ;  /* 0x0000003f0400728c */ /* 0x000fe2000bf05070 */
[----:B------:R-:W2:Y:S01]  /*4760*/  S2UR UR10, SR_CgaCtaId ;  /* 0x00000000000a79c3 */ /* 0x000ea20000008800 */
[----:B------:R-:W-:Y:S01]  /*4770*/  UMOV UR7, 0x400 ;  /* 0x0000040000077882 */ /* 0x000fe20000000000 */
[----:B------:R-:W-:Y:S02]  /*4780*/  USHF.L.U32 UR36, UR36, 0xe, URZ ;  /* 0x0000000e24247899 */ /* 0x000fe4000800063f */
[----:B------:R-:W-:Y:S01]  /*4790*/  UISETP.NE.AND.EX UP0, UPT, UR5, URZ, UPT, UP0 ;  /* 0x0000003f0500728c */ /* 0x000fe2000bf05300 */
[----:B------:R-:W-:Y:S01]  /*47a0*/  ULDC.64 UR12, c[0x0][0x818] ;  /* 0x00020600000c7ab9 */ /* 0x000fe20000000a00 */
[----:B------:R-:W-:Y:S01]  /*47b0*/  ULDC.64 UR14, c[0x0][0x840] ;  /* 0x00021000000e7ab9 */ /* 0x000fe20000000a00 */
[----:B------:R-:W-:-:S03]  /*47c0*/  ULDC.64 UR16, c[0x0][0x848] ;  /* 0x0002120000107ab9 */ /* 0x000fc60000000a00 */
[----:B------:R-:W-:-:S05]  /*47d0*/  PLOP3.LUT P0, PT, PT, PT, UP0, 0x80, 0x0 ;  /* 0x000000000000781c */ /* 0x000fca0003f0f008 */
[----:B------:R-:W-:Y:S02]  /*47e0*/  @UP0 ULDC.64 UR4, c[0x0][0x878] ;  /* 0x00021e0000040ab9 */ /* 0x000fe40000000a00 */
[----:B------:R-:W-:-:S06]  /*47f0*/  @UP0 UIMAD.WIDE UR4, UR39, 0x4, UR4 ;  /* 0x00000004270408a5 */ /* 0x000fcc000f8e0204 */
[----:B------:R-:W-:Y:S02]  /*4800*/  IMAD.U32 R2, RZ, RZ, UR4 ;  /* 0x00000004ff027e24 */ /* 0x000fe4000f8e00ff */
[----:B------:R-:W-:Y:S01]  /*4810*/  IMAD.U32 R3, RZ, RZ, UR5 ;  /* 0x00000005ff037e24 */ /* 0x000fe2000f8e00ff */
[----:B------:R-:W-:-:S04]  /*4820*/  ULDC UR5, c[0x0][0x850] ;  /* 0x0002140000057ab9 */ /* 0x000fc80000000800 */
[----:B------:R-:W3:Y:S01]  /*4830*/  @P0 LDG.E R2, desc[UR46][R2.64] ;  /* 0x0000002e02020981 */ /* 0x000ee2000c1e1900 */
[----:B-1----:R-:W-:Y:S01]  /*4840*/  VIADD R5, R4, 0xffffff80 ;  /* 0xffffff8004057836 */ /* 0x002fe20000000000 */
[----:B------:R-:W-:Y:S01]  /*4850*/  UISETP.NE.AND UP1, UPT, UR5, 0x1, UPT ;  /* 0x000000010500788c */ /* 0x000fe2000bf25270 */
[----:B------:R-:W-:Y:S03]  /*4860*/  BSSY B0, `(.L_x_3385) ;  /* 0x000005a000007945 */ /* 0x000fe60003800000 */
[----:B------:R-:W-:-:S07]  /*4870*/  SHF.R.S32.HI R0, RZ, 0x1f, R5 ;  /* 0x0000001fff007819 */ /* 0x000fce0000011405 */
[----:B------:R-:W-:Y:S02]  /*4880*/  @UP1 ULDC UR8, c[0x0][0x854] ;  /* 0x0002150000081ab9 */ /* 0x000fe40000000800 */
[----:B------:R-:W-:Y:S01]  /*4890*/  UIMAD.WIDE.U32 UR8, UR37, UR8, URZ ;  /* 0x00000008250872a5 */ /* 0x000fe2000f8e003f */
        /* <DEDUP_REMOVED lines=12> */
[----:B--2---:R-:W-:Y:S02]  /*4960*/  ULEA UR4, UR10, UR7, 0x18 ;  /* 0x000000070a047291 */ /* 0x004fe4000f8ec03f */
[----:B------:R-:W-:-:S04]  /*4970*/  @UP0 USHF.L.U32 UR5, UR5, 0x7, URZ ;  /* 0x0000000705050899 */ /* 0x000fc8000800063f */
[----:B------:R-:W-:Y:S01]  /*4980*/  @UP0 ULOP3.LUT UR6, UR5, 0xffffc000, URZ, 0xc0, !UPT ;  /* 0xffffc00005060892 */ /* 0x000fe2000f8ec03f */
[----:B------:R-:W-:Y:S02]  /*4990*/  LEA R0, R0, UR4, 0x2 ;  /* 0x0000000400007c11 */ /* 0x000fe4000f8e10ff */
[----:B------:R-:W-:Y:S01]  /*49a0*/  @UP1 ULDC UR5, c[0x0][0x858] ;  /* 0x0002160000051ab9 */ /* 0x000fe20000000800 */
[----:B------:R-:W-:Y:S02]  /*49b0*/  @UP0 USHF.R.S32.HI UR7, URZ, 0x1f, UR6 ;  /* 0x0000001f3f070899 */ /* 0x000fe40008011406 */
[----:B------:R-:W-:Y:S01]  /*49c0*/  @UP1 USHF.R.U32.HI UR37, URZ, UR5, UR9 ;  /* 0x000000053f251299 */ /* 0x000fe20008011609 */
[----:B------:R1:W-:Y:S01]  /*49d0*/  STS.128 [R0], R24 ;  /* 0x0000001800007388 */ /* 0x0003e20000000c00 */
[----:B------:R-:W-:Y:S02]  /*49e0*/  @!UP0 UMOV UR6, URZ ;  /* 0x0000003f00068c82 */ /* 0x000fe40008000000 */
[----:B------:R-:W-:Y:S01]  /*49f0*/  USHF.R.S32.HI UR5, URZ, 0x1f, UR37 ;  /* 0x0000001f3f057899 */ /* 0x000fe20008011425 */
[----:B------:R1:W-:Y:S01]  /*4a00*/  STS.128 [R0+0x800], R28 ;  /* 0x0008001c00007388 */ /* 0x0003e20000000c00 */
[----:B------:R-:W-:Y:S01]  /*4a10*/  UIADD3 UR8, UP1, UR36, UR6, URZ ;  /* 0x0000000624087290 */ /* 0x000fe2000ff3e03f */
[----:B------:R-:W-:Y:S01]  /*4a20*/  @!UP0 UMOV UR7, URZ ;  /* 0x0000003f00078c82 */ /* 0x000fe20008000000 */
[----:B------:R-:W-:Y:S01]  /*4a30*/  UIMAD UR6, UR5, UR12, URZ ;  /* 0x0000000c050672a4 */ /* 0x000fe2000f8e023f */
[----:B------:R1:W-:Y:S01]  /*4a40*/  STS.128 [R0+0x1000], R32 ;  /* 0x0010002000007388 */ /* 0x0003e20000000c00 */
[----:B------:R-:W-:-:S02]  /*4a50*/  ULEA.HI.X.SX32 UR9, UR36, UR7, 0x1, UP1 ;  /* 0x0000000724097291 */ /* 0x000fc400088f0e3f */
[----:B------:R-:W-:Y:S01]  /*4a60*/  UIMAD UR5, UR5, UR14, URZ ;  /* 0x0000000e050572a4 */ /* 0x000fe2000f8e023f */
[----:B------:R1:W-:Y:S01]  /*4a70*/  STS.128 [R0+0x1800], R36 ;  /* 0x0018002400007388 */ /* 0x0003e20000000c00 */
[----:B------:R-:W-:Y:S02]  /*4a80*/  UIMAD UR10, UR37, UR13, UR6 ;  /* 0x0000000d250a72a4 */ /* 0x000fe4000f8e0206 */
[----:B------:R-:W-:Y:S01]  /*4a90*/  UIMAD.WIDE.U32 UR6, UR37, UR12, UR8 ;  /* 0x0000000c250672a5 */ /* 0x000fe2000f8e0008 */
[----:B------:R1:W-:Y:S01]  /*4aa0*/  STS.128 [R0+0x2000], R40 ;  /* 0x0020002800007388 */ /* 0x0003e20000000c00 */
[----:B------:R-:W-:Y:S02]  /*4ab0*/  UIMAD UR12, UR37, UR15, UR5 ;  /* 0x0000000f250c72a4 */ /* 0x000fe4000f8e0205 */
[----:B------:R-:W-:Y:S01]  /*4ac0*/  USHF.R.S32.HI UR5, URZ, 0x1f, UR39 ;  /* 0x0000001f3f057899 */ /* 0x000fe20008011427 */
[----:B------:R1:W-:Y:S01]  /*4ad0*/  STS.128 [R0+0x2800], R44 ;  /* 0x0028002c00007388 */ /* 0x0003e20000000c00 */
[----:B------:R-:W-:-:S02]  /*4ae0*/  UIMAD.WIDE.U32 UR8, UR37, UR14, UR8 ;  /* 0x0000000e250872a5 */ /* 0x000fc4000f8e0008 */
[----:B------:R-:W-:Y:S01]  /*4af0*/  USEL UR5, UR5, URZ, !UP0 ;  /* 0x0000003f05057287 */ /* 0x000fe2000c000000 */
[----:B------:R1:W-:Y:S01]  /*4b00*/  STS.128 [R0+0x3000], R48 ;  /* 0x0030003000007388 */ /* 0x0003e20000000c00 */
[----:B------:R-:W-:Y:S01]  /*4b10*/  ULDC.64 UR14, c[0x0][0x820] ;  /* 0x00020800000e7ab9 */ /* 0x000fe20000000a00 */
[----:B------:R-:W-:Y:S02]  /*4b20*/  USEL UR39, UR39, URZ, !UP0 ;  /* 0x0000003f27277287 */ /* 0x000fe4000c000000 */
[----:B------:R1:W-:Y:S01]  /*4b30*/  STS.128 [R0+0x3800], R52 ;  /* 0x0038003400007388 */ /* 0x0003e20000000c00 */
[----:B------:R-:W-:Y:S02]  /*4b40*/  UIMAD UR11, UR5, UR14, URZ ;  /* 0x0000000e050b72a4 */ /* 0x000fe4000f8e023f */
[----:B------:R-:W-:Y:S01]  /*4b50*/  UIADD3 UR7, UR7, UR10, URZ ;  /* 0x0000000a07077290 */ /* 0x000fe2000fffe03f */
[----:B------:R1:W-:Y:S01]  /*4b60*/  STS.128 [R0+0x4000], R56 ;  /* 0x0040003800007388 */ /* 0x0003e20000000c00 */
[----:B------:R-:W-:-:S02]  /*4b70*/  UIMAD UR5, UR5, UR16, URZ ;  /* 0x00000010050572a4 */ /* 0x000fc4000f8e023f */
[----:B------:R-:W-:Y:S01]  /*4b80*/  UIADD3 UR9, UR9, UR12, URZ ;  /* 0x0000000c09097290 */ /* 0x000fe2000fffe03f */
[----:B------:R1:W-:Y:S01]  /*4b90*/  STS.128 [R0+0x4800], R60 ;  /* 0x0048003c00007388 */ /* 0x0003e20000000c00 */
[----:B------:R-:W-:Y:S02]  /*4ba0*/  UIMAD UR11, UR39, UR15, UR11 ;  /* 0x0000000f270b72a4 */ /* 0x000fe4000f8e020b */
[----:B------:R-:W-:Y:S01]  /*4bb0*/  UIMAD.WIDE.U32 UR6, UR39, UR14, UR6 ;  /* 0x0000000e270672a5 */ /* 0x000fe2000f8e0006 */
[----:B------:R1:W-:Y:S01]  /*4bc0*/  STS.128 [R0+0x5000], R64 ;  /* 0x0050004000007388 */ /* 0x0003e20000000c00 */
[----:B------:R-:W-:Y:S02]  /*4bd0*/  UIMAD UR5, UR39, UR17, UR5 ;  /* 0x00000011270572a4 */ /* 0x000fe4000f8e0205 */
[----:B------:R-:W-:Y:S01]  /*4be0*/  UIMAD.WIDE.U32 UR8, UR39, UR16, UR8 ;  /* 0x00000010270872a5 */ /* 0x000fe2000f8e0008 */
[----:B------:R1:W-:Y:S01]  /*4bf0*/  STS.128 [R0+0x5800], R68 ;  /* 0x0058004400007388 */ /* 0x0003e20000000c00 */
[----:B------:R-:W-:Y:S01]  /*4c00*/  ULDC.64 UR12, c[0x0][0x800] ;  /* 0x00020000000c7ab9 */ /* 0x000fe20000000a00 */
[----:B------:R-:W-:Y:S01]  /*4c10*/  ULDC.64 UR14, c[0x0][0x828] ;  /* 0x00020a00000e7ab9 */ /* 0x000fe20000000a00 */
[----:B------:R-:W-:Y:S01]  /*4c20*/  UIADD3 UR7, UR7, UR11, URZ ;  /* 0x0000000b07077290 */ /* 0x000fe2000fffe03f */
        /* <DEDUP_REMOVED lines=22> */
.L_x_3387:
[----:B------:R-:W-:Y:S01]  /*4d90*/  @P0 ELECT P1, URZ, PT ;  /* 0x00000000003f082f */ /* 0x000fe20003820000 */
[----:B------:R2:W-:-:S12]  /*4da0*/  UBLKRED.G.S.ADD.F32.RN [UR6], [UR4], UR5, desc[UR8] ;  /* 0x00000806040073bb */ /* 0x0005d800080a1405 */
[----:B------:R-:W-:Y:S02]  /*4db0*/  @P1 PLOP3.LUT P0, PT, P1, PT, PT, 0x8, 0x0 ;  /* 0x000000000000181c */ /* 0x000fe40000f0e170 */
[----:B------:R-:W-:-:S11]  /*4dc0*/  PLOP3.LUT P1, PT, PT, PT, PT, 0x8, 0x0 ;  /* 0x000000000000781c */ /* 0x000fd60003f2e170 */
[----:B--2---:R-:W-:Y:S05]  /*4dd0*/  @P0 BRA.U.ANY `(.L_x_3387) ;  /* 0xfffffffd00ec0947 */ /* 0x004fea000393ffff */
[----:B------:R0:W-:Y:S01]  /*4de0*/  UTMACMDFLUSH ;  /* 0x00000000000079b7 */ /* 0x0001e20000000000 */
[----:B------:R-:W-:-:S04]  /*4df0*/  DEPBAR.LE SB0, 0x0 ;  /* 0x000080000000791a */ /* 0x000fc80000000000 */
.L_x_3386:
[----:B------:R-:W-:Y:S05]  /*4e00*/  BSYNC B0 ;  /* 0x0000000000007941 */ /* 0x000fea0003800000 */
.L_x_3385:
        /* <DEDUP_REMOVED lines=32> */
.L_x_3388:
[----:B------:R-:W-:Y:S01]  /*5010*/  @P0 ELECT P1, URZ, PT ;  /* 0x00000000003f082f */ /* 0x000fe20003820000 */
[----:B------:R2:W-:-:S12]  /*5020*/  UBLKRED.G.S.ADD.F32.RN [UR6], [UR4], UR5, desc[UR8] ;  /* 0x00000806040073bb */ /* 0x0005d800080a1405 */
[----:B------:R-:W-:Y:S02]  /*5030*/  @P1 PLOP3.LUT P0, PT, P1, PT, PT, 0x8, 0x0 ;  /* 0x000000000000181c */ /* 0x000fe40000f0e170 */
[----:B------:R-:W-:-:S11]  /*5040*/  PLOP3.LUT P1, PT, PT, PT, PT, 0x8, 0x0 ;  /* 0x000000000000781c */ /* 0x000fd60003f2e170 */
[----:B--2---:R-:W-:Y:S05]  /*5050*/  @P0 BRA.U.ANY `(.L_x_3388) ;  /* 0xfffffffd00ec0947 */ /* 0x004fea000393ffff */
[----:B------:R0:W-:Y:S01]  /*5060*/  UTMACMDFLUSH ;  /* 0x00000000000079b7 */ /* 0x0001e20000000000 */
[----:B------:R-:W-:-:S04]  /*5070*/  DEPBAR.LE SB0, 0x0 ;  /* 0x000080000000791a */ /* 0x000fc80000000000 */
[----:B------:R-:W-:Y:S05]  /*5080*/  BRA `(.L_x_3361) ;  /* 0x0000003c00b87947 */ /* 0x000fea0003800000 */
.L_x_3354:
        /* <DEDUP_REMOVED lines=29> */
.L_x_3390:
[----:B------:R-:W-:Y:S01]  /*5260*/  ULDC UR9, c[0x0][0x8cc] ;  /* 0x0002330000097ab9 */ /* 0x000fe20000000800 */
[----:B------:R-:W-:Y:S01]  /*5270*/  UMOV UR7, UR8 ;  /* 0x0000000800077c82 */ /* 0x000fe20008000000 */
[----:B------:R-:W-:-:S11]  /*5280*/  UISETP.NE.AND UP0, UPT, UR9, 0x1, UPT ;  /* 0x000000010900788c */ /* 0x000fd6000bf05270 */
[----:B------:R-:W-:Y:S02]  /*5290*/  @UP0 ULDC.64 UR10, c[0x0][0x8d0] ;  /* 0x00023400000a0ab9 */ /* 0x000fe40000000a00 */
[----:B------:R-:W-:-:S04]  /*52a0*/  UIMAD.WIDE.U32 UR4, UR8, UR10, URZ ;  /* 0x0000000a080472a5 */ /* 0x000fc8000f8e003f */
[----:B------:R-:W-:-:S04]  /*52b0*/  @UP0 USHF.R.U32.HI UR7, URZ, UR11, UR5 ;  /* 0x0000000b3f070299 */ /* 0x000fc80008011605 */
[----:B------:R-:W-:-:S12]  /*52c0*/  UIMAD UR4, UR7, UR9, URZ ;  /* 0x00000009070472a4 */ /* 0x000fd8000f8e023f */
.L_x_3391:
        /* <DEDUP_REMOVED lines=23> */
.L_x_3392:
        /* <DEDUP_REMOVED lines=13> */
.L_x_3394:
[----:B------:R-:W-:-:S05]  /*5510*/  ULDC UR4, c[0x0][0x8f4] ;  /* 0x00023d0000047ab9 */ /* 0x000fca0000000800 */
.L_x_3393:
        /* <DEDUP_REMOVED lines=46> */
.L_x_3395:
        /* <DEDUP_REMOVED lines=13> */
.L_x_3396:
        /* <DEDUP_REMOVED lines=12> */
.L_x_3397:
        /* <DEDUP_REMOVED lines=54> */
.L_x_3400:
[----:B------:R-:W-:Y:S05]  /*5cf0*/  BSYNC B0 ;  /* 0x0000000000007941 */ /* 0x000fea0003800000 */
.L_x_3399:
        /* <DEDUP_REMOVED lines=19> */
.L_x_3402:
[----:B------:R-:W-:Y:S05]  /*5e30*/  BSYNC B0 ;  /* 0x0000000000007941 */ /* 0x000fea0003800000 */
.L_x_3401:
[----:B------:R-:W-:Y:S06]  /*5e40*/  BAR.ARV 0xa, 0xa0 ;  /* 0x0282800000007b1d */ /* 0x000fec0000002000 */
[----:B------:R-:W-:Y:S04]  /*5e50*/  BSSY B0, `(.L_x_3403) ;  /* 0x0000003000007945 */ /* 0x000fe80003800000 */
[----:B------:R-:W-:Y:S05]  /*5e60*/  @!P0 BRA `(.L_x_3404) ;  /* 0x0000000000048947 */ /* 0x000fea0003800000 */
[----:B------:R-:W-:-:S04]  /*5e70*/  DEPBAR.LE SB0, 0x0 ;  /* 0x000080000000791a */ /* 0x000fc80000000000 */
.L_x_3404:
[----:B------:R-:W-:Y:S05]  /*5e80*/  BSYNC B0 ;  /* 0x0000000000007941 */ /* 0x000fea0003800000 */
.L_x_3403:
[----:B------:R-:W-:Y:S06]  /*5e90*/  BAR.ARV 0xb, 0xa0 ;  /* 0x02c2800000007b1d */ /* 0x000fec0000002000 */
[----:B------:R-:W-:Y:S01]  /*5ea0*/  UIADD3 UR18, UR12, 0x1, URZ ;  /* 0x000000010c127890 */ /* 0x000fe2000fffe03f */
[----:B------:R-:W-:Y:S11]  /*5eb0*/  BRA `(.L_x_3405) ;  /* 0x0000000000047947 */ /* 0x000ff60003800000 */
.L_x_3398:
[----:B------:R-:W-:-:S05]  /*5ec0*/  UMOV UR18, UR12 ;  /* 0x0000000c00127c82 */ /* 0x000fca0008000000 */
.L_x_3405:
        /* <DEDUP_REMOVED lines=22> */
.L_x_3418:
        /* <DEDUP_REMOVED lines=20> */
.L_x_3407:
[----:B------:R-:W-:Y:S05]  /*6170*/  BSYNC B0 ;  /* 0x0000000000007941 */ /* 0x000fea0003800000 */
.L_x_3406:
        /* <DEDUP_REMOVED lines=13> */
.L_x_3409:
[----:B------:R-:W-:Y:S05]  /*6250*/  BSYNC B0 ;  /* 0x0000000000007941 */ /* 0x000fea0003800000 */
.L_x_3408:
[----:B------:R-:W-:Y:S06]  /*6260*/  BAR.ARV 0xa, 0xa0 ;  /* 0x0282800000007b1d */ /* 0x000fec0000002000 */
[----:B------:R-:W-:Y:S04]  /*6270*/  BSSY B0, `(.L_x_3410) ;  /* 0x0000003000007945 */ /* 0x000fe80003800000 */
[----:B------:R-:W-:Y:S05]  /*6280*/  @!P0 BRA `(.L_x_3411) ;  /* 0x0000000000048947 */ /* 0x000fea0003800000 */
[----:B------:R-:W-:-:S04]  /*6290*/  DEPBAR.LE SB0, 0x0 ;  /* 0x000080000000791a */ /* 0x000fc80000000000 */
.L_x_3411:
[----:B------:R-:W-:Y:S05]  /*62a0*/  BSYNC B0 ;  /* 0x0000000000007941 */ /* 0x000fea0003800000 */
.L_x_3410:
        /* <DEDUP_REMOVED lines=13> */
.L_x_3413:
[----:B------:R-:W-:Y:S05]  /*6380*/  BSYNC B0 ;  /* 0x0000000000007941 */ /* 0x000fea0003800000 */
.L_x_3412:
        /* <DEDUP_REMOVED lines=13> */
.L_x_3415:
[----:B------:R-:W-:Y:S05]  /*6460*/  BSYNC B0 ;  /* 0x0000000000007941 */ /* 0x000fea0003800000 */
.L_x_3414:
[----:B------:R-:W-:Y:S01]  /*6470*/  UIADD3 UR18, UR18, 0x2, URZ ;  /* 0x0000000212127890 */ /* 0x000fe2000fffe03f */
[----:B------:R-:W-:Y:S06]  /*6480*/  BAR.ARV 0xa, 0xa0 ;  /* 0x0282800000007b1d */ /* 0x000fec0000002000 */
[----:B------:R-:W-:Y:S01]  /*6490*/  UISETP.GE.AND UP0, UPT, UR18, UR7, UPT ;  /* 0x000000071200728c */ /* 0x000fe2000bf06270 */
[----:B------:R-:W-:Y:S04]  /*64a0*/  BSSY B0, `(.L_x_3416) ;  /* 0x0000003000007945 */ /* 0x000fe80003800000 */
[----:B------:R-:W-:Y:S06]  /*64b0*/  @!P0 BRA `(.L_x_3417) ;  /* 0x0000000000048947 */ /* 0x000fec0003800000 */
[----:B------:R-:W-:-:S04]  /*64c0*/  DEPBAR.LE SB0, 0x0 ;  /* 0x000080000000791a */ /* 0x000fc80000000000 */
.L_x_3417:
[----:B------:R-:W-:Y:S05]  /*64d0*/  BSYNC B0 ;  /* 0x0000000000007941 */ /* 0x000fea0003800000 */
.L_x_3416:
[----:B------:R-:W-:Y:S06]  /*64e0*/  BAR.ARV 0xb, 0xa0 ;  /* 0x02c2800000007b1d */ /* 0x000fec0000002000 */
[----:B------:R-:W-:Y:S01]  /*64f0*/  PLOP3.LUT P1, PT, PT, PT, UP0, 0x80, 0x0 ;  /* 0x000000000000781c */ /* 0x000fe20003f2f008 */
[----:B------:R-:W-:Y:S02]  /*6500*/  UIADD3 UR26, UR26, 0x4000, URZ ;  /* 0x000040001a1a7890 */ /* 0x000fe4000fffe03f */
[----:B------:R-:W-:-:S10]  /*6510*/  UIADD3 UR6, UR6, 0x4000, URZ ;  /* 0x0000400006067890 */ /* 0x000fd4000fffe03f */
[----:B------:R-:W-:Y:S05]  /*6520*/  @!P1 BRA `(.L_x_3418) ;  /* 0xfffffff800c09947 */ /* 0x000fea000383ffff */
[----:B------:R-:W-:Y:S05]  /*6530*/  BRA `(.L_x_3361) ;  /* 0x00000028008c7947 */ /* 0x000fea0003800000 */
.L_x_3389:
        /* <DEDUP_REMOVED lines=22> */
.L_x_3419:
[----:B------:R-:W-:Y:S01]  /*66a0*/  ULDC UR9, c[0x0][0x8cc] ;  /* 0x0002330000097ab9 */ /* 0x000fe20000000800 */
[----:B------:R-:W-:Y:S01]  /*66b0*/  UMOV UR7, UR8 ;  /* 0x0000000800077c82 */ /* 0x000fe20008000000 */
[----:B------:R-:W-:-:S11]  /*66c0*/  UISETP.NE.AND UP0, UPT, UR9, 0x1, UPT ;  /* 0x000000010900788c */ /* 0x000fd6000bf05270 */
[----:B------:R-:W-:Y:S02]  /*66d0*/  @UP0 ULDC.64 UR10, c[0x0][0x8d0] ;  /* 0x00023400000a0ab9 */ /* 0x000fe40000000a00 */
[----:B------:R-:W-:-:S04]  /*66e0*/  UIMAD.WIDE.U32 UR4, UR8, UR10, URZ ;  /* 0x0000000a080472a5 */ /* 0x000fc8000f8e003f */
[----:B------:R-:W-:-:S04]  /*66f0*/  @UP0 USHF.R.U32.HI UR7, URZ, UR11, UR5 ;  /* 0x0000000b3f070299 */ /* 0x000fc80008011605 */
[----:B------:R-:W-:-:S12]  /*6700*/  UIMAD UR4, UR7, UR9, URZ ;  /* 0x00000009070472a4 */ /* 0x000fd8000f8e023f */
.L_x_3420:
        /* <DEDUP_REMOVED lines=23> */
.L_x_3421:
        /* <DEDUP_REMOVED lines=14> */
.L_x_3423:
[----:B------:R-:W-:-:S05]  /*6960*/  ULDC UR4, c[0x0][0x8f4] ;  /* 0x00023d0000047ab9 */ /* 0x000fca0000000800 */
.L_x_3422:
        /* <DEDUP_REMOVED lines=60> */
.L_x_3425:
        /* <DEDUP_REMOVED lines=12> */
.L_x_3426:
[----:B------:R-:W-:Y:S05]  /*6df0*/  @!P2 BRA `(.L_x_3427) ;  /* 0x000000000014a947 */ /* 0x000fea0003800000 */
[----:B------:R-:W-:Y:S02]  /*6e00*/  IMAD.U32 R2, RZ, RZ, UR14 ;  /* 0x0000000eff027e24 */ /* 0x000fe4000f8e00ff */
[----:B------:R-:W-:-:S05]  /*6e10*/  IMAD.U32 R3, RZ, RZ, UR15 ;  /* 0x0000000fff037e24 */ /* 0x000fca000f8e00ff */
[----:B------:R-:W2:Y:S04]  /*6e20*/  LDG.E R5, desc[UR46][R2.64] ;  /* 0x0000002e02057981 */ /* 0x000ea8000c1e1900 */
[----:B------:R-:W2:Y:S02]  /*6e30*/  LDG.E R4, desc[UR46][R2.64+0x4] ;  /* 0x0000042e02047981 */ /* 0x000ea4000c1e1900 */
[----:B--2---:R-:W-:-:S07]  /*6e40*/  IMAD.IADD R4, R4, 0x1, -R5 ;  /* 0x0000000104047824 */ /* 0x004fce00078e0a05 */
.L_x_3427:
        /* <DEDUP_REMOVED lines=62> */
.L_x_3457:
        /* <DEDUP_REMOVED lines=15> */
.L_x_3430:
        /* <DEDUP_REMOVED lines=92> */
.L_x_3441:
[----:B-123--:R-:W-:-:S04]  /*78e0*/  SHF.L.U32 R18, R10, 0x1f, RZ ;  /* 0x0000001f0a127819 */ /* 0x00efc800000006ff */
[----:B------:R-:W2:Y:S02]  /*78f0*/  SYNCS.PHASECHK.TRANS64.TRYWAIT P1, [R15+URZ+0x30840], R18 ;  /* 0x030840120f0075a7 */ /* 0x000ea4000802017f */
[----:B--2---:R-:W-:Y:S05]  /*7900*/  @!P1 BRA `(.L_x_3433) ;  /* 0x00000018000c9947 */ /* 0x004fea0003800000 */
.L_x_3458:
        /* <DEDUP_REMOVED lines=8> */
.L_x_3434:
        /* <DEDUP_REMOVED lines=37> */
.L_x_3459:
        /* <DEDUP_REMOVED lines=8> */
.L_x_3436:
        /* <DEDUP_REMOVED lines=37> */
.L_x_3460:
        /* <DEDUP_REMOVED lines=8> */
.L_x_3438:
        /* <DEDUP_REMOVED lines=31> */
.L_x_3462:
        /* <DEDUP_REMOVED lines=8> */
.L_x_3440:
        /* <DEDUP_REMOVED lines=37> */
.L_x_3432:
[----:B------:R-:W4:Y:S02]  /*83f0*/  LDL.LU R4, [R1+0x4] ;  /* 0x0000040001047983 */ /* 0x000f240000300800 */
[----:B----4-:R-:W-:Y:S02]  /*8400*/  ISETP.NE.AND P1, PT, R4, RZ, PT ;  /* 0x000000ff0400720c */ /* 0x010fe40003f25270 */
[----:B------:R4:W5:Y:S11]  /*8410*/  LDL R4, [R1] ;  /* 0x0000000001047983 */ /* 0x0009760000100800 */
[----:B----4-:R-:W-:Y:S05]  /*8420*/  @!P1 BRA `(.L_x_3431) ;  /* 0x00000004005c9947 */ /* 0x010fea0003800000 */
[----:B------:R-:W-:-:S04]  /*8430*/  SHF.L.U32 R12, R10, 0x1f, RZ ;  /* 0x0000001f0a0c7819 */ /* 0x000fc800000006ff */
[----:B------:R-:W4:Y:S02]  /*8440*/  SYNCS.PHASECHK.TRANS64.TRYWAIT P1, [R15+URZ+0x30840], R12 ;  /* 0x0308400c0f0075a7 */ /* 0x000f24000802017f */
[----:B----4-:R-:W-:Y:S05]  /*8450*/  @!P1 BRA `(.L_x_3442) ;  /* 0x0000000c008c9947 */ /* 0x010fea0003800000 */
.L_x_3463:
        /* <DEDUP_REMOVED lines=8> */
.L_x_3443:
        /* <DEDUP_REMOVED lines=34> */
.L_x_3464:
        /* <DEDUP_REMOVED lines=8> */
.L_x_3445:
        /* <DEDUP_REMOVED lines=34> */
.L_x_3431:
[----:B------:R-:W1:Y:S01]  /*89a0*/  S2R R0, SR_TID.X ;  /* 0x0000000000007919 */ /* 0x000e620000002100 */
[----:B------:R-:W-:Y:S01]  /*89b0*/  IMAD R3, R16, 0x8, R15 ;  /* 0x0000000810037824 */ /* 0x000fe200078e020f */
[----:B-1----:R-:W-:Y:S02]  /*89c0*/  LOP3.LUT R2, R0, 0x7f, RZ, 0xc0, !PT ;  /* 0x0000007f00027812 */ /* 0x002fe400078ec0ff */
[----:B------:R-:W-:Y:S02]  /*89d0*/  SHF.L.U32 R0, R10, 0x1f, RZ ;  /* 0x0000001f0a007819 */ /* 0x000fe400000006ff */
[----:B------:R-:W-:Y:S02]  /*89e0*/  ISETP.NE.AND P1, PT, R2, RZ, PT ;  /* 0x000000ff0200720c */ /* 0x000fe40003f25270 */
[----:B------:R-:W1:Y:S02]  /*89f0*/  SYNCS.PHASECHK.TRANS64.TRYWAIT P0, [R3+URZ+0x30840], R0 ;  /* 0x03084000030075a7 */ /* 0x000e64000800017f */
[----:B-1----:R-:W-:Y:S09]  /*8a00*/  @!P0 BRA `(.L_x_3446) ;  /* 0x0000000800488947 */ /* 0x002ff20003800000 */
.L_x_3465:
[----:B------:R-:W-:Y:S05]  /*8a10*/  @P1 BRA `(.L_x_3447) ;  /* 0x0000000000181947 */ /* 0x000fea0003800000 */
[----:B------:R-:W1:Y:S01]  /*8a20*/  S2R R2, SR_TID.X ;  /* 0x0000000000027919 */ /* 0x000e620000002100 */
[----:B------:R-:W-:-:S04]  /*8a30*/  IMAD.MOV.U32 R0, RZ, RZ, 0x4100 ;  /* 0x00004100ff007424 */ /* 0x000fc800078e00ff */
[----:B------:R1:W-:Y:S02]  /*8a40*/  SYNCS.ARRIVE.TRANS64 RZ, [R3+URZ+0x30830], R0 ;  /* 0x0308300003ff79a7 */ /* 0x0003e4000800003f */
[----:B-1----:R-:W-:-:S13]  /*8a50*/  LOP3.LUT P0, RZ, R2, 0x1f, RZ, 0xc0, !PT ;  /* 0x0000001f02ff7812 */ /* 0x002fda000780c0ff */
[----:B------:R-:W-:Y:S05]  /*8a60*/  @!P0 BRA `(.L_x_3447) ;  /* 0x0000000000048947 */ /* 0x000fea0003800000 */
[----:B------:R-:W-:Y:S01]  /*8a70*/  BPT.TRAP 0x1 ;  /* 0x000000040000795c */ /* 0x000fe20000300000 */
.L_x_3447:
        /* <DEDUP_REMOVED lines=41> */
.L_x_3428:
[----:B------:R-:W-:Y:S05]  /*8d10*/  BSYNC B0 ;  /* 0x0000000000007941 */ /* 0x000fea0003800000 */
.L_x_3424:
[----:B------:R-:W-:-:S03]  /*8d20*/  UMOV UR7, 0xffffffff ;  /* 0xffffffff00077882 */ /* 0x000fc60000000000 */
[----:B------:R-:W-:Y:S05]  /*8d30*/  BRA.DIV UR7, `(.L_x_3448) ;  /* 0x0000000607907947 */ /* 0x000fea000b800000 */
[----:B------:R-:W-:-:S13]  /*8d40*/  ELECT P6, URZ, PT ;  /* 0x00000000003f782f */ /* 0x000fda00038c0000 */
.L_x_3468:
[----:B------:R-:W-:Y:S05]  /*8d50*/  @!P6 BRA `(.L_x_3361) ;  /* 0x000000000084e947 */ /* 0x000fea0003800000 */
[----:B------:R-:W-:-:S06]  /*8d60*/  ULOP3.LUT UR7, UR38, 0x2, URZ, 0xfc, !UPT ;  /* 0x0000000226077892 */ /* 0x000fcc000f8efc3f */
[----:B------:R-:W-:-:S05]  /*8d70*/  IMAD.U32 R0, RZ, RZ, UR7 ;  /* 0x00000007ff007e24 */ /* 0x000fca000f8e00ff */
[----:B------:R-:W-:-:S13]  /*8d80*/  ISETP.NE.AND P2, PT, R0, 0x3, PT ;  /* 0x000000030000780c */ /* 0x000fda0003f45270 */
[----:B------:R-:W-:Y:S05]  /*8d90*/  @!P2 BRA `(.L_x_3449) ;  /* 0x000000000004a947 */ /* 0x000fea0003800000 */
[----:B------:R-:W-:Y:S01]  /*8da0*/  BPT.TRAP 0x1 ;  /* 0x000000040000795c */ /* 0x000fe20000300000 */
.L_x_3449:
        /* <DEDUP_REMOVED lines=15> */
.L_x_3469:
[----:B------:R-:W2:Y:S02]  /*8ea0*/  SYNCS.PHASECHK.TRANS64.TRYWAIT P0, [R3+URZ], R0 ;  /* 0x00000000030075a7 */ /* 0x000ea4000800017f */
[----:B--2---:R-:W-:Y:S05]  /*8eb0*/  @!P0 BRA `(.L_x_3451) ;  /* 0x0000000400648947 */ /* 0x004fea0003800000 */
.L_x_3470:
[----:B------:R-:W-:Y:S05]  /*8ec0*/  @!P2 BRA `(.L_x_3452) ;  /* 0x000000000004a947 */ /* 0x000fea0003800000 */
[----:B------:R-:W-:Y:S01]  /*8ed0*/  BPT.TRAP 0x1 ;  /* 0x000000040000795c */ /* 0x000fe20000300000 */
.L_x_3452:
[----:B--2---:R-:W-:-:S04]  /*8ee0*/  VIADD R3, R8, 0x30840 ;  /* 0x0003084008037836 */ /* 0x004fc80000000000 */
[----:B------:R-:W-:-:S04]  /*8ef0*/  IMAD R5, R2, 0x8, R3 ;  /* 0x0000000802057824 */ /* 0x000fc800078e0203 */
[----:B------:R-:W2:Y:S02]  /*8f00*/  SYNCS.PHASECHK.TRANS64.TRYWAIT P0, [R5+URZ], R4 ;  /* 0x00000004050075a7 */ /* 0x000ea4000800017f */
[----:B--2---:R-:W-:Y:S05]  /*8f10*/  @!P0 BRA `(.L_x_3453) ;  /* 0x0000000400608947 */ /* 0x004fea0003800000 */
.L_x_3471:
[----:B------:R-:W-:-:S07]  /*8f20*/  IMAD R3, R6, 0x8, R3 ;  /* 0x0000000806037824 */ /* 0x000fce00078e0203 */
.L_x_3454:
[----:B---3--:R3:W4:Y:S02]  /*8f30*/  SYNCS.PHASECHK.TRANS64.TRYWAIT P0, [R3+URZ], R0 ;  /* 0x00000000030075a7 */ /* 0x008724000800017f */
[----:B----4-:R-:W-:Y:S05]  /*8f40*/  @!P0 NANOSLEEP.SYNCS 0x989680 ;  /* 0x009896800000895d */ /* 0x010fea0003900000 */
[----:B------:R-:W4:Y:S02]  /*8f50*/  @!P0 SYNCS.PHASECHK.TRANS64 P0, [R3+URZ], R0 ;  /* 0x00000000030085a7 */ /* 0x000f24000800007f */
[----:B----4-:R-:W-:Y:S05]  /*8f60*/  @!P0 BRA `(.L_x_3454) ;  /* 0xfffffffc00f08947 */ /* 0x010fea000383ffff */
.L_x_3361:
[----:B------:R-:W-:Y:S05]  /*8f70*/  BSYNC B6 ;  /* 0x0000000000067941 */ /* 0x000fea0003800000 */
.L_x_3353:
[----:B------:R-:W-:Y:S05]  /*8f80*/  EXIT ;  /* 0x000000000000794d */ /* 0x000fea0003800000 */
.L_x_3371:
[----:B------:R-:W-:Y:S02]  /*8f90*/  IMAD.MOV.U32 R12, RZ, RZ, RZ ;  /* 0x000000ffff0c7224 */ /* 0x000fe400078e00ff */
[----:B------:R-:W-:Y:S02]  /*8fa0*/  IMAD.MOV.U32 R11, RZ, RZ, 0x1f ;  /* 0x0000001fff0b7424 */ /* 0x000fe400078e00ff */
[----:B------:R-:W-:-:S07]  /*8fb0*/  IMAD.MOV.U32 R15, RZ, RZ, -0x1 ;  /* 0xffffffffff0f7424 */ /* 0x000fce00078e00ff */
[----:B------:R-:W-:Y:S05]  /*8fc0*/  WARPSYNC.COLLECTIVE R15, `(.L_x_3455) ;  /* 0x000000000f087348 */ /* 0x000fea0003c00000 */
[----:B------:R1:W2:Y:S02]  /*8fd0*/  SHFL.IDX P6, R14, R13, R12, R11 ;  /* 0x0000000c0d0e7389 */ /* 0x0002a400000c000b */
[----:B-12---:R-:W-:Y:S01]  /*8fe0*/  ENDCOLLECTIVE ;  /* 0x000000000000791b */ /* 0x006fe20003800000 */
.L_x_3455:
[----:B------:R-:W-:Y:S05]  /*8ff0*/  BRA `(.L_x_3456) ;  /* 0xffffff8800087947 */ /* 0x000fea000383ffff */
.L_x_3373:
[----:B---3--:R3:W4:Y:S02]  /*9000*/  SYNCS.PHASECHK.TRANS64.TRYWAIT P0, [R228+URZ+0x30800], R9 ;  /* 0x03080009e40075a7 */ /* 0x008724000800017f */
[----:B----4-:R-:W-:Y:S05]  /*9010*/  @!P0 NANOSLEEP.SYNCS 0x989680 ;  /* 0x009896800000895d */ /* 0x010fea0003900000 */
[----:B------:R-:W4:Y:S02]  /*9020*/  @!P0 SYNCS.PHASECHK.TRANS64 P0, [R228+URZ+0x30800], R9 ;  /* 0x03080009e40085a7 */ /* 0x000f24000800007f */
[----:B----4-:R-:W-:Y:S05]  /*9030*/  @!P0 BRA `(.L_x_3373) ;  /* 0xfffffffc00f08947 */ /* 0x010fea000383ffff */
[----:B------:R-:W-:Y:S05]  /*9040*/  BRA `(.L_x_3372) ;  /* 0xffffff8800307947 */ /* 0x000fea000383ffff */
.L_x_3377:
[----:B---3--:R3:W4:Y:S02]  /*9050*/  SYNCS.PHASECHK.TRANS64.TRYWAIT P1, [R0+URZ+0x30810], R9 ;  /* 0x03081009000075a7 */ /* 0x008724000802017f */
[----:B----4-:R-:W-:Y:S05]  /*9060*/  @!P1 NANOSLEEP.SYNCS 0x989680 ;  /* 0x009896800000995d */ /* 0x010fea0003900000 */
[----:B------:R-:W4:Y:S02]  /*9070*/  @!P1 SYNCS.PHASECHK.TRANS64 P1, [R0+URZ+0x30810], R9 ;  /* 0x03081009000095a7 */ /* 0x000f24000802007f */
[----:B----4-:R-:W-:Y:S05]  /*9080*/  @!P1 BRA `(.L_x_3377) ;  /* 0xfffffffc00f09947 */ /* 0x010fea000383ffff */
[----:B------:R-:W-:Y:S05]  /*9090*/  BRA `(.L_x_3376) ;  /* 0xffffff8c00e07947 */ /* 0x000fea000383ffff */
.L_x_3381:
[----:B------:R1:W1:Y:S02]  /*90a0*/  SYNCS.PHASECHK.TRANS64.TRYWAIT P1, [R0+URZ+0x30830], R9 ;  /* 0x03083009000075a7 */ /* 0x000264000802017f */
[----:B-1----:R-:W-:Y:S05]  /*90b0*/  @!P1 NANOSLEEP.SYNCS 0x989680 ;  /* 0x009896800000995d */ /* 0x002fea0003900000 */
[----:B------:R-:W1:Y:S02]  /*90c0*/  @!P1 SYNCS.PHASECHK.TRANS64 P1, [R0+URZ+0x30830], R9 ;  /* 0x03083009000095a7 */ /* 0x000e64000802007f */
[----:B-1----:R-:W-:Y:S05]  /*90d0*/  @!P1 BRA `(.L_x_3381) ;  /* 0xfffffffc00f09947 */ /* 0x002fea000383ffff */
[----:B------:R-:W-:Y:S05]  /*90e0*/  BRA `(.L_x_3380) ;  /* 0xffffff9400387947 */ /* 0x000fea000383ffff */
.L_x_3429:
[----:B-1----:R1:W2:Y:S02]  /*90f0*/  SYNCS.PHASECHK.TRANS64.TRYWAIT P0, [R15+URZ+0x30820], R2 ;  /* 0x030820020f0075a7 */ /* 0x0022a4000800017f */
[----:B--2---:R-:W-:Y:S05]  /*9100*/  @!P0 NANOSLEEP.SYNCS 0x989680 ;  /* 0x009896800000895d */ /* 0x004fea0003900000 */
[----:B------:R-:W2:Y:S02]  /*9110*/  @!P0 SYNCS.PHASECHK.TRANS64 P0, [R15+URZ+0x30820], R2 ;  /* 0x030820020f0085a7 */ /* 0x000ea4000800007f */
[----:B--2---:R-:W-:Y:S05]  /*9120*/  @!P0 BRA `(.L_x_3429) ;  /* 0xfffffffc00f08947 */ /* 0x004fea000383ffff */
[----:B------:R-:W-:Y:S05]  /*9130*/  BRA `(.L_x_3457) ;  /* 0xffffffe0003c7947 */ /* 0x000fea000383ffff */
.L_x_3433:
[----:B--2---:R2:W3:Y:S02]  /*9140*/  SYNCS.PHASECHK.TRANS64.TRYWAIT P1, [R15+URZ+0x30840], R18 ;  /* 0x030840120f0075a7 */ /* 0x0044e4000802017f */
[----:B---3--:R-:W-:Y:S05]  /*9150*/  @!P1 NANOSLEEP.SYNCS 0x989680 ;  /* 0x009896800000995d */ /* 0x008fea0003900000 */
[----:B------:R-:W3:Y:S02]  /*9160*/  @!P1 SYNCS.PHASECHK.TRANS64 P1, [R15+URZ+0x30840], R18 ;  /* 0x030840120f0095a7 */ /* 0x000ee4000802007f */
[----:B---3--:R-:W-:Y:S05]  /*9170*/  @!P1 BRA `(.L_x_3433) ;  /* 0xfffffffc00f09947 */ /* 0x008fea000383ffff */
[----:B------:R-:W-:Y:S05]  /*9180*/  BRA `(.L_x_3458) ;  /* 0xffffffe400e07947 */ /* 0x000fea000383ffff */
.L_x_3435:
[----:B-1----:R1:W3:Y:S02]  /*9190*/  SYNCS.PHASECHK.TRANS64.TRYWAIT P1, [R15+URZ+0x30828], R18 ;  /* 0x030828120f0075a7 */ /* 0x0022e4000802017f */
[----:B---3--:R-:W-:Y:S05]  /*91a0*/  @!P1 NANOSLEEP.SYNCS 0x989680 ;  /* 0x009896800000995d */ /* 0x008fea0003900000 */
[----:B------:R-:W3:Y:S02]  /*91b0*/  @!P1 SYNCS.PHASECHK.TRANS64 P1, [R15+URZ+0x30828], R18 ;  /* 0x030828120f0095a7 */ /* 0x000ee4000802007f */
[----:B---3--:R-:W-:Y:S05]  /*91c0*/  @!P1 BRA `(.L_x_3435) ;  /* 0xfffffffc00f09947 */ /* 0x008fea000383ffff */
[----:B------:R-:W-:Y:S05]  /*91d0*/  BRA `(.L_x_3459) ;  /* 0xffffffe800807947 */ /* 0x000fea000383ffff */
.L_x_3437:
[----:B---3--:R3:W4:Y:S02]  /*91e0*/  SYNCS.PHASECHK.TRANS64.TRYWAIT P1, [R15+URZ+0x30848], R18 ;  /* 0x030848120f0075a7 */ /* 0x008724000802017f */
[----:B----4-:R-:W-:Y:S05]  /*91f0*/  @!P1 NANOSLEEP.SYNCS 0x989680 ;  /* 0x009896800000995d */ /* 0x010fea0003900000 */
[----:B------:R-:W4:Y:S02]  /*9200*/  @!P1 SYNCS.PHASECHK.TRANS64 P1, [R15+URZ+0x30848], R18 ;  /* 0x030848120f0095a7 */ /* 0x000f24000802007f */
[----:B----4-:R-:W-:Y:S05]  /*9210*/  @!P1 BRA `(.L_x_3437) ;  /* 0xfffffffc00f09947 */ /* 0x010fea000383ffff */
[----:B------:R-:W-:Y:S05]  /*9220*/  BRA `(.L_x_3460) ;  /* 0xffffffec00207947 */ /* 0x000fea000383ffff */
.L_x_3439:
[----:B------:R-:W-:-:S07]  /*9230*/  SHF.L.U32 R4, R10, 0x1f, RZ ;  /* 0x0000001f0a047819 */ /* 0x000fce00000006ff */
.L_x_3461:
[----:B----4-:R4:W1:Y:S02]  /*9240*/  SYNCS.PHASECHK.TRANS64.TRYWAIT P1, [R15+URZ+0x30820], R4 ;  /* 0x030820040f0075a7 */ /* 0x010864000802017f */
[----:B-1----:R-:W-:Y:S05]  /*9250*/  @!P1 NANOSLEEP.SYNCS 0x989680 ;  /* 0x009896800000995d */ /* 0x002fea0003900000 */
[----:B------:R-:W1:Y:S02]  /*9260*/  @!P1 SYNCS.PHASECHK.TRANS64 P1, [R15+URZ+0x30820], R4 ;  /* 0x030820040f0095a7 */ /* 0x000e64000802007f */
[----:B-1----:R-:W-:Y:S05]  /*9270*/  @!P1 BRA `(.L_x_3461) ;  /* 0xfffffffc00f09947 */ /* 0x002fea000383ffff */
[----:B------:R-:W-:Y:S05]  /*9280*/  BRA `(.L_x_3462) ;  /* 0xffffffec00a47947 */ /* 0x000fea000383ffff */
.L_x_3442:
[----:B----4-:R4:W1:Y:S02]  /*9290*/  SYNCS.PHASECHK.TRANS64.TRYWAIT P1, [R15+URZ+0x30840], R12 ;  /* 0x0308400c0f0075a7 */ /* 0x010864000802017f */
[----:B-1----:R-:W-:Y:S05]  /*92a0*/  @!P1 NANOSLEEP.SYNCS 0x989680 ;  /* 0x009896800000995d */ /* 0x002fea0003900000 */
[----:B------:R-:W1:Y:S02]  /*92b0*/  @!P1 SYNCS.PHASECHK.TRANS64 P1, [R15+URZ+0x30840], R12 ;  /* 0x0308400c0f0095a7 */ /* 0x000e64000802007f */
[----:B-1----:R-:W-:Y:S05]  /*92c0*/  @!P1 BRA `(.L_x_3442) ;  /* 0xfffffffc00f09947 */ /* 0x002fea000383ffff */
[----:B------:R-:W-:Y:S05]  /*92d0*/  BRA `(.L_x_3463) ;  /* 0xfffffff000607947 */ /* 0x000fea000383ffff */
.L_x_3444:
[----:B-1----:R1:W2:Y:S02]  /*92e0*/  SYNCS.PHASECHK.TRANS64.TRYWAIT P1, [R15+URZ+0x30828], R12 ;  /* 0x0308280c0f0075a7 */ /* 0x0022a4000802017f */
[----:B--2---:R-:W-:Y:S05]  /*92f0*/  @!P1 NANOSLEEP.SYNCS 0x989680 ;  /* 0x009896800000995d */ /* 0x004fea0003900000 */
[----:B------:R-:W2:Y:S02]  /*9300*/  @!P1 SYNCS.PHASECHK.TRANS64 P1, [R15+URZ+0x30828], R12 ;  /* 0x0308280c0f0095a7 */ /* 0x000ea4000802007f */
[----:B--2---:R-:W-:Y:S05]  /*9310*/  @!P1 BRA `(.L_x_3444) ;  /* 0xfffffffc00f09947 */ /* 0x004fea000383ffff */
[----:B------:R-:W-:Y:S05]  /*9320*/  BRA `(.L_x_3464) ;  /* 0xfffffff000f47947 */ /* 0x000fea000383ffff */
.L_x_3446:
[----:B------:R1:W1:Y:S02]  /*9330*/  SYNCS.PHASECHK.TRANS64.TRYWAIT P0, [R3+URZ+0x30840], R0 ;  /* 0x03084000030075a7 */ /* 0x000264000800017f */
[----:B-1----:R-:W-:Y:S05]  /*9340*/  @!P0 NANOSLEEP.SYNCS 0x989680 ;  /* 0x009896800000895d */ /* 0x002fea0003900000 */
[----:B------:R-:W1:Y:S02]  /*9350*/  @!P0 SYNCS.PHASECHK.TRANS64 P0, [R3+URZ+0x30840], R0 ;  /* 0x03084000030085a7 */ /* 0x000e64000800007f */
[----:B-1----:R-:W-:Y:S05]  /*9360*/  @!P0 BRA `(.L_x_3446) ;  /* 0xfffffffc00f08947 */ /* 0x002fea000383ffff */
[----:B------:R-:W-:Y:S05]  /*9370*/  BRA `(.L_x_3465) ;  /* 0xfffffff400a47947 */ /* 0x000fea000383ffff */
.L_x_3448:
[----:B------:R-:W-:Y:S01]  /*9380*/  BSSY B0, `(.L_x_3466) ;  /* 0x0000006000007945 */ /* 0x000fe20003800000 */
[----:B------:R-:W-:-:S07]  /*9390*/  IMAD.MOV.U32 R15, RZ, RZ, -0x1 ;  /* 0xffffffffff0f7424 */ /* 0x000fce00078e00ff */
[----:B------:R-:W-:Y:S05]  /*93a0*/  WARPSYNC.COLLECTIVE R15, `(.L_x_3467) ;  /* 0x000000000f0c7348 */ /* 0x000fea0003c00000 */
[----:B------:R-:W-:Y:S02]  /*93b0*/  ELECT P6, UR62, PT ;  /* 0x00000000003e782f */ /* 0x000fe400038c0000 */
[----:B------:R-:W-:Y:S01]  /*93c0*/  MOV R14, UR62 ;  /* 0x0000003e000e7c02 */ /* 0x000fe20008000f00 */
[----:B------:R-:W-:Y:S10]  /*93d0*/  ENDCOLLECTIVE ;  /* 0x000000000000791b */ /* 0x000ff40003800000 */
.L_x_3467:
[----:B------:R-:W-:Y:S05]  /*93e0*/  BSYNC B0 ;  /* 0x0000000000007941 */ /* 0x000fea0003800000 */
.L_x_3466:
[----:B------:R-:W-:Y:S05]  /*93f0*/  BRA `(.L_x_3468) ;  /* 0xfffffff800547947 */ /* 0x000fea000383ffff */
.L_x_3450:
[----:B-1----:R1:W2:Y:S02]  /*9400*/  SYNCS.PHASECHK.TRANS64.TRYWAIT P0, [R7+URZ], R4 ;  /* 0x00000004070075a7 */ /* 0x0022a4000800017f */
[----:B--2---:R-:W-:Y:S05]  /*9410*/  @!P0 NANOSLEEP.SYNCS 0x989680 ;  /* 0x009896800000895d */ /* 0x004fea0003900000 */
[----:B------:R-:W2:Y:S02]  /*9420*/  @!P0 SYNCS.PHASECHK.TRANS64 P0, [R7+URZ], R4 ;  /* 0x00000004070085a7 */ /* 0x000ea4000800007f */
[----:B--2---:R-:W-:Y:S05]  /*9430*/  @!P0 BRA `(.L_x_3450) ;  /* 0xfffffffc00f08947 */ /* 0x004fea000383ffff */
[----:B------:R-:W-:Y:S05]  /*9440*/  BRA `(.L_x_3469) ;  /* 0xfffffff800947947 */ /* 0x000fea000383ffff */
.L_x_3451:
[----:B--2---:R2:W3:Y:S02]  /*9450*/  SYNCS.PHASECHK.TRANS64.TRYWAIT P0, [R3+URZ], R0 ;  /* 0x00000000030075a7 */ /* 0x0044e4000800017f */
[----:B---3--:R-:W-:Y:S05]  /*9460*/  @!P0 NANOSLEEP.SYNCS 0x989680 ;  /* 0x009896800000895d */ /* 0x008fea0003900000 */
[----:B------:R-:W3:Y:S02]  /*9470*/  @!P0 SYNCS.PHASECHK.TRANS64 P0, [R3+URZ], R0 ;  /* 0x00000000030085a7 */ /* 0x000ee4000800007f */
[----:B---3--:R-:W-:Y:S05]  /*9480*/  @!P0 BRA `(.L_x_3451) ;  /* 0xfffffffc00f08947 */ /* 0x008fea000383ffff */
[----:B------:R-:W-:Y:S05]  /*9490*/  BRA `(.L_x_3470) ;  /* 0xfffffff800887947 */ /* 0x000fea000383ffff */
.L_x_3453:
[----:B--2---:R2:W3:Y:S02]  /*94a0*/  SYNCS.PHASECHK.TRANS64.TRYWAIT P0, [R5+URZ], R4 ;  /* 0x00000004050075a7 */ /* 0x0044e4000800017f */
[----:B---3--:R-:W-:Y:S05]  /*94b0*/  @!P0 NANOSLEEP.SYNCS 0x989680 ;  /* 0x009896800000895d */ /* 0x008fea0003900000 */
[----:B------:R-:W3:Y:S02]  /*94c0*/  @!P0 SYNCS.PHASECHK.TRANS64 P0, [R5+URZ], R4 ;  /* 0x00000004050085a7 */ /* 0x000ee4000800007f */
[----:B---3--:R-:W-:Y:S05]  /*94d0*/  @!P0 BRA `(.L_x_3453) ;  /* 0xfffffffc00f08947 */ /* 0x008fea000383ffff */
[----:B------:R-:W-:Y:S05]  /*94e0*/  BRA `(.L_x_3471) ;  /* 0xfffffff8008c7947 */ /* 0x000fea000383ffff */
.L_x_3472:
        /* <DEDUP_REMOVED lines=9> */
.L_x_3708:


//--------------------- .text._ZN7cutlass13device_kernelIN5flash32FlashAttnBwdPostprocessConvertdQIN4cute5tupleIJNS3_1CILi128EEES6_EEENS_6half_tEfNS_4arch4Sm90ELi256ENS3_8TiledMMAINS3_8MMA_AtomIJNS3_4SM904GMMA26MMA_64x128x16_F32F16F16_RSILNSE_5MajorE0ELSG_1ELNSE_7ScaleInE1ELSH_1EEEEEENS3_6LayoutINS4_IJNS5_ILi2EEENS5_ILi1EEESM_EEENS4_IJSM_NS5_ILi0EEESO_EEEEENS4_IJNS3_10UnderscoreESR_SR_EEEEELb0EEEEEvNT_6ParamsE --------------------------
	.section	.text._ZN7cutlass13device_kernelIN5flash32FlashAttnBwdPostprocessConvertdQIN4cute5tupleIJNS3_1CILi128EEES6_EEENS_6half_tEfNS_4arch4Sm90ELi256ENS3_8TiledMMAINS3_8MMA_AtomIJNS3_4SM904GMMA26MMA_64x128x16_F32F16F16_RSILNSE_5MajorE0ELSG_1ELNSE_7ScaleInE1ELSH_1EEEEEENS3_6LayoutINS4_IJNS5_ILi2EEENS5_ILi1EEESM_EEENS4_IJSM_NS5_ILi0EEESO_EEEEENS4_IJNS3_10UnderscoreESR_SR_EEEEELb0EEEEEvNT_6ParamsE,"ax",@progbits
	.align	128
.text._ZN7cutlass13device_kernelIN5flash32FlashAttnBwdPostprocessConvertdQIN4cute5tupleIJNS3_1CILi128EEES6_EEENS_6half_tEfNS_4arch4Sm90ELi256ENS3_8TiledMMAINS3_8MMA_AtomIJNS3_4SM904GMMA26MMA_64x128x16_F32F16F16_RSILNSE_5MajorE0ELSG_1ELNSE_7ScaleInE1ELSH_1EEEEEENS3_6LayoutINS4_IJNS5_ILi2EEENS5_ILi1EEESM_EEENS4_IJSM_NS5_ILi0EEESO_EEEEENS4_IJNS3_10UnderscoreESR_SR_EEEEELb0EEEEEvNT_6ParamsE:
        .type           _ZN7cutlass13device_kernelIN5flash32FlashAttnBwdPostprocessConvertdQIN4cute5tupleIJNS3_1CILi128EEES6_EEENS_6half_tEfNS_4arch4Sm90ELi256ENS3_8TiledMMAINS3_8MMA_AtomIJNS3_4SM904GMMA26MMA_64x128x16_F32F16F16_RSILNSE_5MajorE0ELSG_1ELNSE_7ScaleInE1ELSH_1EEEEEENS3_6LayoutINS4_IJNS5_ILi2EEENS5_ILi1EEESM_EEENS4_IJSM_NS5_ILi0EEESO_EEEEENS4_IJNS3_10UnderscoreESR_SR_EEEEELb0EEEEEvNT_6ParamsE,@function
        .size           _ZN7cutlass13device_kernelIN5flash32FlashAttnBwdPostprocessConvertdQIN4cute5tupleIJNS3_1CILi128EEES6_EEENS_6half_tEfNS_4arch4Sm90ELi256ENS3_8TiledMMAINS3_8MMA_AtomIJNS3_4SM904GMMA26MMA_64x128x16_F32F16F16_RSILNSE_5MajorE0ELSG_1ELNSE_7ScaleInE1ELSH_1EEEEEENS3_6LayoutINS4_IJNS5_ILi2EEENS5_ILi1EEESM_EEENS4_IJSM_NS5_ILi0EEESO_EEEEENS4_IJNS3_10UnderscoreESR_SR_EEEEELb0EEEEEvNT_6ParamsE,(.L_x_3709 - _ZN7cutlass13device_kernelIN5flash32FlashAttnBwdPostprocessConvertdQIN4cute5tupleIJNS3_1CILi128EEES6_EEENS_6half_tEfNS_4arch4Sm90ELi256ENS3_8TiledMMAINS3_8MMA_AtomIJNS3_4SM904GMMA26MMA_64x128x16_F32F16F16_RSILNSE_5MajorE0ELSG_1ELNSE_7ScaleInE1ELSH_1EEEEEENS3_6LayoutINS4_IJNS5_ILi2EEENS5_ILi1EEESM_EEENS4_IJSM_NS5_ILi0EEESO_EEEEENS4_IJNS3_10UnderscoreESR_SR_EEEEELb0EEEEEvNT_6ParamsE)
        .other          _ZN7cutlass13device_kernelIN5flash32FlashAttnBwdPostprocessConvertdQIN4cute5tupleIJNS3_1CILi128EEES6_EEENS_6half_tEfNS_4arch4Sm90ELi256ENS3_8TiledMMAINS3_8MMA_AtomIJNS3_4SM904GMMA26MMA_64x128x16_F32F16F16_RSILNSE_5MajorE0ELSG_1ELNSE_7ScaleInE1ELSH_1EEEEEENS3_6LayoutINS4_IJNS5_ILi2EEENS5_ILi1EEESM_EEENS4_IJSM_NS5_ILi0EEESO_EEEEENS4_IJNS3_10UnderscoreESR_SR_EEEEELb0EEEEEvNT_6ParamsE,@"STO_CUDA_ENTRY STV_DEFAULT"
_ZN7cutlass13device_kernelIN5flash32FlashAttnBwdPostprocessConvertdQIN4cute5tupleIJNS3_1CILi128EEES6_EEENS_6half_tEfNS_4arch4Sm90ELi256ENS3_8TiledMMAINS3_8MMA_AtomIJNS3_4SM904GMMA26MMA_64x128x16_F32F16F16_RSILNSE_5MajorE0ELSG_1ELNSE_7ScaleInE1ELSH_1EEEEEENS3_6LayoutINS4_IJNS5_ILi2EEENS5_ILi1EEESM_EEENS4_IJSM_NS5_ILi0EEESO_EEEEENS4_IJNS3_10UnderscoreESR_SR_EEEEELb0EEEEEvNT_6ParamsE:
[----:B------:R-:W-:Y:S08]  /*0000*/  LDC R1, c[0x0][0x28] ;  /* 0x00000a00ff017b82 */ /* 0x000ff00000000800 */
[----:B------:R-:W0:Y:S01]  /*0010*/  LDC.64 R4, c[0x0][0x278] ;  /* 0x00009e00ff047b82 */ /* 0x000e220000000a00 */
[----:B------:R-:W1:Y:S01]  /*0020*/  S2R R15, SR_CTAID.Z ;  /* 0x00000000000f7919 */ /* 0x000e620000002700 */
[----:B------:R-:W-:-:S06]  /*0030*/  ULDC.64 UR8, c[0x0][0x208] ;  /* 0x0000820000087ab9 */ /* 0x000fcc0000000a00 */
[----:B------:R-:W2:Y:S08]  /*0040*/  LDC.64 R10, c[0x0][0x270] ;  /* 0x00009c00ff0a7b82 */ /* 0x000eb00000000a00 */
[----:B------:R-:W1:Y:S01]  /*0050*/  LDC.64 R2, c[0x0][0x270] ;  /* 0x00009c00ff027b82 */ /* 0x000e620000000a00 */
[----:B0-----:R-:W-:-:S04]  /*0060*/  ISETP.NE.U32.AND P2, PT, R4, RZ, PT ;  /* 0x000000ff0400720c */ /* 0x001fc80003f45070 */
[----:B------:R-:W-:Y:S02]  /*0070*/  ISETP.NE.AND.EX P2, PT, R5, RZ, PT, P2 ;  /* 0x000000ff0500720c */ /* 0x000fe40003f45320 */
[----:B--2---:R-:W-:-:S04]  /*0080*/  ISETP.NE.U32.AND P1, PT, R10, RZ, PT ;  /* 0x000000ff0a00720c */ /* 0x004fc80003f25070 */
[----:B------:R-:W-:Y:S01]  /*0090*/  ISETP.NE.AND.EX P1, PT, R11, RZ, PT, P1 ;  /* 0x000000ff0b00720c */ /* 0x000fe20003f25310 */
[----:B------:R-:W-:Y:S01]  /*00a0*/  ULDC UR4, c[0x0][0x240] ;  /* 0x0000900000047ab9 */ /* 0x000fe20000000800 */
[----:B-1----:R-:W-:-:S05]  /*00b0*/  IMAD.WIDE R2, R15, 0x4, R2 ;  /* 0x000000040f027825 */ /* 0x002fca00078e0202 */
[----:B------:R-:W0:Y:S01]  /*00c0*/  @P2 LDC.64 R4, c[0x0][0x278] ;  /* 0x00009e00ff042b82 */ /* 0x000e220000000a00 */
[----:B------:R-:W-:-:S05]  /*00d0*/  IMAD.U32 R0, RZ, RZ, UR4 ;  /* 0x00000004ff007e24 */ /* 0x000fca000f8e00ff */
[----:B------:R1:W5:Y:S01]  /*00e0*/  @P1 LDG.E R9, desc[UR8][R2.64] ;  /* 0x0000000802091981 */ /* 0x000362000c1e1900 */
[----:B0-----:R-:W-:-:S05]  /*00f0*/  @P2 IMAD.WIDE R4, R15, 0x4, R4 ;  /* 0x000000040f042825 */ /* 0x001fca00078e0204 */
[----:B------:R1:W5:Y:S01]  /*0100*/  @P2 LDG.E R0, desc[UR8][R4.64] ;  /* 0x0000000804002981 */ /* 0x000362000c1e1900 */
[----:B------:R-:W-:Y:S01]  /*0110*/  ISETP.NE.U32.AND P0, PT, R10, RZ, PT ;  /* 0x000000ff0a00720c */ /* 0x000fe20003f05070 */
[----:B------:R-:W0:Y:S03]  /*0120*/  S2R R6, SR_CTAID.X ;  /* 0x0000000000067919 */ /* 0x000e260000002500 */
[----:B------:R-:W-:Y:S01]  /*0130*/  ISETP.NE.AND.EX P0, PT, R11, RZ, PT, P0 ;  /* 0x000000ff0b00720c */ /* 0x000fe20003f05300 */
[----:B0-----:R-:W-:Y:S01]  /*0140*/  IMAD.SHL.U32 R11, R6, 0x80, RZ ;  /* 0x00000080060b7824 */ /* 0x001fe200078e00ff */
[----:B-1----:R-:W-:Y:S11]  /*0150*/  @P2 BRA `(.L_x_3473) ;  /* 0x0000000000102947 */ /* 0x002ff60003800000 */
[----:B------:R-:W-:Y:S05]  /*0160*/  @!P1 BRA `(.L_x_3473) ;  /* 0x00000000000c9947 */ /* 0x000fea0003800000 */
[----:B------:R-:W2:Y:S04]  /*0170*/  LDG.E R5, desc[UR8][R2.64] ;  /* 0x0000000802057981 */ /* 0x000ea8000c1e1900 */
[----:B-----5:R-:W2:Y:S02]  /*0180*/  LDG.E R0, desc[UR8][R2.64+0x4] ;  /* 0x0000040802007981 */ /* 0x020ea4000c1e1900 */
[----:B--2---:R-:W-:-:S07]  /*0190*/  IADD3 R0, -R5, R0, RZ ;  /* 0x0000000005007210 */ /* 0x004fce0007ffe1ff */
.L_x_3473:
[----:B-----5:R-:W-:-:S13]  /*01a0*/  ISETP.LE.AND P2, PT, R0, R11, PT ;  /* 0x0000000b0000720c */ /* 0x020fda0003f43270 */
[----:B------:R-:W-:Y:S05]  /*01b0*/  @P0 EXIT P2 ;  /* 0x000000000000094d */ /* 0x000fea0001000000 */
[----:B------:R-:W0:Y:S01]  /*01c0*/  S2R R10, SR_CTAID.Y ;  /* 0x00000000000a7919 */ /* 0x000e220000002600 */
[C---:B------:R-:W-:Y:S01]  /*01d0*/  @P1 IMAD R2, R15.reuse, 0x80, R9 ;  /* 0x000000800f021824 */ /* 0x040fe200078e0209 */
[----:B------:R-:W1:Y:S01]  /*01e0*/  LDC.64 R18, c[0x0][0x228] ;  /* 0x00008a00ff127b82 */ /* 0x000e620000000a00 */
[----:B------:R-:W-:Y:S01]  /*01f0*/  SHF.L.U32 R13, R6, 0xe, RZ ;  /* 0x0000000e060d7819 */ /* 0x000fe200000006ff */
[----:B------:R-:W2:Y:S01]  /*0200*/  S2R R17, SR_TID.X ;  /* 0x0000000000117919 */ /* 0x000ea20000002100 */
[----:B------:R-:W-:Y:S01]  /*0210*/  SEL R8, R15, RZ, !P0 ;  /* 0x000000ff0f087207 */ /* 0x000fe20004000000 */
[----:B------:R-:W-:Y:S01]  /*0220*/  BSSY B0, `(.L_x_3474) ;  /* 0x0000031000007945 */ /* 0x000fe20003800000 */
[----:B------:R-:W-:Y:S01]  /*0230*/  @P1 SHF.R.S32.HI R3, RZ, 0x1f, R2 ;  /* 0x0000001fff031819 */ /* 0x000fe20000011402 */
[----:B------:R-:W3:Y:S02]  /*0240*/  S2R R12, SR_CgaCtaId ;  /* 0x00000000000c7919 */ /* 0x000ee40000008800 */
[----:B------:R-:W4:Y:S01]  /*0250*/  LDC.64 R20, c[0x0][0x230] ;  /* 0x00008c00ff147b82 */ /* 0x000f220000000a00 */
[----:B------:R-:W-:-:S05]  /*0260*/  @P1 LEA.HI R3, R3, R2, RZ, 0x7 ;  /* 0x0000000203031211 */ /* 0x000fca00078f38ff */
[----:B------:R-:W-:Y:S02]  /*0270*/  @P1 IMAD.SHL.U32 R3, R3, 0x80, RZ ;  /* 0x0000008003031824 */ /* 0x000fe400078e00ff */
[----:B------:R-:W5:Y:S03]  /*0280*/  LDC.64 R22, c[0x0][0x210] ;  /* 0x00008400ff167b82 */ /* 0x000f660000000a00 */
[----:B------:R-:W-:Y:S02]  /*0290*/  @P1 LOP3.LUT R5, R3, 0xffffc000, RZ, 0xc0, !PT ;  /* 0xffffc00003051812 */ /* 0x000fe400078ec0ff */
[----:B------:R-:W-:Y:S02]  /*02a0*/  CS2R R2, SRZ ;  /* 0x0000000000027805 */ /* 0x000fe4000001ff00 */
[--C-:B------:R-:W-:Y:S01]  /*02b0*/  @P1 SHF.R.S32.HI R3, RZ, 0x1f, R5.reuse ;  /* 0x0000001fff031819 */ /* 0x100fe20000011405 */
[----:B------:R-:W-:Y:S01]  /*02c0*/  @P1 IMAD.MOV.U32 R2, RZ, RZ, R5 ;  /* 0x000000ffff021224 */ /* 0x000fe200078e0005 */
[----:B------:R-:W-:-:S04]  /*02d0*/  SHF.R.S32.HI R5, RZ, 0x1f, R15 ;  /* 0x0000001fff057819 */ /* 0x000fc8000001140f */
[C---:B------:R-:W-:Y:S02]  /*02e0*/  IADD3 R2, P2, R13.reuse, R2, RZ ;  /* 0x000000020d027210 */ /* 0x040fe40007f5e0ff */
[----:B0-----:R-:W-:Y:S02]  /*02f0*/  SHF.R.S32.HI R7, RZ, 0x1f, R10 ;  /* 0x0000001fff077819 */ /* 0x001fe4000001140a */
[----:B------:R-:W-:Y:S02]  /*0300*/  LEA.HI.X.SX32 R3, R13, R3, 0x1, P2 ;  /* 0x000000030d037211 */ /* 0x000fe400010f0eff */
[----:B------:R-:W-:Y:S01]  /*0310*/  SEL R5, R5, RZ, !P0 ;  /* 0x000000ff05057207 */ /* 0x000fe20004000000 */
[-C--:B-1----:R-:W-:Y:S01]  /*0320*/  IMAD R4, R7, R18.reuse, RZ ;  /* 0x0000001207047224 */ /* 0x082fe200078e02ff */
[----:B--2---:R-:W-:Y:S01]  /*0330*/  ISETP.NE.AND P0, PT, R17, RZ, PT ;  /* 0x000000ff1100720c */ /* 0x004fe20003f05270 */
[----:B------:R-:W-:-:S04]  /*0340*/  IMAD.WIDE.U32 R2, R10, R18, R2 ;  /* 0x000000120a027225 */ /* 0x000fc800078e0002 */
[----:B------:R-:W-:Y:S02]  /*0350*/  IMAD R13, R10, R19, R4 ;  /* 0x000000130a0d7224 */ /* 0x000fe400078e0204 */
[-C--:B----4-:R-:W-:Y:S02]  /*0360*/  IMAD R4, R5, R20.reuse, RZ ;  /* 0x0000001405047224 */ /* 0x090fe400078e02ff */
[----:B------:R-:W-:Y:S02]  /*0370*/  IMAD.IADD R3, R3, 0x1, R13 ;  /* 0x0000000103037824 */ /* 0x000fe400078e020d */
[C---:B------:R-:W-:Y:S02]  /*0380*/  IMAD R13, R8.reuse, R21, R4 ;  /* 0x00000015080d7224 */ /* 0x040fe400078e0204 */
[----:B------:R-:W-:-:S05]  /*0390*/  IMAD.WIDE.U32 R2, R8, R20, R2 ;  /* 0x0000001408027225 */ /* 0x000fca00078e0002 */
[----:B------:R-:W-:Y:S02]  /*03a0*/  IADD3 R3, R3, R13, RZ ;  /* 0x0000000d03037210 */ /* 0x000fe40007ffe0ff */
[----:B-----5:R-:W-:-:S04]  /*03b0*/  LEA R22, P2, R2, R22, 0x2 ;  /* 0x0000001602167211 */ /* 0x020fc800078410ff */
[----:B------:R-:W-:Y:S01]  /*03c0*/  LEA.HI.X R3, R2, R23, R3, 0x2, P2 ;  /* 0x0000001702037211 */ /* 0x000fe200010f1403 */
[----:B---3--:R-:W-:Y:S08]  /*03d0*/  @P0 BRA `(.L_x_3475) ;  /* 0x0000000000540947 */ /* 0x008ff00003800000 */
[----:B------:R-:W0:Y:S01]  /*03e0*/  S2UR UR7, SR_CgaCtaId ;  /* 0x00000000000779c3 */ /* 0x000e220000008800 */
[----:B------:R-:W-:Y:S01]  /*03f0*/  UMOV UR6, 0x400 ;  /* 0x0000040000067882 */ /* 0x000fe20000000000 */
[----:B------:R-:W-:Y:S01]  /*0400*/  UMOV UR4, 0x1 ;  /* 0x0000000100047882 */ /* 0x000fe20000000000 */
[----:B------:R-:W-:Y:S01]  /*0410*/  IMAD.MOV.U32 R2, RZ, RZ, 0x10000 ;  /* 0x00010000ff027424 */ /* 0x000fe200078e00ff */
        /* <DEDUP_REMOVED lines=12> */
.L_x_3476:
[----:B------:R-:W-:Y:S01]  /*04e0*/  @P0 ELECT P2, URZ, PT ;  /* 0x00000000003f082f */ /* 0x000fe20003840000 */
[----:B------:R1:W-:-:S12]  /*04f0*/  UBLKCP.S.G [UR6], [UR4], UR10 ;  /* 0x00000006040073ba */ /* 0x0003d8000800020a */
[----:B------:R-:W-:Y:S02]  /*0500*/  @P2 PLOP3.LUT P0, PT, P2, PT, PT, 0x8, 0x0 ;  /* 0x000000000000281c */ /* 0x000fe4000170e170 */
[----:B------:R-:W-:-:S11]  /*0510*/  PLOP3.LUT P2, PT, PT, PT, PT, 0x8, 0x0 ;  /* 0x000000000000781c */ /* 0x000fd60003f4e170 */
[----:B-1----:R-:W-:Y:S05]  /*0520*/  @P0 BRA.U.ANY `(.L_x_3476) ;  /* 0xfffffffd00ec0947 */ /* 0x002fea000393ffff */
.L_x_3475:
[----:B------:R-:W-:Y:S05]  /*0530*/  BSYNC B0 ;  /* 0x0000000000007941 */ /* 0x000fea0003800000 */
.L_x_3474:
[----:B------:R-:W-:Y:S01]  /*0540*/  BAR.SYNC.DEFER_BLOCKING 0x0 ;  /* 0x0000000000007b1d */ /* 0x000fe20000010000 */
[----:B------:R-:W-:Y:S02]  /*0550*/  MOV R57, 0x400 ;  /* 0x0000040000397802 */ /* 0x000fe40000000f00 */
[----:B------:R-:W-:Y:S02]  /*0560*/  CS2R R78, SRZ ;  /* 0x00000000004e7805 */ /* 0x000fe4000001ff00 */
[----:B0-----:R-:W-:Y:S01]  /*0570*/  SHF.L.U32 R2, RZ, 0x1f, RZ ;  /* 0x0000001fff027819 */ /* 0x001fe200000006ff */
[--C-:B------:R-:W-:Y:S01]  /*0580*/  @P1 IMAD.MOV.U32 R78, RZ, RZ, R9.reuse ;  /* 0x000000ffff4e1224 */ /* 0x100fe200078e0009 */
[----:B------:R-:W-:Y:S02]  /*0590*/  LEA R57, R12, R57, 0x18 ;  /* 0x000000390c397211 */ /* 0x000fe400078ec0ff */
[----:B------:R-:W-:-:S07]  /*05a0*/  @P1 SHF.R.S32.HI R79, RZ, 0x1f, R9 ;  /* 0x0000001fff4f1819 */ /* 0x000fce0000011409 */
.L_x_3477:
[----:B0-----:R0:W1:Y:S02]  /*05b0*/  SYNCS.PHASECHK.TRANS64.TRYWAIT P0, [R57+URZ+0x18000], R2 ;  /* 0x01800002390075a7 */ /* 0x001064000800017f */
[----:B-1----:R-:W-:Y:S05]  /*05c0*/  @!P0 NANOSLEEP.SYNCS 0x989680 ;  /* 0x009896800000895d */ /* 0x002fea0003900000 */
[----:B------:R-:W1:Y:S02]  /*05d0*/  @!P0 SYNCS.PHASECHK.TRANS64 P0, [R57+URZ+0x18000], R2 ;  /* 0x01800002390085a7 */ /* 0x000e64000800007f */
[----:B-1----:R-:W-:Y:S05]  /*05e0*/  @!P0 BRA `(.L_x_3477) ;  /* 0xfffffffc00f08947 */ /* 0x002fea000383ffff */
[----:B0-----:R-:W-:Y:S01]  /*05f0*/  SHF.R.S32.HI R2, RZ, 0x1f, R17 ;  /* 0x0000001fff027819 */ /* 0x001fe20000011411 */
[----:B------:R-:W-:Y:S01]  /*0600*/  ULDC UR4, c[0x0][0x268] ;  /* 0x00009a0000047ab9 */ /* 0x000fe20000000800 */
[----:B------:R-:W-:Y:S01]  /*0610*/  VIADDMNMX R0, R0, -R11, 0x80, PT ;  /* 0x0000008000007446 */ /* 0x000fe2000380090b */
[----:B------:R-:W-:Y:S01]  /*0620*/  ULDC.64 UR6, c[0x0][0x258] ;  /* 0x0000960000067ab9 */ /* 0x000fe20000000a00 */
[CC--:B------:R-:W-:Y:S01]  /*0630*/  LEA.HI R3, R2.reuse, R17.reuse, RZ, 0x7 ;  /* 0x0000001102037211 */ /* 0x0c0fe200078f38ff */
[----:B------:R-:W-:Y:S01]  /*0640*/  IMAD R7, R7, UR6, RZ ;  /* 0x0000000607077c24 */ /* 0x000fe2000f8e02ff */
[----:B------:R-:W-:Y:S01]  /*0650*/  LEA.HI R9, R2, R17, RZ, 0x4 ;  /* 0x0000001102097211 */ /* 0x000fe200078f20ff */
[----:B------:R-:W-:Y:S01]  /*0660*/  BSSY B0, `(.L_x_3478) ;  /* 0x00000d1000007945 */ /* 0x000fe20003800000 */
[----:B------:R-:W-:Y:S02]  /*0670*/  LOP3.LUT R4, R3, 0xfffff80, RZ, 0xc0, !PT ;  /* 0x0fffff8003047812 */ /* 0x000fe400078ec0ff */
[----:B------:R-:W-:-:S02]  /*0680*/  SHF.R.S32.HI R25, RZ, 0x7, R3 ;  /* 0x00000007ff197819 */ /* 0x000fc40000011403 */
[-C--:B------:R-:W-:Y:S02]  /*0690*/  IADD3 R4, -R4, R17.reuse, RZ ;  /* 0x0000001104047210 */ /* 0x080fe40007ffe1ff */
[----:B------:R-:W-:Y:S02]  /*06a0*/  LOP3.LUT R3, R9, 0xfffffff0, RZ, 0xc0, !PT ;  /* 0xfffffff009037812 */ /* 0x000fe400078ec0ff */
[----:B------:R-:W-:Y:S01]  /*06b0*/  LEA.HI R2, R2, R17, RZ, 0x5 ;  /* 0x0000001102027211 */ /* 0x000fe200078f28ff */
[----:B------:R-:W-:Y:S01]  /*06c0*/  IMAD R4, R25, 0x800, R4 ;  /* 0x0000080019047824 */ /* 0x000fe200078e0204 */
[----:B------:R-:W-:Y:S01]  /*06d0*/  SHF.R.S32.HI R9, RZ, 0x4, R9 ;  /* 0x00000004ff097819 */ /* 0x000fe20000011409 */
[----:B------:R-:W-:Y:S02]  /*06e0*/  IMAD.IADD R3, R17, 0x1, -R3 ;  /* 0x0000000111037824 */ /* 0x000fe400078e0a03 */
[----:B------:R-:W-:Y:S01]  /*06f0*/  IMAD.SHL.U32 R80, R4, 0x4, RZ ;  /* 0x0000000404507824 */ /* 0x000fe200078e00ff */
[C---:B------:R-:W-:Y:S01]  /*0700*/  SHF.L.U32 R11, R9.reuse, 0x6, RZ ;  /* 0x00000006090b7819 */ /* 0x040fe200000006ff */
[----:B------:R-:W-:Y:S01]  /*0710*/  IMAD.SHL.U32 R16, R2, 0x20, RZ ;  /* 0x0000002002107824 */ /* 0x000fe200078e00ff */
[----:B------:R-:W-:Y:S01]  /*0720*/  SHF.R.S32.HI R4, RZ, 0x1f, R3 ;  /* 0x0000001fff047819 */ /* 0x000fe20000011403 */
[----:B------:R-:W-:Y:S01]  /*0730*/  IMAD.SHL.U32 R24, R9, 0x8, RZ ;  /* 0x0000000809187824 */ /* 0x000fe200078e00ff */
[----:B------:R-:W-:-:S02]  /*0740*/  LEA R80, R80, R57, 0x2 ;  /* 0x0000003950507211 */ /* 0x000fc400078e10ff */
[----:B------:R-:W-:Y:S02]  /*0750*/  LEA.HI R4, R4, R3, RZ, 0x3 ;  /* 0x0000000304047211 */ /* 0x000fe400078f18ff */
[----:B------:R-:W-:Y:S01]  /*0760*/  LOP3.LUT R23, R11, 0x1c0, RZ, 0xc0, !PT ;  /* 0x000001c00b177812 */ /* 0x000fe200078ec0ff */
[----:B------:R-:W0:Y:S01]  /*0770*/  LDS.128 R40, [R80] ;  /* 0x0000000050287984 */ /* 0x000e220000000c00 */
[----:B------:R-:W-:Y:S02]  /*0780*/  LOP3.LUT R2, R4, 0xfffffff8, RZ, 0xc0, !PT ;  /* 0xfffffff804027812 */ /* 0x000fe400078ec0ff */
[----:B------:R-:W-:Y:S01]  /*0790*/  LOP3.LUT R21, R16, 0x7ffffc00, RZ, 0xc0, !PT ;  /* 0x7ffffc0010157812 */ /* 0x000fe200078ec0ff */
[----:B------:R-:W1:Y:S01]  /*07a0*/  LDS.128 R44, [R80+0x800] ;  /* 0x00080000502c7984 */ /* 0x000e620000000c00 */
[----:B------:R-:W-:Y:S01]  /*07b0*/  SHF.R.S32.HI R26, RZ, 0x3, R4 ;  /* 0x00000003ff1a7819 */ /* 0x000fe20000011404 */
[----:B------:R-:W-:Y:S01]  /*07c0*/  IMAD.IADD R2, R3, 0x1, -R2 ;  /* 0x0000000103027824 */ /* 0x000fe200078e0a02 */
[----:B------:R-:W-:Y:S01]  /*07d0*/  SHF.R.U32.HI R29, RZ, 0x3, R23 ;  /* 0x00000003ff1d7819 */ /* 0x000fe20000011617 */
[----:B------:R-:W2:Y:S01]  /*07e0*/  LDS.128 R12, [R80+0x1000] ;  /* 0x00100000500c7984 */ /* 0x000ea20000000c00 */
[----:B------:R-:W-:Y:S01]  /*07f0*/  LEA R34, R26, R25, 0x4 ;  /* 0x000000191a227211 */ /* 0x000fe200078e20ff */
[C---:B------:R-:W-:Y:S01]  /*0800*/  IMAD.SHL.U32 R20, R2.reuse, 0x8, RZ ;  /* 0x0000000802147824 */ /* 0x040fe200078e00ff */
[----:B------:R-:W-:Y:S01]  /*0810*/  SHF.L.U32 R11, R2, 0x6, RZ ;  /* 0x00000006020b7819 */ /* 0x000fe200000006ff */
[----:B------:R-:W3:Y:S01]  /*0820*/  LDS.128 R52, [R80+0x1800] ;  /* 0x0018000050347984 */ /* 0x000ee20000000c00 */
[----:B------:R-:W-:Y:S01]  /*0830*/  IMAD R32, R26, 0x200, R21 ;  /* 0x000002001a207824 */ /* 0x000fe200078e0215 */
[----:B------:R-:W-:-:S02]  /*0840*/  R2P PR, R2, 0x6 ;  /* 0x0000000602007804 */ /* 0x000fc40000000000 */
[----:B------:R-:W4:Y:S01]  /*0850*/  LDS.128 R16, [R80+0x2000] ;  /* 0x0020000050107984 */ /* 0x000f220000000c00 */
[----:B------:R-:W-:Y:S02]  /*0860*/  LOP3.LUT R11, R11, 0x1c0, RZ, 0xc0, !PT ;  /* 0x000001c00b0b7812 */ /* 0x000fe400078ec0ff */
[----:B------:R-:W-:Y:S01]  /*0870*/  LOP3.LUT R28, R23, 0x38, R20, 0xf8, !PT ;  /* 0x00000038171c7812 */ /* 0x000fe200078ef814 */
[----:B------:R-:W-:Y:S01]  /*0880*/  LDS.128 R36, [R80+0x4800] ;  /* 0x0048000050247984 */ /* 0x000fe20000000c00 */
[----:B------:R-:W-:Y:S02]  /*0890*/  LOP3.LUT R4, R11, 0x8, R24, 0xf8, !PT ;  /* 0x000000080b047812 */ /* 0x000fe400078ef818 */
[----:B------:R-:W-:Y:S01]  /*08a0*/  SHF.R.U32.HI R11, RZ, 0x3, R11 ;  /* 0x00000003ff0b7819 */ /* 0x000fe2000001160b */
[----:B------:R-:W5:Y:S01]  /*08b0*/  LDS.128 R20, [R80+0x2800] ;  /* 0x0028000050147984 */ /* 0x000f620000000c00 */
[----:B------:R-:W-:Y:S02]  /*08c0*/  LOP3.LUT R33, R28, R29, RZ, 0x3c, !PT ;  /* 0x0000001d1c217212 */ /* 0x000fe400078e3cff */
[----:B------:R-:W-:Y:S01]  /*08d0*/  LOP3.LUT R11, R4, R11, RZ, 0x3c, !PT ;  /* 0x0000000b040b7212 */ /* 0x000fe200078e3cff */
[----:B------:R-:W5:Y:S02]  /*08e0*/  LDS.128 R24, [R80+0x3000] ;  /* 0x0030000050187984 */ /* 0x000f640000000c00 */
[----:B------:R-:W-:-:S02]  /*08f0*/  IMAD.U32 R4, R34, 0x200, R33 ;  /* 0x0000020022047824 */ /* 0x000fc400078e0021 */
[----:B------:R-:W5:Y:S01]  /*0900*/  LDS.128 R28, [R80+0x3800] ;  /* 0x00380000501c7984 */ /* 0x000f620000000c00 */
[----:B------:R-:W-:-:S03]  /*0910*/  IMAD.IADD R2, R11, 0x1, R32 ;  /* 0x000000010b027824 */ /* 0x000fc600078e0220 */
[----:B------:R-:W5:Y:S01]  /*0920*/  LDS.128 R32, [R80+0x4000] ;  /* 0x0040000050207984 */ /* 0x000f620000000c00 */
[----:B0-----:R-:W-:Y:S01]  /*0930*/  FMUL.FTZ R11, R40, UR4 ;  /* 0x00000004280b7c20 */ /* 0x001fe20008410000 */
[----:B------:R-:W-:Y:S01]  /*0940*/  FMUL.FTZ R56, R41, UR4 ;  /* 0x0000000429387c20 */ /* 0x000fe20008410000 */
[----:B------:R-:W-:Y:S01]  /*0950*/  FMUL.FTZ R58, R42, UR4 ;  /* 0x000000042a3a7c20 */ /* 0x000fe20008410000 */
[----:B------:R-:W-:Y:S01]  /*0960*/  FMUL.FTZ R61, R43, UR4 ;  /* 0x000000042b3d7c20 */ /* 0x000fe20008410000 */
[----:B-1----:R-:W-:Y:S01]  /*0970*/  FMUL.FTZ R59, R44, UR4 ;  /* 0x000000042c3b7c20 */ /* 0x002fe20008410000 */
[----:B------:R-:W-:Y:S01]  /*0980*/  FMUL.FTZ R64, R45, UR4 ;  /* 0x000000042d407c20 */ /* 0x000fe20008410000 */
[----:B------:R-:W0:Y:S01]  /*0990*/  LDS.128 R40, [R80+0x5000] ;  /* 0x0050000050287984 */ /* 0x000e220000000c00 */
[----:B------:R-:W-:Y:S01]  /*09a0*/  FMUL.FTZ R60, R46, UR4 ;  /* 0x000000042e3c7c20 */ /* 0x000fe20008410000 */
[----:B------:R-:W-:Y:S01]  /*09b0*/  FMUL.FTZ R63, R47, UR4 ;  /* 0x000000042f3f7c20 */ /* 0x000fe20008410000 */
[----:B--2---:R-:W-:Y:S01]  /*09c0*/  FMUL.FTZ R62, R12, UR4 ;  /* 0x000000040c3e7c20 */ /* 0x004fe20008410000 */
[----:B------:R-:W1:Y:S01]  /*09d0*/  LDS.128 R44, [R80+0x5800] ;  /* 0x00580000502c7984 */ /* 0x000e620000000c00 */
[----:B------:R-:W-:Y:S01]  /*09e0*/  FMUL.FTZ R67, R13, UR4 ;  /* 0x000000040d437c20 */ /* 0x000fe20008410000 */
[----:B------:R-:W-:Y:S01]  /*09f0*/  FMUL.FTZ R65, R14, UR4 ;  /* 0x000000040e417c20 */ /* 0x000fe20008410000 */
[----:B------:R-:W-:Y:S01]  /*0a00*/  FMUL.FTZ R68, R15, UR4 ;  /* 0x000000040f447c20 */ /* 0x000fe20008410000 */
[----:B------:R-:W2:Y:S01]  /*0a10*/  LDS.128 R48, [R80+0x6000] ;  /* 0x0060000050307984 */ /* 0x000ea20000000c00 */
[----:B---3--:R-:W-:Y:S01]  /*0a20*/  FMUL.FTZ R66, R52, UR4 ;  /* 0x0000000434427c20 */ /* 0x008fe20008410000 */
[----:B------:R-:W-:Y:S01]  /*0a30*/  FMUL.FTZ R71, R53, UR4 ;  /* 0x0000000435477c20 */ /* 0x000fe20008410000 */
[----:B------:R-:W-:Y:S01]  /*0a40*/  FMUL.FTZ R69, R54, UR4 ;  /* 0x0000000436457c20 */ /* 0x000fe20008410000 */
[----:B------:R-:W3:Y:S01]  /*0a50*/  LDS.128 R12, [R80+0x6800] ;  /* 0x00680000500c7984 */ /* 0x000ee20000000c00 */
[----:B------:R-:W-:Y:S01]  /*0a60*/  FMUL.FTZ R72, R55, UR4 ;  /* 0x0000000437487c20 */ /* 0x000fe20008410000 */
[----:B----4-:R-:W-:Y:S01]  /*0a70*/  FMUL.FTZ R70, R16, UR4 ;  /* 0x0000000410467c20 */ /* 0x010fe20008410000 */
[----:B------:R-:W-:Y:S01]  /*0a80*/  FMUL.FTZ R75, R17, UR4 ;  /* 0x00000004114b7c20 */ /* 0x000fe20008410000 */
[----:B------:R-:W4:Y:S01]  /*0a90*/  LDS.128 R52, [R80+0x7000] ;  /* 0x0070000050347984 */ /* 0x000f220000000c00 */
[----:B------:R-:W-:Y:S01]  /*0aa0*/  FMUL.FTZ R73, R18, UR4 ;  /* 0x0000000412497c20 */ /* 0x000fe20008410000 */
[----:B------:R-:W-:Y:S01]  /*0ab0*/  FMUL.FTZ R74, R19, UR4 ;  /* 0x00000004134a7c20 */ /* 0x000fe20008410000 */
[----:B-----5:R-:W-:Y:S01]  /*0ac0*/  FMUL.FTZ R77, R21, UR4 ;  /* 0x00000004154d7c20 */ /* 0x020fe20008410000 */
[----:B------:R-:W5:Y:S01]  /*0ad0*/  LDS.128 R16, [R80+0x7800] ;  /* 0x0078000050107984 */ /* 0x000f620000000c00 */
        /* <DEDUP_REMOVED lines=14> */
[----:B------:R-:W-:Y:S01]  /*0bc0*/  FMUL.FTZ R31, R31, UR4 ;  /* 0x000000041f1f7c20 */ /* 0x000fe20008410000 */
[----:B------:R-:W-:Y:S01]  /*0bd0*/  F2FP.F16.F32.PACK_AB R74, R77, R20 ;  /* 0x000000144d4a723e */ /* 0x000fe200000000ff */
[----:B------:R-:W-:Y:S01]  /*0be0*/  FMUL.FTZ R29, R29, UR4 ;  /* 0x000000041d1d7c20 */ /* 0x000fe20008410000 */
[----:B------:R-:W-:Y:S01]  /*0bf0*/  F2FP.F16.F32.PACK_AB R20, R25, R22 ;  /* 0x000000161914723e */ /* 0x000fe200000000ff */
[----:B------:R-:W-:Y:S01]  /*0c00*/  FMUL.FTZ R35, R35, UR4 ;  /* 0x0000000423237c20 */ /* 0x000fe20008410000 */
[----:B0-----:R-:W-:Y:S01]  /*0c10*/  FMUL.FTZ R36, R40, UR4 ;  /* 0x0000000428247c20 */ /* 0x001fe20008410000 */
[----:B------:R-:W-:Y:S01]  /*0c20*/  FMUL.FTZ R38, R42, UR4 ;  /* 0x000000042a267c20 */ /* 0x000fe20008410000 */
[----:B------:R-:W-:Y:S01]  /*0c30*/  F2FP.F16.F32.PACK_AB R22, R29, R24 ;  /* 0x000000181d16723e */ /* 0x000fe200000000ff */
[----:B------:R-:W-:Y:S01]  /*0c40*/  FMUL.FTZ R37, R37, UR4 ;  /* 0x0000000425257c20 */ /* 0x000fe20008410000 */
[----:B-1----:R-:W-:Y:S01]  /*0c50*/  FMUL.FTZ R40, R44, UR4 ;  /* 0x000000042c287c20 */ /* 0x002fe20008410000 */
[----:B------:R-:W-:Y:S01]  /*0c60*/  FMUL.FTZ R42, R46, UR4 ;  /* 0x000000042e2a7c20 */ /* 0x000fe20008410000 */
[----:B------:R-:W-:Y:S01]  /*0c70*/  FMUL.FTZ R43, R43, UR4 ;  /* 0x000000042b2b7c20 */ /* 0x000fe20008410000 */
[----:B------:R-:W-:Y:S01]  /*0c80*/  FMUL.FTZ R33, R33, UR4 ;  /* 0x0000000421217c20 */ /* 0x000fe20008410000 */
[----:B--2---:R-:W-:Y:S01]  /*0c90*/  FMUL.FTZ R44, R48, UR4 ;  /* 0x00000004302c7c20 */ /* 0x004fe20008410000 */
[----:B------:R-:W-:Y:S01]  /*0ca0*/  FMUL.FTZ R46, R50, UR4 ;  /* 0x00000004322e7c20 */ /* 0x000fe20008410000 */
[----:B------:R-:W-:Y:S01]  /*0cb0*/  FMUL.FTZ R39, R39, UR4 ;  /* 0x0000000427277c20 */ /* 0x000fe20008410000 */
[----:B------:R-:W-:Y:S01]  /*0cc0*/  FMUL.FTZ R45, R45, UR4 ;  /* 0x000000042d2d7c20 */ /* 0x000fe20008410000 */
[----:B---3--:R-:W-:Y:S01]  /*0cd0*/  FMUL.FTZ R48, R12, UR4 ;  /* 0x000000040c307c20 */ /* 0x008fe20008410000 */
[----:B------:R-:W-:Y:S01]  /*0ce0*/  F2FP.F16.F32.PACK_AB R12, R56, R11 ;  /* 0x0000000b380c723e */ /* 0x000fe200000000ff */
[----:B------:R-:W-:Y:S01]  /*0cf0*/  HFMA2.MMA R56, -RZ, RZ, 0, 1.9073486328125e-06 ;  /* 0x00000020ff387435 */ /* 0x000fe200000001ff */
[----:B------:R-:W-:Y:S01]  /*0d00*/  FMUL.FTZ R50, R14, UR4 ;  /* 0x000000040e327c20 */ /* 0x000fe20008410000 */
[----:B------:R-:W-:Y:S01]  /*0d10*/  F2FP.F16.F32.PACK_AB R14, R64, R59 ;  /* 0x0000003b400e723e */ /* 0x000fe200000000ff */
[----:B------:R-:W-:Y:S01]  /*0d20*/  VIADD R11, R57, 0x10000 ;  /* 0x00010000390b7836 */ /* 0x000fe20000000000 */
[----:B------:R-:W-:Y:S01]  /*0d30*/  F2FP.F16.F32.PACK_AB R64, R67, R62 ;  /* 0x0000003e4340723e */ /* 0x000fe200000000ff */
[----:B----4-:R-:W-:Y:S01]  /*0d40*/  FMUL.FTZ R85, R53, UR4 ;  /* 0x0000000435557c20 */ /* 0x010fe20008410000 */
[----:B------:R-:W-:Y:S01]  /*0d50*/  F2FP.F16.F32.PACK_AB R67, R72, R69 ;  /* 0x000000454843723e */ /* 0x000fe200000000ff */
[----:B------:R-:W-:Y:S01]  /*0d60*/  FMUL.FTZ R53, R54, UR4 ;  /* 0x0000000436357c20 */ /* 0x000fe20008410000 */
[----:B------:R-:W-:Y:S01]  /*0d70*/  F2FP.F16.F32.PACK_AB R72, R75, R70 ;  /* 0x000000464b48723e */ /* 0x000fe200000000ff */
[----:B------:R-:W-:Y:S01]  /*0d80*/  FMUL.FTZ R81, R13, UR4 ;  /* 0x000000040d517c20 */ /* 0x000fe20008410000 */
[----:B------:R-:W-:Y:S01]  /*0d90*/  F2FP.F16.F32.PACK_AB R75, R76, R21 ;  /* 0x000000154c4b723e */ /* 0x000fe200000000ff */
[----:B------:R-:W-:Y:S01]  /*0da0*/  FMUL.FTZ R83, R15, UR4 ;  /* 0x000000040f537c20 */ /* 0x000fe20008410000 */
[----:B------:R-:W-:Y:S01]  /*0db0*/  F2FP.F16.F32.PACK_AB R21, R27, R23 ;  /* 0x000000171b15723e */ /* 0x000fe200000000ff */
[----:B------:R-:W-:Y:S01]  /*0dc0*/  IMAD.MOV.U32 R27, RZ, RZ, 0x40 ;  /* 0x00000040ff1b7424 */ /* 0x000fe200078e00ff */
[----:B------:R-:W-:Y:S01]  /*0dd0*/  SEL R56, R56, 0xffffffe0, !P1 ;  /* 0xffffffe038387807 */ /* 0x000fe20004800000 */
[----:B------:R-:W-:Y:S01]  /*0de0*/  FMUL.FTZ R54, R55, UR4 ;  /* 0x0000000437367c20 */ /* 0x000fe20008410000 */
[----:B------:R-:W-:Y:S01]  /*0df0*/  LEA R25, R2, R11, 0x1 ;  /* 0x0000000b02197211 */ /* 0x000fe200078e08ff */
[----:B------:R-:W-:Y:S01]  /*0e00*/  FMUL.FTZ R41, R41, UR4 ;  /* 0x0000000429297c20 */ /* 0x000fe20008410000 */
[----:B------:R-:W-:Y:S01]  /*0e10*/  F2FP.F16.F32.PACK_AB R23, R31, R26 ;  /* 0x0000001a1f17723e */ /* 0x000fe200000000ff */
[----:B------:R-:W-:Y:S01]  /*0e20*/  FMUL.FTZ R47, R47, UR4 ;  /* 0x000000042f2f7c20 */ /* 0x000fe20008410000 */
[----:B------:R-:W-:Y:S01]  /*0e30*/  SEL R26, R27, 0xffffffc0, !P2 ;  /* 0xffffffc01b1a7807 */ /* 0x000fe20005000000 */
[----:B------:R-:W-:-:S02]  /*0e40*/  IMAD.IADD R24, R25, 0x1, R56 ;  /* 0x0000000119187824 */ /* 0x000fc400078e0238 */
[----:B------:R-:W-:Y:S01]  /*0e50*/  FMUL.FTZ R51, R51, UR4 ;  /* 0x0000000433337c20 */ /* 0x000fe20008410000 */
[----:B------:R-:W-:Y:S01]  /*0e60*/  F2FP.F16.F32.PACK_AB R13, R61, R58 ;  /* 0x0000003a3d0d723e */ /* 0x000fe200000000ff */
[--C-:B------:R-:W-:Y:S01]  /*0e70*/  IMAD R2, R2, 0x2, R57.reuse ;  /* 0x0000000202027824 */ /* 0x100fe200078e0239 */
[----:B------:R-:W-:Y:S01]  /*0e80*/  F2FP.F16.F32.PACK_AB R15, R63, R60 ;  /* 0x0000003c3f0f723e */ /* 0x000fe200000000ff */
[----:B-----5:R-:W-:Y:S01]  /*0e90*/  FMUL.FTZ R55, R18, UR4 ;  /* 0x0000000412377c20 */ /* 0x020fe20008410000 */
[----:B------:R-:W-:Y:S01]  /*0ea0*/  FMUL.FTZ R49, R49, UR4 ;  /* 0x0000000431317c20 */ /* 0x000fe20008410000 */
[----:B------:R-:W-:Y:S01]  /*0eb0*/  F2FP.F16.F32.PACK_AB R65, R68, R65 ;  /* 0x000000414441723e */ /* 0x000fe200000000ff */
[----:B------:R-:W-:Y:S01]  /*0ec0*/  IMAD.IADD R18, R24, 0x1, R26 ;  /* 0x0000000118127824 */ /* 0x000fe200078e021a */
[----:B------:R-:W-:Y:S01]  /*0ed0*/  F2FP.F16.F32.PACK_AB R66, R71, R66 ;  /* 0x000000424742723e */ /* 0x000fe200000000ff */
[----:B------:R-:W-:Y:S01]  /*0ee0*/  FMUL.FTZ R52, R52, UR4 ;  /* 0x0000000434347c20 */ /* 0x000fe20008410000 */
[----:B------:R-:W-:Y:S01]  /*0ef0*/  IADD3 R25, R25, R26, RZ ;  /* 0x0000001a19197210 */ /* 0x000fe20007ffe0ff */
[----:B------:R-:W-:Y:S01]  /*0f00*/  FMUL.FTZ R16, R16, UR4 ;  /* 0x0000000410107c20 */ /* 0x000fe20008410000 */
[----:B------:R-:W-:Y:S01]  /*0f10*/  F2FP.F16.F32.PACK_AB R29, R35, R30 ;  /* 0x0000001e231d723e */ /* 0x000fe200000000ff */
[----:B------:R-:W-:Y:S01]  /*0f20*/  FMUL.FTZ R17, R17, UR4 ;  /* 0x0000000411117c20 */ /* 0x000fe20008410000 */
[----:B------:R-:W-:Y:S01]  /*0f30*/  FMUL.FTZ R26, R19, UR4 ;  /* 0x00000004131a7c20 */ /* 0x000fe20008410000 */
[----:B------:R-:W-:Y:S01]  /*0f40*/  F2FP.F16.F32.PACK_AB R30, R37, R32 ;  /* 0x00000020251e723e */ /* 0x000fe200000000ff */
[----:B------:R-:W-:Y:S01]  /*0f50*/  STSM.16.M88.4 [R2+0x10000], R12 ;  /* 0x0100000c02007844 */ /* 0x000fe20000000200 */
[----:B------:R-:W-:Y:S01]  /*0f60*/  F2FP.F16.F32.PACK_AB R37, R43, R38 ;  /* 0x000000262b25723e */ /* 0x000fe200000000ff */
[C---:B------:R-:W-:Y:S01]  /*0f70*/  IMAD R57, R4.reuse, 0x2, R57 ;  /* 0x0000000204397824 */ /* 0x040fe200078e0239 */
[----:B------:R-:W-:Y:S01]  /*0f80*/  F2FP.F16.F32.PACK_AB R28, R33, R28 ;  /* 0x0000001c211c723e */ /* 0x000fe200000000ff */
[----:B------:R-:W-:Y:S01]  /*0f90*/  STSM.16.M88.4 [R24], R64 ;  /* 0x0000004018007844 */ /* 0x000fe20000000200 */
[----:B------:R-:W-:Y:S01]  /*0fa0*/  F2FP.F16.F32.PACK_AB R31, R39, R34 ;  /* 0x00000022271f723e */ /* 0x000fe200000000ff */
[----:B------:R-:W-:Y:S01]  /*0fb0*/  ULDC UR4, c[0x0][0x244] ;  /* 0x0000910000047ab9 */ /* 0x000fe20000000800 */
[----:B------:R-:W-:Y:S01]  /*0fc0*/  F2FP.F16.F32.PACK_AB R38, R45, R40 ;  /* 0x000000282d26723e */ /* 0x000fe200000000ff */
[----:B------:R-:W-:Y:S01]  /*0fd0*/  STSM.16.M88.4 [R25], R72 ;  /* 0x0000004819007844 */ /* 0x000fe20000000200 */
[----:B------:R-:W-:Y:S01]  /*0fe0*/  F2FP.F16.F32.PACK_AB R36, R41, R36 ;  /* 0x000000242924723e */ /* 0x000fe200000000ff */
[----:B------:R-:W-:Y:S01]  /*0ff0*/  IMAD R11, R4, 0x2, R11 ;  /* 0x00000002040b7824 */ /* 0x000fe200078e020b */
        /* <DEDUP_REMOVED lines=13> */
[----:B0-----:R-:W-:Y:S01]  /*10d0*/  IMAD R23, R10, UR7, R7 ;  /* 0x000000070a177c24 */ /* 0x001fe2000f8e0207 */
[----:B------:R-:W-:Y:S01]  /*10e0*/  SHF.L.U32 R20, R3, 0x3, RZ ;  /* 0x0000000303147819 */ /* 0x000fe200000006ff */
[C---:B------:R-:W-:Y:S01]  /*10f0*/  VIADD R3, R9.reuse, 0x10 ;  /* 0x0000001009037836 */ /* 0x040fe20000000000 */
[C---:B------:R-:W-:Y:S01]  /*1100*/  IADD3 R16, P1, R9.reuse, R78, RZ ;  /* 0x0000004e09107210 */ /* 0x040fe20007f3e0ff */
[----:B------:R2:W-:Y:S01]  /*1110*/  STSM.16.M88.4 [R18+0x4000], R52 ;  /* 0x0040003412007844 */ /* 0x0005e20000000200 */
[----:B------:R-:W-:Y:S01]  /*1120*/  BAR.SYNC.DEFER_BLOCKING 0x0 ;  /* 0x0000000000007b1d */ /* 0x000fe20000010000 */
[----:B------:R-:W-:Y:S01]  /*1130*/  ISETP.GE.AND P0, PT, R20, UR4, PT ;  /* 0x0000000414007c0c */ /* 0x000fe2000bf06270 */
[C---:B------:R-:W-:Y:S01]  /*1140*/  VIADD R7, R9.reuse, 0x20 ;  /* 0x0000002009077836 */ /* 0x040fe20000000000 */
[--C-:B------:R-:W-:Y:S02]  /*1150*/  SHF.R.S32.HI R21, RZ, 0x1f, R20.reuse ;  /* 0x0000001fff157819 */ /* 0x100fe40000011414 */
[----:B------:R-:W-:Y:S01]  /*1160*/  LEA.HI.X.SX32 R17, R9, R79, 0x1, P1 ;  /* 0x0000004f09117211 */ /* 0x000fe200008f0eff */
[----:B------:R-:W-:Y:S01]  /*1170*/  ULDC.64 UR4, c[0x0][0x260] ;  /* 0x0000980000047ab9 */ /* 0x000fe20000000a00 */
[-C--:B------:R-:W-:Y:S01]  /*1180*/  ISETP.GE.OR P6, PT, R3, R0.reuse, P0 ;  /* 0x000000000300720c */ /* 0x080fe200007c6670 */
[----:B-1----:R-:W-:Y:S01]  /*1190*/  IMAD.WIDE.U32 R2, R10, UR6, R20 ;  /* 0x000000060a027c25 */ /* 0x002fe2000f8e0014 */
[----:B------:R-:W-:-:S02]  /*11a0*/  ISETP.GE.OR P1, PT, R9, R0, P0 ;  /* 0x000000000900720c */ /* 0x000fc40000726670 */
[----:B------:R-:W-:Y:S01]  /*11b0*/  IADD3 R19, R9, 0x30, RZ ;  /* 0x0000003009137810 */ /* 0x000fe20007ffe0ff */
[----:B------:R-:W-:Y:S01]  /*11c0*/  IMAD R5, R5, UR4, RZ ;  /* 0x0000000405057c24 */ /* 0x000fe2000f8e02ff */
[----:B------:R-:W-:Y:S01]  /*11d0*/  IADD3 R3, R3, R23, RZ ;  /* 0x0000001703037210 */ /* 0x000fe20007ffe0ff */
[----:B------:R-:W-:Y:S01]  /*11e0*/  VIADD R21, R9, 0x60 ;  /* 0x0000006009157836 */ /* 0x000fe20000000000 */
[-C--:B------:R-:W-:Y:S01]  /*11f0*/  ISETP.GE.OR P5, PT, R7, R0.reuse, P0 ;  /* 0x000000000700720c */ /* 0x080fe200007a6670 */
[----:B------:R-:W-:Y:S01]  /*1200*/  VIADD R7, R9, 0x40 ;  /* 0x0000004009077836 */ /* 0x000fe20000000000 */
[-C--:B------:R-:W-:Y:S01]  /*1210*/  ISETP.GE.OR P4, PT, R19, R0.reuse, P0 ;  /* 0x000000001300720c */ /* 0x080fe20000786670 */
[C---:B------:R-:W-:Y:S01]  /*1220*/  VIADD R19, R9.reuse, 0x50 ;  /* 0x0000005009137836 */ /* 0x040fe20000000000 */
[----:B------:R-:W-:Y:S01]  /*1230*/  IADD3 R23, R9, 0x70, RZ ;  /* 0x0000007009177810 */ /* 0x000fe20007ffe0ff */
[C---:B------:R-:W-:Y:S01]  /*1240*/  IMAD R5, R8.reuse, UR5, R5 ;  /* 0x0000000508057c24 */ /* 0x040fe2000f8e0205 */
[-C--:B------:R-:W-:Y:S01]  /*1250*/  ISETP.GE.OR P3, PT, R7, R0.reuse, P0 ;  /* 0x000000000700720c */ /* 0x080fe20000766670 */
[----:B------:R-:W-:Y:S01]  /*1260*/  IMAD.WIDE.U32 R2, R8, UR4, R2 ;  /* 0x0000000408027c25 */ /* 0x000fe2000f8e0002 */
[----:B------:R-:W-:Y:S01]  /*1270*/  ISETP.GE.OR P2, PT, R19, R0, P0 ;  /* 0x000000001300720c */ /* 0x000fe20000746670 */
[----:B------:R2:W0:Y:S02]  /*1280*/  LDS.128 R12, [R57+0x13800] ;  /* 0x01380000390c7984 */ /* 0x0004240000000c00 */
[----:B------:R-:W-:-:S04]  /*1290*/  IMAD.WIDE R6, R6, 0x80, R16 ;  /* 0x0000008006067825 */ /* 0x000fc800078e0210 */
[----:B------:R-:W-:Y:S01]  /*12a0*/  IMAD.IADD R5, R3, 0x1, R5 ;  /* 0x0000000103057824 */ /* 0x000fe200078e0205 */
[----:B------:R-:W-:Y:S06]  /*12b0*/  @P1 BRA `(.L_x_3479) ;  /* 0x00000000002c1947 */ /* 0x000fec0003800000 */
[----:B------:R-:W1:Y:S01]  /*12c0*/  LDS.128 R8, [R11] ;  /* 0x000000000b087984 */ /* 0x000e620000000c00 */
[----:B------:R-:W-:Y:S01]  /*12d0*/  ULDC.64 UR4, c[0x0][0x250] ;  /* 0x0000940000047ab9 */ /* 0x000fe20000000a00 */
[----:B------:R-:W-:Y:S02]  /*12e0*/  IMAD.MOV.U32 R4, RZ, RZ, R2 ;  /* 0x000000ffff047224 */ /* 0x000fe400078e0002 */
[----:B------:R-:W-:Y:S02]  /*12f0*/  IMAD R19, R7, UR4, RZ ;  /* 0x0000000407137c24 */ /* 0x000fe4000f8e02ff */
[----:B------:R-:W-:-:S04]  /*1300*/  IMAD.WIDE.U32 R16, R6, UR4, R4 ;  /* 0x0000000406107c25 */ /* 0x000fc8000f8e0004 */
[----:B------:R-:W-:Y:S01]  /*1310*/  IMAD R19, R6, UR5, R19 ;  /* 0x0000000506137c24 */ /* 0x000fe2000f8e0213 */
[----:B------:R-:W-:Y:S02]  /*1320*/  ULDC.64 UR4, c[0x0][0x238] ;  /* 0x00008e0000047ab9 */ /* 0x000fe40000000a00 */
[----:B--2---:R-:W-:Y:S02]  /*1330*/  LEA R18, P1, R16, UR4, 0x1 ;  /* 0x0000000410127c11 */ /* 0x004fe4000f8208ff */
[----:B------:R-:W-:-:S04]  /*1340*/  IADD3 R17, R17, R19, RZ ;  /* 0x0000001311117210 */ /* 0x000fc80007ffe0ff */
[----:B------:R-:W-:-:S05]  /*1350*/  LEA.HI.X R19, R16, UR5, R17, 0x1, P1 ;  /* 0x0000000510137c11 */ /* 0x000fca00088f0c11 */
[----:B-1----:R1:W-:Y:S02]  /*1360*/  STG.E.128 desc[UR8][R18.64], R8 ;  /* 0x0000000812007986 */ /* 0x0023e4000c101d08 */
.L_x_3479:
[----:B------:R-:W-:Y:S05]  /*1370*/  BSYNC B0 ;  /* 0x0000000000007941 */ /* 0x000fea0003800000 */
.L_x_3478:
[----:B-1----:R1:W3:Y:S01]  /*1380*/  LDS.128 R8, [R57+0x10800] ;  /* 0x0108000039087984 */ /* 0x0022e20000000c00 */
[----:B------:R-:W-:Y:S01]  /*1390*/  BSSY B0, `(.L_x_3480) ;  /* 0x0000011000007945 */ /* 0x000fe20003800000 */
[-C--:B------:R-:W-:Y:S02]  /*13a0*/  ISETP.GE.OR P1, PT, R21, R0.reuse, P0 ;  /* 0x000000001500720c */ /* 0x080fe40000726670 */
[----:B------:R-:W-:Y:S01]  /*13b0*/  ISETP.GE.OR P0, PT, R23, R0, P0 ;  /* 0x000000001700720c */ /* 0x000fe20000706670 */
[----:B------:R-:W-:-:S12]  /*13c0*/  @P6 BRA `(.L_x_3481) ;  /* 0x0000000000346947 */ /* 0x000fd80003800000 */
[----:B------:R-:W-:Y:S01]  /*13d0*/  IADD3 R19, P6, R6, 0x10, RZ ;  /* 0x0000001006137810 */ /* 0x000fe20007fde0ff */
[----:B------:R-:W-:Y:S01]  /*13e0*/  ULDC.64 UR4, c[0x0][0x250] ;  /* 0x0000940000047ab9 */ /* 0x000fe20000000a00 */
[----:B------:R-:W-:Y:S01]  /*13f0*/  MOV R17, R5 ;  /* 0x0000000500117202 */ /* 0x000fe20000000f00 */
        /* <DEDUP_REMOVED lines=9> */
[----:B---3--:R4:W-:Y:S02]  /*1490*/  STG.E.128 desc[UR8][R18.64], R8 ;  /* 0x0000000812007986 */ /* 0x0089e4000c101d08 */
.L_x_3481:
[----:B------:R-:W-:Y:S05]  /*14a0*/  BSYNC B0 ;  /* 0x0000000000007941 */ /* 0x000fea0003800000 */
.L_x_3480:
[----:B---34-:R3:W4:Y:S01]  /*14b0*/  LDS.128 R8, [R57+0x11000] ;  /* 0x0110000039087984 */ /* 0x0187220000000c00 */
[----:B------:R-:W-:Y:S04]  /*14c0*/  BSSY B0, `(.L_x_3482) ;  /* 0x000000f000007945 */ /* 0x000fe80003800000 */
[----:B------:R-:W-:Y:S05]  /*14d0*/  @P5 BRA `(.L_x_3483) ;  /* 0x0000000000345947 */ /* 0x000fea0003800000 */
        /* <DEDUP_REMOVED lines=12> */
[----:B----4-:R2:W-:Y:S02]  /*15a0*/  STG.E.128 desc[UR8][R18.64], R8 ;  /* 0x0000000812007986 */ /* 0x0105e4000c101d08 */
.L_x_3483:
[----:B------:R-:W-:Y:S05]  /*15b0*/  BSYNC B0 ;  /* 0x0000000000007941 */ /* 0x000fea0003800000 */
.L_x_3482:
[----:B--2-4-:R2:W4:Y:S01]  /*15c0*/  LDS.128 R8, [R57+0x11800] ;  /* 0x0118000039087984 */ /* 0x0145220000000c00 */
[----:B------:R-:W-:Y:S04]  /*15d0*/  BSSY B0, `(.L_x_3484) ;  /* 0x000000f000007945 */ /* 0x000fe80003800000 */
[----:B------:R-:W-:Y:S05]  /*15e0*/  @P4 BRA `(.L_x_3485) ;  /* 0x0000000000344947 */ /* 0x000fea0003800000 */
[----:B------:R-:W-:Y:S01]  /*15f0*/  IADD3 R19, P4, R6, 0x30, RZ ;  /* 0x0000003006137810 */ /* 0x000fe20007f9e0ff */
[----:B------:R-:W-:Y:S01]  /*1600*/  ULDC.64 UR4, c[0x0][0x250] ;  /* 0x0000940000047ab9 */ /* 0x000fe20000000a00 */
[----:B------:R-:W-:Y:S01]  /*1610*/  MOV R17, R5 ;  /* 0x0000000500117202 */ /* 0x000fe20000000f00 */
[----:B------:R-:W-:Y:S01]  /*1620*/  IMAD.MOV.U32 R16, RZ, RZ, R2 ;  /* 0x000000ffff107224 */ /* 0x000fe200078e0002 */
[----:B------:R-:W-:-:S03]  /*1630*/  IADD3.X R0, RZ, R7, RZ, P4, !PT ;  /* 0x00000007ff007210 */ /* 0x000fc600027fe4ff */
        /* <DEDUP_REMOVED lines=8> */
.L_x_3485:
[----:B------:R-:W-:Y:S05]  /*16c0*/  BSYNC B0 ;  /* 0x0000000000007941 */ /* 0x000fea0003800000 */
.L_x_3484:
[----:B----4-:R4:W0:Y:S01]  /*16d0*/  LDS.128 R8, [R57+0x12000] ;  /* 0x0120000039087984 */ /* 0x0108220000000c00 */
        /* <DEDUP_REMOVED lines=14> */
[----:B0-----:R0:W-:Y:S02]  /*17c0*/  STG.E.128 desc[UR8][R18.64], R8 ;  /* 0x0000000812007986 */ /* 0x0011e4000c101d08 */
.L_x_3487:
[----:B------:R-:W-:Y:S05]  /*17d0*/  BSYNC B0 ;  /* 0x0000000000007941 */ /* 0x000fea0003800000 */
.L_x_3486:
[----:B0-----:R0:W0:Y:S01]  /*17e0*/  LDS.128 R8, [R57+0x12800] ;  /* 0x0128000039087984 */ /* 0x0010220000000c00 */
        /* <DEDUP_REMOVED lines=15> */
.L_x_3489:
[----:B------:R-:W-:Y:S05]  /*18e0*/  BSYNC B0 ;  /* 0x0000000000007941 */ /* 0x000fea0003800000 */
.L_x_3488:
        /* <DEDUP_REMOVED lines=16> */
.L_x_3491:
[----:B------:R-:W-:Y:S05]  /*19f0*/  BSYNC B0 ;  /* 0x0000000000007941 */ /* 0x000fea0003800000 */
.L_x_3490:
[----:B------:R-:W-:Y:S05]  /*1a00*/  @P0 EXIT ;  /* 0x000000000000094d */ /* 0x000fea0003800000 */
[----:B0-----:R-:W-:Y:S01]  /*1a10*/  IADD3 R9, P0, R6, 0x70, RZ ;  /* 0x0000007006097810 */ /* 0x001fe20007f1e0ff */
[----:B------:R-:W-:Y:S01]  /*1a20*/  ULDC.64 UR4, c[0x0][0x250] ;  /* 0x0000940000047ab9 */ /* 0x000fe20000000a00 */
[----:B------:R-:W-:Y:S02]  /*1a30*/  IMAD.MOV.U32 R3, RZ, RZ, R5 ;  /* 0x000000ffff037224 */ /* 0x000fe400078e0005 */
[----:B------:R-:W-:Y:S01]  /*1a40*/  IADD3.X R6, RZ, R7, RZ, P0, !PT ;  /* 0x00000007ff067210 */ /* 0x000fe200007fe4ff */
[----:B------:R-:W-:-:S04]  /*1a50*/  IMAD.WIDE.U32 R2, R9, UR4, R2 ;  /* 0x0000000409027c25 */ /* 0x000fc8000f8e0002 */
[----:B------:R-:W-:-:S04]  /*1a60*/  IMAD R6, R6, UR4, RZ ;  /* 0x0000000406067c24 */ /* 0x000fc8000f8e02ff */
[----:B------:R-:W-:Y:S01]  /*1a70*/  IMAD R9, R9, UR5, R6 ;  /* 0x0000000509097c24 */ /* 0x000fe2000f8e0206 */
[----:B------:R-:W-:Y:S02]  /*1a80*/  ULDC.64 UR4, c[0x0][0x238] ;  /* 0x00008e0000047ab9 */ /* 0x000fe40000000a00 */
[----:B------:R-:W-:Y:S02]  /*1a90*/  LEA R4, P0, R2, UR4, 0x1 ;  /* 0x0000000402047c11 */ /* 0x000fe4000f8008ff */
[----:B------:R-:W-:-:S04]  /*1aa0*/  IADD3 R3, R3, R9, RZ ;  /* 0x0000000903037210 */ /* 0x000fc80007ffe0ff */
[----:B------:R-:W-:-:S05]  /*1ab0*/  LEA.HI.X R5, R2, UR5, R3, 0x1, P0 ;  /* 0x0000000502057c11 */ /* 0x000fca00080f0c03 */
[----:B------:R-:W-:Y:S01]  /*1ac0*/  STG.E.128 desc[UR8][R4.64], R12 ;  /* 0x0000000c04007986 */ /* 0x000fe2000c101d08 */
[----:B------:R-:W-:Y:S05]  /*1ad0*/  EXIT ;  /* 0x000000000000794d */ /* 0x000fea0003800000 */
.L_x_3492:
        /* <DEDUP_REMOVED lines=10> */
.L_x_3709:


//--------------------- .text._ZN7cutlass13device_kernelIN5flash32FlashAttnBwdPostprocessConvertdQIN4cute5tupleIJNS3_1CILi64EEENS5_ILi128EEEEEENS_6half_tEfNS_4arch4Sm90ELi256ENS3_8TiledMMAINS3_8MMA_AtomIJNS3_4SM904GMMA25MMA_64x64x16_F32F16F16_SSILNSF_5MajorE0ELSH_1ELNSF_7ScaleInE1ELSI_1EEEEEENS3_6LayoutINS4_IJNS5_ILi1EEENS5_ILi2EEESM_EEENS4_IJNS5_ILi0EEESM_SP_EEEEENS4_IJNS3_10UnderscoreESS_SS_EEEEELb0EEEEEvNT_6ParamsE --------------------------
	.section	.text._ZN7cutlass13device_kernelIN5flash32FlashAttnBwdPostprocessConvertdQIN4cute5tupleIJNS3_1CILi64EEENS5_ILi128EEEEEENS_6half_tEfNS_4arch4Sm90ELi256ENS3_8TiledMMAINS3_8MMA_AtomIJNS3_4SM904GMMA25MMA_64x64x16_F32F16F16_SSILNSF_5MajorE0ELSH_1ELNSF_7ScaleInE1ELSI_1EEEEEENS3_6LayoutINS4_IJNS5_ILi1EEENS5_ILi2EEESM_EEENS4_IJNS5_ILi0EEESM_SP_EEEEENS4_IJNS3_10UnderscoreESS_SS_EEEEELb0EEEEEvNT_6ParamsE,"ax",@progbits
	.align	128
.text._ZN7cutlass13device_kernelIN5flash32FlashAttnBwdPostprocessConvertdQIN4cute5tupleIJNS3_1CILi64EEENS5_ILi128EEEEEENS_6half_tEfNS_4arch4Sm90ELi256ENS3_8TiledMMAINS3_8MMA_AtomIJNS3_4SM904GMMA25MMA_64x64x16_F32F16F16_SSILNSF_5MajorE0ELSH_1ELNSF_7ScaleInE1ELSI_1EEEEEENS3_6LayoutINS4_IJNS5_ILi1EEENS5_ILi2EEESM_EEENS4_IJNS5_ILi0EEESM_SP_EEEEENS4_IJNS3_10UnderscoreESS_SS_EEEEELb0EEEEEvNT_6ParamsE:
        .type           _ZN7cutlass13device_kernelIN5flash32FlashAttnBwdPostprocessConvertdQIN4cute5tupleIJNS3_1CILi64EEENS5_ILi128EEEEEENS_6half_tEfNS_4arch4Sm90ELi256ENS3_8TiledMMAINS3_8MMA_AtomIJNS3_4SM904GMMA25MMA_64x64x16_F32F16F16_SSILNSF_5MajorE0ELSH_1ELNSF_7ScaleInE1ELSI_1EEEEEENS3_6LayoutINS4_IJNS5_ILi1EEENS5_ILi2EEESM_EEENS4_IJNS5_ILi0EEESM_SP_EEEEENS4_IJNS3_10UnderscoreESS_SS_EEEEELb0EEEEEvNT_6ParamsE,@function
        .size           _ZN7cutlass13device_kernelIN5flash32FlashAttnBwdPostprocessConvertdQIN4cute5tupleIJNS3_1CILi64EEENS5_ILi128EEEEEENS_6half_tEfNS_4arch4Sm90ELi256ENS3_8TiledMMAINS3_8MMA_AtomIJNS3_4SM904GMMA25MMA_64x64x16_F32F16F16_SSILNSF_5MajorE0ELSH_1ELNSF_7ScaleInE1ELSI_1EEEEEENS3_6LayoutINS4_IJNS5_ILi1EEENS5_ILi2EEESM_EEENS4_IJNS5_ILi0EEESM_SP_EEEEENS4_IJNS3_10UnderscoreESS_SS_EEEEELb0EEEEEvNT_6ParamsE,(.L_x_3710 - _ZN7cutlass13device_kernelIN5flash32FlashAttnBwdPostprocessConvertdQIN4cute5tupleIJNS3_1CILi64EEENS5_ILi128EEEEEENS_6half_tEfNS_4arch4Sm90ELi256ENS3_8TiledMMAINS3_8MMA_AtomIJNS3_4SM904GMMA25MMA_64x64x16_F32F16F16_SSILNSF_5MajorE0ELSH_1ELNSF_7ScaleInE1ELSI_1EEEEEENS3_6LayoutINS4_IJNS5_ILi1EEENS5_ILi2EEESM_EEENS4_IJNS5_ILi0EEESM_SP_EEEEENS4_IJNS3_10UnderscoreESS_SS_EEEEELb0EEEEEvNT_6ParamsE)
        .other          _ZN7cutlass13device_kernelIN5flash32FlashAttnBwdPostprocessConvertdQIN4cute5tupleIJNS3_1CILi64EEENS5_ILi128EEEEEENS_6half_tEfNS_4arch4Sm90ELi256ENS3_8TiledMMAINS3_8MMA_AtomIJNS3_4SM904GMMA25MMA_64x64x16_F32F16F16_SSILNSF_5MajorE0ELSH_1ELNSF_7ScaleInE1ELSI_1EEEEEENS3_6LayoutINS4_IJNS5_ILi1EEENS5_ILi2EEESM_EEENS4_IJNS5_ILi0EEESM_SP_EEEEENS4_IJNS3_10UnderscoreESS_SS_EEEEELb0EEEEEvNT_6ParamsE,@"STO_CUDA_ENTRY STV_DEFAULT"
_ZN7cutlass13device_kernelIN5flash32FlashAttnBwdPostprocessConvertdQIN4cute5tupleIJNS3_1CILi64EEENS5_ILi128EEEEEENS_6half_tEfNS_4arch4Sm90ELi256ENS3_8TiledMMAINS3_8MMA_AtomIJNS3_4SM904GMMA25MMA_64x64x16_F32F16F16_SSILNSF_5MajorE0ELSH_1ELNSF_7ScaleInE1ELSI_1EEEEEENS3_6LayoutINS4_IJNS5_ILi1EEENS5_ILi2EEESM_EEENS4_IJNS5_ILi0EEESM_SP_EEEEENS4_IJNS3_10UnderscoreESS_SS_EEEEELb0EEEEEvNT_6ParamsE:
        /* <DEDUP_REMOVED lines=25> */
[----:B--2---:R-:W-:-:S07]  /*0190*/  IMAD.IADD R43, R43, 0x1, -R0 ;  /* 0x000000012b2b7824 */ /* 0x004fce00078e0a00 */
.L_x_3493:
[----:B-----5:R-:W-:-:S13]  /*01a0*/  ISETP.LE.AND P2, PT, R43, R42, PT ;  /* 0x0000002a2b00720c */ /* 0x020fda0003f43270 */
[----:B------:R-:W-:Y:S05]  /*01b0*/  @P0 EXIT P2 ;  /* 0x000000000000094d */ /* 0x000fea0001000000 */
[----:B------:R-:W0:Y:S01]  /*01c0*/  S2R R6, SR_CTAID.Y ;  /* 0x0000000000067919 */ /* 0x000e220000002600 */
[----:B------:R-:W-:Y:S01]  /*01d0*/  @P1 IMAD R0, R13, 0x40, R9 ;  /* 0x000000400d001824 */ /* 0x000fe200078e0209 */
[----:B------:R-:W1:Y:S01]  /*01e0*/  LDC.64 R14, c[0x0][0x228] ;  /* 0x00008a00ff0e7b82 */ /* 0x000e620000000a00 */
[----:B------:R-:W-:Y:S01]  /*01f0*/  CS2R R10, SRZ ;  /* 0x00000000000a7805 */ /* 0x000fe2000001ff00 */
[----:B------:R-:W-:Y:S01]  /*0200*/  IMAD.SHL.U32 R7, R3, 0x2000, RZ ;  /* 0x0000200003077824 */ /* 0x000fe200078e00ff */
[----:B------:R-:W2:Y:S01]  /*0210*/  S2R R8, SR_CgaCtaId ;  /* 0x0000000000087919 */ /* 0x000ea20000008800 */
[----:B------:R-:W-:Y:S01]  /*0220*/  @P1 SHF.R.S32.HI R5, RZ, 0x1f, R0 ;  /* 0x0000001fff051819 */ /* 0x000fe20000011400 */
[----:B------:R-:W-:Y:S01]  /*0230*/  BSSY B0, `(.L_x_3494) ;  /* 0x0000030000007945 */ /* 0x000fe20003800000 */
[----:B------:R-:W-:Y:S02]  /*0240*/  SEL R4, R13, RZ, !P0 ;  /* 0x000000ff0d047207 */ /* 0x000fe40004000000 */
[----:B------:R-:W-:Y:S01]  /*0250*/  @P1 LEA.HI R5, R5, R0, RZ, 0x6 ;  /* 0x0000000005051211 */ /* 0x000fe200078f30ff */
[----:B------:R-:W3:Y:S01]  /*0260*/  LDC.64 R16, c[0x0][0x230] ;  /* 0x00008c00ff107b82 */ /* 0x000ee20000000a00 */
[----:B------:R-:W4:Y:S02]  /*0270*/  S2R R0, SR_TID.X ;  /* 0x0000000000007919 */ /* 0x000f240000002100 */
[----:B------:R-:W-:-:S04]  /*0280*/  @P1 SHF.L.U32 R5, R5, 0x7, RZ ;  /* 0x0000000705051819 */ /* 0x000fc800000006ff */
[----:B------:R-:W-:Y:S01]  /*0290*/  @P1 LOP3.LUT R5, R5, 0xffffe000, RZ, 0xc0, !PT ;  /* 0xffffe00005051812 */ /* 0x000fe200078ec0ff */
[----:B------:R-:W5:Y:S03]  /*02a0*/  LDC.64 R18, c[0x0][0x210] ;  /* 0x00008400ff127b82 */ /* 0x000f660000000a00 */
[--C-:B------:R-:W-:Y:S01]  /*02b0*/  @P1 SHF.R.S32.HI R11, RZ, 0x1f, R5.reuse ;  /* 0x0000001fff0b1819 */ /* 0x100fe20000011405 */
[----:B------:R-:W-:-:S05]  /*02c0*/  @P1 IMAD.MOV.U32 R10, RZ, RZ, R5 ;  /* 0x000000ffff0a1224 */ /* 0x000fca00078e0005 */
[C---:B------:R-:W-:Y:S02]  /*02d0*/  IADD3 R10, P2, R7.reuse, R10, RZ ;  /* 0x0000000a070a7210 */ /* 0x040fe40007f5e0ff */
[----:B0-----:R-:W-:Y:S02]  /*02e0*/  SHF.R.S32.HI R5, RZ, 0x1f, R6 ;  /* 0x0000001fff057819 */ /* 0x001fe40000011406 */
[----:B------:R-:W-:Y:S02]  /*02f0*/  LEA.HI.X.SX32 R11, R7, R11, 0x1, P2 ;  /* 0x0000000b070b7211 */ /* 0x000fe400010f0eff */
[----:B------:R-:W-:Y:S01]  /*0300*/  SHF.R.S32.HI R7, RZ, 0x1f, R13 ;  /* 0x0000001fff077819 */ /* 0x000fe2000001140d */
[-C--:B-1----:R-:W-:Y:S02]  /*0310*/  IMAD R2, R5, R14.reuse, RZ ;  /* 0x0000000e05027224 */ /* 0x082fe400078e02ff */
[----:B------:R-:W-:Y:S01]  /*0320*/  IMAD.WIDE.U32 R10, R6, R14, R10 ;  /* 0x0000000e060a7225 */ /* 0x000fe200078e000a */
[----:B------:R-:W-:-:S03]  /*0330*/  SEL R7, R7, RZ, !P0 ;  /* 0x000000ff07077207 */ /* 0x000fc60004000000 */
[----:B------:R-:W-:Y:S01]  /*0340*/  IMAD R15, R6, R15, R2 ;  /* 0x0000000f060f7224 */ /* 0x000fe200078e0202 */
[----:B----4-:R-:W-:Y:S01]  /*0350*/  ISETP.NE.AND P0, PT, R0, RZ, PT ;  /* 0x000000ff0000720c */ /* 0x010fe20003f05270 */
[-C--:B---3--:R-:W-:Y:S02]  /*0360*/  IMAD R2, R7, R16.reuse, RZ ;  /* 0x0000001007027224 */ /* 0x088fe400078e02ff */
[----:B------:R-:W-:Y:S02]  /*0370*/  IMAD.IADD R11, R11, 0x1, R15 ;  /* 0x000000010b0b7824 */ /* 0x000fe400078e020f */
[C---:B------:R-:W-:Y:S02]  /*0380*/  IMAD R13, R4.reuse, R17, R2 ;  /* 0x00000011040d7224 */ /* 0x040fe400078e0202 */
[----:B------:R-:W-:-:S04]  /*0390*/  IMAD.WIDE.U32 R10, R4, R16, R10 ;  /* 0x00000010040a7225 */ /* 0x000fc800078e000a */
[----:B------:R-:W-:Y:S01]  /*03a0*/  IMAD.IADD R2, R11, 0x1, R13 ;  /* 0x000000010b027824 */ /* 0x000fe200078e020d */
[----:B-----5:R-:W-:-:S04]  /*03b0*/  LEA R18, P2, R10, R18, 0x2 ;  /* 0x000000120a127211 */ /* 0x020fc800078410ff */
[----:B------:R-:W-:Y:S01]  /*03c0*/  LEA.HI.X R2, R10, R19, R2, 0x2, P2 ;  /* 0x000000130a027211 */ /* 0x000fe200010f1402 */
[----:B--2---:R-:W-:Y:S08]  /*03d0*/  @P0 BRA `(.L_x_3495) ;  /* 0x0000000000540947 */ /* 0x004ff00003800000 */
[----:B------:R-:W0:Y:S01]  /*03e0*/  S2UR UR7, SR_CgaCtaId ;  /* 0x00000000000779c3 */ /* 0x000e220000008800 */
[----:B------:R-:W-:Y:S01]  /*03f0*/  UMOV UR6, 0x400 ;  /* 0x0000040000067882 */ /* 0x000fe20000000000 */
[----:B------:R-:W-:Y:S01]  /*0400*/  UMOV UR4, 0x1 ;  /* 0x0000000100047882 */ /* 0x000fe20000000000 */
[----:B------:R-:W-:Y:S01]  /*0410*/  HFMA2.MMA R10, -RZ, RZ, 0, -0.0 ;  /* 0x00008000ff0a7435 */ /* 0x000fe200000001ff */
        /* <DEDUP_REMOVED lines=12> */
.L_x_3496:
[----:B------:R-:W-:Y:S01]  /*04e0*/  @P0 ELECT P2, URZ, PT ;  /* 0x00000000003f082f */ /* 0x000fe20003840000 */
[----:B------:R1:W-:-:S12]  /*04f0*/  UBLKCP.S.G [UR6], [UR4], UR10 ;  /* 0x00000006040073ba */ /* 0x0003d8000800020a */
[----:B------:R-:W-:Y:S02]  /*0500*/  @P2 PLOP3.LUT P0, PT, P2, PT, PT, 0x8, 0x0 ;  /* 0x000000000000281c */ /* 0x000fe4000170e170 */
[----:B------:R-:W-:-:S11]  /*0510*/  PLOP3.LUT P2, PT, PT, PT, PT, 0x8, 0x0 ;  /* 0x000000000000781c */ /* 0x000fd60003f4e170 */
[----:B-1----:R-:W-:Y:S05]  /*0520*/  @P0 BRA.U.ANY `(.L_x_3496) ;  /* 0xfffffffd00ec0947 */ /* 0x002fea000393ffff */
.L_x_3495:
[----:B------:R-:W-:Y:S05]  /*0530*/  BSYNC B0 ;  /* 0x0000000000007941 */ /* 0x000fea0003800000 */
.L_x_3494:
[----:B------:R-:W-:Y:S01]  /*0540*/  BAR.SYNC.DEFER_BLOCKING 0x0 ;  /* 0x0000000000007b1d */ /* 0x000fe20000010000 */
[----:B------:R-:W-:Y:S02]  /*0550*/  MOV R41, 0x400 ;  /* 0x0000040000297802 */ /* 0x000fe40000000f00 */
[----:B------:R-:W-:Y:S02]  /*0560*/  CS2R R50, SRZ ;  /* 0x0000000000327805 */ /* 0x000fe4000001ff00 */
[----:B------:R-:W-:Y:S01]  /*0570*/  SHF.L.U32 R2, RZ, 0x1f, RZ ;  /* 0x0000001fff027819 */ /* 0x000fe200000006ff */
[--C-:B------:R-:W-:Y:S01]  /*0580*/  @P1 IMAD.MOV.U32 R50, RZ, RZ, R9.reuse ;  /* 0x000000ffff321224 */ /* 0x100fe200078e0009 */
[----:B------:R-:W-:Y:S02]  /*0590*/  LEA R41, R8, R41, 0x18 ;  /* 0x0000002908297211 */ /* 0x000fe400078ec0ff */
[----:B------:R-:W-:-:S07]  /*05a0*/  @P1 SHF.R.S32.HI R51, RZ, 0x1f, R9 ;  /* 0x0000001fff331819 */ /* 0x000fce0000011409 */
.L_x_3497:
[----:B-1----:R1:W2:Y:S02]  /*05b0*/  SYNCS.PHASECHK.TRANS64.TRYWAIT P0, [R41+URZ+0xc000], R2 ;  /* 0x00c00002290075a7 */ /* 0x0022a4000800017f */
[----:B--2---:R-:W-:Y:S05]  /*05c0*/  @!P0 NANOSLEEP.SYNCS 0x989680 ;  /* 0x009896800000895d */ /* 0x004fea0003900000 */
[----:B------:R-:W2:Y:S02]  /*05d0*/  @!P0 SYNCS.PHASECHK.TRANS64 P0, [R41+URZ+0xc000], R2 ;  /* 0x00c00002290085a7 */ /* 0x000ea4000800007f */
[----:B--2---:R-:W-:Y:S05]  /*05e0*/  @!P0 BRA `(.L_x_3497) ;  /* 0xfffffffc00f08947 */ /* 0x004fea000383ffff */
[----:B------:R-:W-:Y:S01]  /*05f0*/  SHF.R.S32.HI R9, RZ, 0x1f, R0 ;  /* 0x0000001fff097819 */ /* 0x000fe20000011400 */
[----:B------:R-:W-:Y:S01]  /*0600*/  ULDC UR4, c[0x0][0x268] ;  /* 0x00009a0000047ab9 */ /* 0x000fe20000000800 */
[----:B------:R-:W-:Y:S01]  /*0610*/  VIADDMNMX R43, R43, -R42, 0x40, PT ;  /* 0x000000402b2b7446 */ /* 0x000fe2000380092a */
[----:B------:R-:W-:Y:S01]  /*0620*/  ULDC.64 UR6, c[0x0][0x258] ;  /* 0x0000960000067ab9 */ /* 0x000fe20000000a00 */
[-C--:B-1----:R-:W-:Y:S01]  /*0630*/  LEA.HI R2, R9, R0.reuse, RZ, 0x7 ;  /* 0x0000000009027211 */ /* 0x082fe200078f38ff */
[----:B------:R-:W-:Y:S01]  /*0640*/  IMAD R5, R5, UR6, RZ ;  /* 0x0000000605057c24 */ /* 0x000fe2000f8e02ff */
[----:B------:R-:W-:Y:S01]  /*0650*/  LEA.HI R40, R9, R0, RZ, 0x4 ;  /* 0x0000000009287211 */ /* 0x000fe200078f20ff */
[----:B------:R-:W-:Y:S01]  /*0660*/  BSSY B0, `(.L_x_3498) ;  /* 0x0000092000007945 */ /* 0x000fe20003800000 */
[----:B------:R-:W-:Y:S02]  /*0670*/  LOP3.LUT R11, R2, 0xfffff80, RZ, 0xc0, !PT ;  /* 0x0fffff80020b7812 */ /* 0x000fe400078ec0ff */
[----:B------:R-:W-:-:S02]  /*0680*/  LOP3.LUT R13, R40, 0xfffffff0, RZ, 0xc0, !PT ;  /* 0xfffffff0280d7812 */ /* 0x000fc400078ec0ff */
[----:B------:R-:W-:Y:S01]  /*0690*/  SHF.R.S32.HI R2, RZ, 0x7, R2 ;  /* 0x00000007ff027819 */ /* 0x000fe20000011402 */
[C---:B------:R-:W-:Y:S01]  /*06a0*/  IMAD.IADD R11, R0.reuse, 0x1, -R11 ;  /* 0x00000001000b7824 */ /* 0x040fe200078e0a0b */
[----:B------:R-:W-:Y:S01]  /*06b0*/  LEA.HI R12, R9, R0, RZ, 0x5 ;  /* 0x00000000090c7211 */ /* 0x000fe200078f28ff */
[----:B------:R-:W-:Y:S01]  /*06c0*/  IMAD.IADD R0, R0, 0x1, -R13 ;  /* 0x0000000100007824 */ /* 0x000fe200078e0a0d */
[----:B------:R-:W-:Y:S01]  /*06d0*/  SHF.R.S32.HI R40, RZ, 0x4, R40 ;  /* 0x00000004ff287819 */ /* 0x000fe20000011428 */
[----:B------:R-:W-:Y:S01]  /*06e0*/  IMAD.SHL.U32 R28, R2, 0x1000, RZ ;  /* 0x00001000021c7824 */ /* 0x000fe200078e00ff */
[--C-:B------:R-:W-:Y:S02]  /*06f0*/  SHF.R.S32.HI R24, RZ, 0x5, R12.reuse ;  /* 0x00000005ff187819 */ /* 0x100fe4000001140c */
[----:B------:R-:W-:Y:S01]  /*0700*/  SHF.R.S32.HI R17, RZ, 0x1f, R12 ;  /* 0x0000001fff117819 */ /* 0x000fe2000001140c */
[----:B------:R-:W-:Y:S01]  /*0710*/  IMAD R8, R11, 0x4, R28 ;  /* 0x000000040b087824 */ /* 0x000fe200078e021c */
[----:B------:R-:W-:Y:S01]  /*0720*/  SHF.R.S32.HI R21, RZ, 0x1f, R0 ;  /* 0x0000001fff157819 */ /* 0x000fe20000011400 */
[C---:B------:R-:W-:Y:S01]  /*0730*/  IMAD.SHL.U32 R30, R40.reuse, 0x40, RZ ;  /* 0x00000040281e7824 */ /* 0x040fe200078e00ff */
[----:B------:R-:W-:Y:S01]  /*0740*/  LEA.HI R20, R17, R24, RZ, 0x2 ;  /* 0x0000001811147211 */ /* 0x000fe200078f10ff */
[----:B------:R-:W-:Y:S01]  /*0750*/  IMAD.SHL.U32 R49, R40, 0x8, RZ ;  /* 0x0000000828317824 */ /* 0x000fe200078e00ff */
[----:B------:R-:W-:-:S02]  /*0760*/  LEA.HI R52, R21, R0, RZ, 0x3 ;  /* 0x0000000015347211 */ /* 0x000fc400078f18ff */
[----:B------:R-:W-:Y:S02]  /*0770*/  LOP3.LUT R25, R20, 0x3ffffc, RZ, 0xc0, !PT ;  /* 0x003ffffc14197812 */ /* 0x000fe400078ec0ff */
[----:B------:R-:W-:Y:S02]  /*0780*/  LEA R53, R8, R41, 0x2 ;  /* 0x0000002908357211 */ /* 0x000fe400078e10ff */
[----:B------:R-:W-:Y:S01]  /*0790*/  LOP3.LUT R29, R52, 0xfffffff8, RZ, 0xc0, !PT ;  /* 0xfffffff8341d7812 */ /* 0x000fe200078ec0ff */
[----:B------:R-:W-:Y:S01]  /*07a0*/  IMAD.IADD R45, R24, 0x1, -R25 ;  /* 0x00000001182d7824 */ /* 0x000fe200078e0a19 */
[----:B------:R-:W-:Y:S01]  /*07b0*/  LOP3.LUT R48, R30, 0x1c0, RZ, 0xc0, !PT ;  /* 0x000001c01e307812 */ /* 0x000fe200078ec0ff */
[----:B0-----:R-:W0:Y:S01]  /*07c0*/  LDS.128 R8, [R53] ;  /* 0x0000000035087984 */ /* 0x001e220000000c00 */
[----:B------:R-:W-:Y:S01]  /*07d0*/  SHF.R.S32.HI R52, RZ, 0x3, R52 ;  /* 0x00000003ff347819 */ /* 0x000fe20000011434 */
[----:B------:R-:W-:Y:S01]  /*07e0*/  IMAD.IADD R44, R0, 0x1, -R29 ;  /* 0x00000001002c7824 */ /* 0x000fe200078e0a1d */
[----:B------:R-:W-:Y:S01]  /*07f0*/  LEA R45, R45, R28, 0xa ;  /* 0x0000001c2d2d7211 */ /* 0x000fe200078e50ff */
[----:B------:R-:W1:Y:S02]  /*0800*/  LDS.128 R12, [R53+0x800] ;  /* 0x00080000350c7984 */ /* 0x000e640000000c00 */
[----:B------:R-:W-:Y:S01]  /*0810*/  IMAD.SHL.U32 R46, R44, 0x40, RZ ;  /* 0x000000402c2e7824 */ /* 0x000fe200078e00ff */
[----:B------:R-:W-:Y:S01]  /*0820*/  LEA R45, R52, R45, 0x9 ;  /* 0x0000002d342d7211 */ /* 0x000fe200078e48ff */
[----:B------:R-:W2:Y:S01]  /*0830*/  LDS.128 R16, [R53+0x1000] ;  /* 0x0010000035107984 */ /* 0x000ea20000000c00 */
[C---:B------:R-:W-:Y:S01]  /*0840*/  IMAD.SHL.U32 R47, R44.reuse, 0x8, RZ ;  /* 0x000000082c2f7824 */ /* 0x040fe200078e00ff */
[----:B------:R-:W-:Y:S01]  /*0850*/  R2P PR, R44, 0x6 ;  /* 0x000000062c007804 */ /* 0x000fe20000000000 */
[----:B------:R-:W-:Y:S01]  /*0860*/  IMAD R2, R52, 0x8, R2 ;  /* 0x0000000834027824 */ /* 0x000fe200078e0202 */
[----:B------:R-:W3:Y:S01]  /*0870*/  LDS.128 R24, [R53+0x2000] ;  /* 0x0020000035187984 */ /* 0x000ee20000000c00 */
[----:B------:R-:W-:-:S02]  /*0880*/  LOP3.LUT R46, R46, 0x1c0, RZ, 0xc0, !PT ;  /* 0x000001c02e2e7812 */ /* 0x000fc400078ec0ff */
[----:B------:R-:W-:Y:S01]  /*0890*/  LOP3.LUT R47, R48, 0x38, R47, 0xf8, !PT ;  /* 0x00000038302f7812 */ /* 0x000fe200078ef82f */
[----:B------:R-:W4:Y:S01]  /*08a0*/  LDS.128 R28, [R53+0x2800] ;  /* 0x00280000351c7984 */ /* 0x000f220000000c00 */
[----:B------:R-:W-:Y:S02]  /*08b0*/  LOP3.LUT R49, R46, 0x8, R49, 0xf8, !PT ;  /* 0x000000082e317812 */ /* 0x000fe400078ef831 */
[----:B------:R-:W-:Y:S01]  /*08c0*/  SHF.R.U32.HI R46, RZ, 0x3, R46 ;  /* 0x00000003ff2e7819 */ /* 0x000fe2000001162e */
[----:B------:R-:W5:Y:S01]  /*08d0*/  LDS.128 R20, [R53+0x1800] ;  /* 0x0018000035147984 */ /* 0x000f620000000c00 */
[----:B------:R-:W-:Y:S02]  /*08e0*/  SHF.R.U32.HI R48, RZ, 0x3, R48 ;  /* 0x00000003ff307819 */ /* 0x000fe40000011630 */
[----:B------:R-:W-:Y:S01]  /*08f0*/  LOP3.LUT R46, R49, R46, RZ, 0x3c, !PT ;  /* 0x0000002e312e7212 */ /* 0x000fe200078e3cff */
[----:B------:R-:W5:Y:S01]  /*0900*/  LDS.128 R32, [R53+0x3000] ;  /* 0x0030000035207984 */ /* 0x000f620000000c00 */
[----:B------:R-:W-:-:S03]  /*0910*/  LOP3.LUT R47, R47, R48, RZ, 0x3c, !PT ;  /* 0x000000302f2f7212 */ /* 0x000fc600078e3cff */
[----:B------:R-:W5:Y:S01]  /*0920*/  LDS.128 R36, [R53+0x3800] ;  /* 0x0038000035247984 */ /* 0x000f620000000c00 */
[----:B------:R-:W-:Y:S02]  /*0930*/  IMAD.IADD R44, R46, 0x1, R45 ;  /* 0x000000012e2c7824 */ /* 0x000fe400078e022d */
[----:B------:R-:W-:Y:S02]  /*0940*/  IMAD.U32 R2, R2, 0x200, R47 ;  /* 0x0000020002027824 */ /* 0x000fe400078e002f */
[----:B0-----:R-:W-:Y:S01]  /*0950*/  FMUL.FTZ R45, R9, UR4 ;  /* 0x00000004092d7c20 */ /* 0x001fe20008410000 */
[----:B------:R-:W-:Y:S01]  /*0960*/  FMUL.FTZ R46, R11, UR4 ;  /* 0x000000040b2e7c20 */ /* 0x000fe20008410000 */
[----:B------:R-:W-:Y:S01]  /*0970*/  FMUL.FTZ R9, R10, UR4 ;  /* 0x000000040a097c20 */ /* 0x000fe20008410000 */
        /* <DEDUP_REMOVED lines=8> */
[----:B------:R-:W-:Y:S01]  /*0a00*/  F2FP.F16.F32.PACK_AB R10, R13, R10 ;  /* 0x0000000a0d0a723e */ /* 0x000fe200000000ff */
[----:B---3--:R-:W-:Y:S01]  /*0a10*/  FMUL.FTZ R18, R24, UR4 ;  /* 0x0000000418127c20 */ /* 0x008fe20008410000 */
[----:B------:R-:W-:Y:S01]  /*0a20*/  FMUL.FTZ R17, R17, UR4 ;  /* 0x0000000411117c20 */ /* 0x000fe20008410000 */
[----:B------:R-:W-:Y:S01]  /*0a30*/  F2FP.F16.F32.PACK_AB R13, R19, R14 ;  /* 0x0000000e130d723e */ /* 0x000fe200000000ff */
[----:B------:R-:W-:Y:S01]  /*0a40*/  FMUL.FTZ R25, R25, UR4 ;  /* 0x0000000419197c20 */ /* 0x000fe20008410000 */
[----:B----4-:R-:W-:Y:S01]  /*0a50*/  FMUL.FTZ R24, R30, UR4 ;  /* 0x000000041e187c20 */ /* 0x010fe20008410000 */
[----:B------:R-:W-:Y:S01]  /*0a60*/  FMUL.FTZ R31, R31, UR4 ;  /* 0x000000041f1f7c20 */ /* 0x000fe20008410000 */
[----:B------:R-:W-:Y:S01]  /*0a70*/  FMUL.FTZ R29, R29, UR4 ;  /* 0x000000041d1d7c20 */ /* 0x000fe20008410000 */
[----:B------:R-:W-:Y:S01]  /*0a80*/  F2FP.F16.F32.PACK_AB R8, R45, R8 ;  /* 0x000000082d08723e */ /* 0x000fe200000000ff */
[----:B-----5:R-:W-:Y:S01]  /*0a90*/  FMUL.FTZ R15, R20, UR4 ;  /* 0x00000004140f7c20 */ /* 0x020fe20008410000 */
[----:B------:R-:W-:Y:S01]  /*0aa0*/  FMUL.FTZ R20, R21, UR4 ;  /* 0x0000000415147c20 */ /* 0x000fe20008410000 */
[----:B------:R-:W-:Y:S01]  /*0ab0*/  FMUL.FTZ R21, R26, UR4 ;  /* 0x000000041a157c20 */ /* 0x000fe20008410000 */
[----:B------:R-:W-:Y:S01]  /*0ac0*/  FMUL.FTZ R26, R27, UR4 ;  /* 0x000000041b1a7c20 */ /* 0x000fe20008410000 */
[----:B------:R-:W-:Y:S01]  /*0ad0*/  FMUL.FTZ R27, R32, UR4 ;  /* 0x00000004201b7c20 */ /* 0x000fe20008410000 */
[----:B------:R-:W-:Y:S01]  /*0ae0*/  F2FP.F16.F32.PACK_AB R19, R31, R24 ;  /* 0x000000181f13723e */ /* 0x000fe200000000ff */
[----:B------:R-:W-:Y:S01]  /*0af0*/  FMUL.FTZ R32, R33, UR4 ;  /* 0x0000000421207c20 */ /* 0x000fe20008410000 */
[----:B------:R-:W-:Y:S01]  /*0b00*/  HFMA2.MMA R24, -RZ, RZ, 0, 1.9073486328125e-06 ;  /* 0x00000020ff187435 */ /* 0x000fe200000001ff */
[----:B------:R-:W-:Y:S01]  /*0b10*/  FMUL.FTZ R16, R22, UR4 ;  /* 0x0000000416107c20 */ /* 0x000fe20008410000 */
[----:B------:R-:W-:Y:S01]  /*0b20*/  FMUL.FTZ R23, R23, UR4 ;  /* 0x0000000417177c20 */ /* 0x000fe20008410000 */
[----:B------:R-:W-:Y:S01]  /*0b30*/  FMUL.FTZ R33, R38, UR4 ;  /* 0x0000000426217c20 */ /* 0x000fe20008410000 */
[----:B------:R-:W-:Y:S01]  /*0b40*/  FMUL.FTZ R38, R39, UR4 ;  /* 0x0000000427267c20 */ /* 0x000fe20008410000 */
[----:B------:R-:W-:Y:S01]  /*0b50*/  VIADD R39, R41, 0x8000 ;  /* 0x0000800029277836 */ /* 0x000fe20000000000 */
[----:B------:R-:W-:Y:S01]  /*0b60*/  F2FP.F16.F32.PACK_AB R14, R20, R15 ;  /* 0x0000000f140e723e */ /* 0x000fe200000000ff */
[----:B------:R-:W-:Y:S01]  /*0b70*/  FMUL.FTZ R22, R28, UR4 ;  /* 0x000000041c167c20 */ /* 0x000fe20008410000 */
[----:B------:R-:W-:Y:S01]  /*0b80*/  F2FP.F16.F32.PACK_AB R15, R23, R16 ;  /* 0x00000010170f723e */ /* 0x000fe200000000ff */
[----:B------:R-:W-:Y:S01]  /*0b90*/  IMAD R23, R44, 0x2, R39 ;  /* 0x000000022c177824 */ /* 0x000fe200078e0227 */
[----:B------:R-:W-:Y:S01]  /*0ba0*/  SEL R24, R24, 0xffffffe0, !P1 ;  /* 0xffffffe018187807 */ /* 0x000fe20004800000 */
[----:B------:R-:W-:Y:S01]  /*0bb0*/  FMUL.FTZ R28, R34, UR4 ;  /* 0x00000004221c7c20 */ /* 0x000fe20008410000 */
[----:B------:R-:W-:Y:S01]  /*0bc0*/  FMUL.FTZ R35, R35, UR4 ;  /* 0x0000000423237c20 */ /* 0x000fe20008410000 */
[----:B------:R-:W-:Y:S01]  /*0bd0*/  FMUL.FTZ R30, R36, UR4 ;  /* 0x00000004241e7c20 */ /* 0x000fe20008410000 */
[----:B------:R-:W-:Y:S01]  /*0be0*/  FMUL.FTZ R37, R37, UR4 ;  /* 0x0000000425257c20 */ /* 0x000fe20008410000 */
[C---:B------:R-:W-:Y:S01]  /*0bf0*/  VIADD R45, R23.reuse, 0x40 ;  /* 0x00000040172d7836 */ /* 0x040fe20000000000 */
[----:B------:R-:W-:Y:S01]  /*0c00*/  F2FP.F16.F32.PACK_AB R9, R46, R9 ;  /* 0x000000092e09723e */ /* 0x000fe200000000ff */
[----:B------:R-:W-:Y:S01]  /*0c10*/  @P2 VIADD R45, R23, 0xffffffc0 ;  /* 0xffffffc0172d2836 */ /* 0x000fe20000000000 */
[----:B------:R-:W-:Y:S01]  /*0c20*/  F2FP.F16.F32.PACK_AB R11, R48, R11 ;  /* 0x0000000b300b723e */ /* 0x000fe200000000ff */
[--C-:B------:R-:W-:Y:S01]  /*0c30*/  IMAD R44, R44, 0x2, R41.reuse ;  /* 0x000000022c2c7824 */ /* 0x100fe200078e0229 */
[----:B------:R-:W-:Y:S01]  /*0c40*/  F2FP.F16.F32.PACK_AB R20, R32, R27 ;  /* 0x0000001b2014723e */ /* 0x000fe200000000ff */
[----:B------:R-:W-:Y:S01]  /*0c50*/  IMAD R41, R2, 0x2, R41 ;  /* 0x0000000202297824 */ /* 0x000fe200078e0229 */
[----:B------:R-:W-:Y:S01]  /*0c60*/  F2FP.F16.F32.PACK_AB R12, R17, R12 ;  /* 0x0000000c110c723e */ /* 0x000fe200000000ff */
[----:B------:R-:W-:Y:S01]  /*0c70*/  ULDC UR4, c[0x0][0x244] ;  /* 0x0000910000047ab9 */ /* 0x000fe20000000800 */
[----:B------:R-:W-:Y:S01]  /*0c80*/  F2FP.F16.F32.PACK_AB R16, R25, R18 ;  /* 0x000000121910723e */ /* 0x000fe200000000ff */
[----:B------:R0:W-:Y:S01]  /*0c90*/  STSM.16.M88.4 [R44+0x8000], R8 ;  /* 0x008000082c007844 */ /* 0x0001e20000000200 */
[----:B------:R-:W-:-:S02]  /*0ca0*/  IADD3 R32, R23, R24, RZ ;  /* 0x0000001817207210 */ /* 0x000fc40007ffe0ff */
[----:B------:R-:W-:Y:S02]  /*0cb0*/  F2FP.F16.F32.PACK_AB R17, R26, R21 ;  /* 0x000000151a11723e */ /* 0x000fe400000000ff */
[----:B------:R-:W-:Y:S01]  /*0cc0*/  F2FP.F16.F32.PACK_AB R18, R29, R22 ;  /* 0x000000161d12723e */ /* 0x000fe200000000ff */
[----:B------:R1:W-:Y:S01]  /*0cd0*/  STSM.16.M88.4 [R32], R12 ;  /* 0x0000000c20007844 */ /* 0x0003e20000000200 */
[----:B------:R-:W-:Y:S01]  /*0ce0*/  F2FP.F16.F32.PACK_AB R23, R38, R33 ;  /* 0x000000212617723e */ /* 0x000fe200000000ff */
[----:B------:R-:W-:Y:S01]  /*0cf0*/  IMAD.IADD R33, R24, 0x1, R45 ;  /* 0x0000000118217824 */ /* 0x000fe200078e022d */
[----:B------:R-:W-:Y:S01]  /*0d00*/  F2FP.F16.F32.PACK_AB R21, R35, R28 ;  /* 0x0000001c2315723e */ /* 0x000fe200000000ff */
[----:B------:R1:W-:Y:S01]  /*0d10*/  STSM.16.M88.4 [R45], R16 ;  /* 0x000000102d007844 */ /* 0x0003e20000000200 */
[----:B------:R-:W-:Y:S01]  /*0d20*/  F2FP.F16.F32.PACK_AB R22, R37, R30 ;  /* 0x0000001e2516723e */ /* 0x000fe200000000ff */
[----:B------:R-:W-:Y:S01]  /*0d30*/  IMAD.SHL.U32 R30, R0, 0x8, RZ ;  /* 0x00000008001e7824 */ /* 0x000fe200078e00ff */
[----:B------:R-:W-:-:S02]  /*0d40*/  IADD3 R28, P0, R40, R50, RZ ;  /* 0x00000032281c7210 */ /* 0x000fc40007f1e0ff */
[C---:B------:R-:W-:Y:S01]  /*0d50*/  IADD3 R0, R40.reuse, 0x10, RZ ;  /* 0x0000001028007810 */ /* 0x040fe20007ffe0ff */
[----:B------:R1:W-:Y:S01]  /*0d60*/  STSM.16.M88.4 [R33], R20 ;  /* 0x0000001421007844 */ /* 0x0003e20000000200 */
[----:B------:R-:W-:Y:S01]  /*0d70*/  LEA.HI.X.SX32 R29, R40, R51, 0x1, P0 ;  /* 0x00000033281d7211 */ /* 0x000fe200000f0eff */
[----:B0-----:R-:W-:Y:S01]  /*0d80*/  IMAD R11, R6, UR7, R5 ;  /* 0x00000007060b7c24 */ /* 0x001fe2000f8e0205 */
[----:B------:R-:W-:Y:S01]  /*0d90*/  BAR.SYNC.DEFER_BLOCKING 0x0 ;  /* 0x0000000000007b1d */ /* 0x000fe20000010000 */
[----:B------:R-:W-:Y:S01]  /*0da0*/  ISETP.GE.AND P0, PT, R30, UR4, PT ;  /* 0x000000041e007c0c */ /* 0x000fe2000bf06270 */
[C---:B------:R-:W-:Y:S01]  /*0db0*/  VIADD R5, R40.reuse, 0x20 ;  /* 0x0000002028057836 */ /* 0x040fe20000000000 */
[--C-:B------:R-:W-:Y:S02]  /*0dc0*/  SHF.R.S32.HI R31, RZ, 0x1f, R30.reuse ;  /* 0x0000001fff1f7819 */ /* 0x100fe4000001141e */
[CC--:B------:R-:W-:Y:S01]  /*0dd0*/  ISETP.GE.OR P3, PT, R40.reuse, R43.reuse, P0 ;  /* 0x0000002b2800720c */ /* 0x0c0fe20000766670 */
[----:B------:R-:W-:Y:S01]  /*0de0*/  ULDC.64 UR4, c[0x0][0x260] ;  /* 0x0000980000047ab9 */ /* 0x000fe20000000a00 */
[----:B------:R-:W-:Y:S01]  /*0df0*/  VIADD R40, R40, 0x30 ;  /* 0x0000003028287836 */ /* 0x000fe20000000000 */
[-C--:B------:R-:W-:Y:S01]  /*0e00*/  ISETP.GE.OR P1, PT, R5, R43.reuse, P0 ;  /* 0x0000002b0500720c */ /* 0x080fe20000726670 */
[----:B------:R-:W-:Y:S01]  /*0e10*/  IMAD.WIDE.U32 R8, R6, UR6, R30 ;  /* 0x0000000606087c25 */ /* 0x000fe2000f8e001e */
[----:B------:R-:W-:-:S02]  /*0e20*/  ISETP.GE.OR P2, PT, R0, R43, P0 ;  /* 0x0000002b0000720c */ /* 0x000fc40000746670 */
[----:B------:R-:W-:Y:S01]  /*0e30*/  ISETP.GE.OR P0, PT, R40, R43, P0 ;  /* 0x0000002b2800720c */ /* 0x000fe20000706670 */
[----:B------:R-:W-:Y:S02]  /*0e40*/  IMAD R7, R7, UR4, RZ ;  /* 0x0000000407077c24 */ /* 0x000fe4000f8e02ff */
[----:B------:R-:W-:Y:S02]  /*0e50*/  IMAD.IADD R9, R9, 0x1, R11 ;  /* 0x0000000109097824 */ /* 0x000fe400078e020b */
[C---:B------:R-:W-:Y:S02]  /*0e60*/  IMAD R11, R4.reuse, UR5, R7 ;  /* 0x00000005040b7c24 */ /* 0x040fe4000f8e0207 */
[----:B------:R-:W-:Y:S01]  /*0e70*/  IMAD.WIDE.U32 R4, R4, UR4, R8 ;  /* 0x0000000404047c25 */ /* 0x000fe2000f8e0008 */
[----:B------:R-:W-:-:S03]  /*0e80*/  LEA R8, R2, R39, 0x1 ;  /* 0x0000002702087211 */ /* 0x000fc600078e08ff */
[----:B------:R-:W-:Y:S01]  /*0e90*/  IMAD.WIDE R6, R3, 0x40, R28 ;  /* 0x0000004003067825 */ /* 0x000fe200078e021c */
[----:B------:R1:W0:Y:S03]  /*0ea0*/  LDS.128 R24, [R41+0x9800] ;  /* 0x0098000029187984 */ /* 0x0002260000000c00 */
[----:B------:R-:W-:Y:S01]  /*0eb0*/  IMAD.IADD R3, R5, 0x1, R11 ;  /* 0x0000000105037824 */ /* 0x000fe200078e020b */
[----:B------:R-:W-:Y:S06]  /*0ec0*/  @P3 BRA `(.L_x_3499) ;  /* 0x00000000002c3947 */ /* 0x000fec0003800000 */
[----:B------:R-:W2:Y:S01]  /*0ed0*/  LDS.128 R8, [R8] ;  /* 0x0000000008087984 */ /* 0x000ea20000000c00 */
[----:B------:R-:W-:Y:S01]  /*0ee0*/  ULDC.64 UR4, c[0x0][0x250] ;  /* 0x0000940000047ab9 */ /* 0x000fe20000000a00 */
[----:B------:R-:W-:Y:S02]  /*0ef0*/  IMAD.MOV.U32 R2, RZ, RZ, R4 ;  /* 0x000000ffff027224 */ /* 0x000fe400078e0004 */
[----:B-1----:R-:W-:Y:S02]  /*0f00*/  IMAD R15, R7, UR4, RZ ;  /* 0x00000004070f7c24 */ /* 0x002fe4000f8e02ff */
[----:B------:R-:W-:-:S04]  /*0f10*/  IMAD.WIDE.U32 R12, R6, UR4, R2 ;  /* 0x00000004060c7c25 */ /* 0x000fc8000f8e0002 */
[----:B------:R-:W-:Y:S01]  /*0f20*/  IMAD R15, R6, UR5, R15 ;  /* 0x00000005060f7c24 */ /* 0x000fe2000f8e020f */
[----:B------:R-:W-:Y:S02]  /*0f30*/  ULDC.64 UR4, c[0x0][0x238] ;  /* 0x00008e0000047ab9 */ /* 0x000fe40000000a00 */
[----:B------:R-:W-:Y:S01]  /*0f40*/  LEA R14, P3, R12, UR4, 0x1 ;  /* 0x000000040c0e7c11 */ /* 0x000fe2000f8608ff */
[----:B------:R-:W-:-:S05]  /*0f50*/  IMAD.IADD R13, R13, 0x1, R15 ;  /* 0x000000010d0d7824 */ /* 0x000fca00078e020f */
[----:B------:R-:W-:-:S05]  /*0f60*/  LEA.HI.X R15, R12, UR5, R13, 0x1, P3 ;  /* 0x000000050c0f7c11 */ /* 0x000fca00098f0c0d */
[----:B--2---:R2:W-:Y:S02]  /*0f70*/  STG.E.128 desc[UR8][R14.64], R8 ;  /* 0x000000080e007986 */ /* 0x0045e4000c101d08 */
.L_x_3499:
[----:B------:R-:W-:Y:S05]  /*0f80*/  BSYNC B0 ;  /* 0x0000000000007941 */ /* 0x000fea0003800000 */
.L_x_3498:
[----:B--2---:R2:W3:Y:S01]  /*0f90*/  LDS.128 R8, [R41+0x8800] ;  /* 0x0088000029087984 */ /* 0x0044e20000000c00 */
[----:B------:R-:W-:Y:S04]  /*0fa0*/  BSSY B0, `(.L_x_3500) ;  /* 0x000000f000007945 */ /* 0x000fe80003800000 */
[----:B------:R-:W-:Y:S05]  /*0fb0*/  @P2 BRA `(.L_x_3501) ;  /* 0x0000000000342947 */ /* 0x000fea0003800000 */
[----:B-1----:R-:W-:Y:S01]  /*0fc0*/  IADD3 R15, P2, R6, 0x10, RZ ;  /* 0x00000010060f7810 */ /* 0x002fe20007f5e0ff */
        /* <DEDUP_REMOVED lines=12> */
.L_x_3501:
[----:B------:R-:W-:Y:S05]  /*1090*/  BSYNC B0 ;  /* 0x0000000000007941 */ /* 0x000fea0003800000 */
.L_x_3500:
[----:B---34-:R3:W4:Y:S01]  /*10a0*/  LDS.128 R8, [R41+0x9000] ;  /* 0x0090000029087984 */ /* 0x0187220000000c00 */
        /* <DEDUP_REMOVED lines=14> */
[----:B----4-:R1:W-:Y:S02]  /*1190*/  STG.E.128 desc[UR8][R14.64], R8 ;  /* 0x000000080e007986 */ /* 0x0103e4000c101d08 */
.L_x_3503:
[----:B------:R-:W-:Y:S05]  /*11a0*/  BSYNC B0 ;  /* 0x0000000000007941 */ /* 0x000fea0003800000 */
.L_x_3502:
[----:B------:R-:W-:Y:S05]  /*11b0*/  @P0 EXIT ;  /* 0x000000000000094d */ /* 0x000fea0003800000 */
[----:B------:R-:W-:Y:S01]  /*11c0*/  IADD3 R5, P0, R6, 0x30, RZ ;  /* 0x0000003006057810 */ /* 0x000fe20007f1e0ff */
[----:B------:R-:W-:Y:S01]  /*11d0*/  ULDC.64 UR4, c[0x0][0x250] ;  /* 0x0000940000047ab9 */ /* 0x000fe20000000a00 */
[----:B------:R-:W-:Y:S02]  /*11e0*/  IMAD.MOV.U32 R2, RZ, RZ, R4 ;  /* 0x000000ffff027224 */ /* 0x000fe400078e0004 */
[----:B------:R-:W-:Y:S02]  /*11f0*/  IADD3.X R6, RZ, R7, RZ, P0, !PT ;  /* 0x00000007ff067210 */ /* 0x000fe400007fe4ff */
[----:B------:R-:W-:-:S04]  /*1200*/  IMAD.WIDE.U32 R2, R5, UR4, R2 ;  /* 0x0000000405027c25 */ /* 0x000fc8000f8e0002 */
[----:B------:R-:W-:-:S04]  /*1210*/  IMAD R6, R6, UR4, RZ ;  /* 0x0000000406067c24 */ /* 0x000fc8000f8e02ff */
[----:B------:R-:W-:Y:S01]  /*1220*/  IMAD R5, R5, UR5, R6 ;  /* 0x0000000505057c24 */ /* 0x000fe2000f8e0206 */
[----:B------:R-:W-:Y:S02]  /*1230*/  ULDC.64 UR4, c[0x0][0x238] ;  /* 0x00008e0000047ab9 */ /* 0x000fe40000000a00 */
[----:B------:R-:W-:Y:S01]  /*1240*/  LEA R4, P0, R2, UR4, 0x1 ;  /* 0x0000000402047c11 */ /* 0x000fe2000f8008ff */
[----:B------:R-:W-:-:S05]  /*1250*/  IMAD.IADD R3, R3, 0x1, R5 ;  /* 0x0000000103037824 */ /* 0x000fca00078e0205 */
[----:B------:R-:W-:-:S05]  /*1260*/  LEA.HI.X R5, R2, UR5, R3, 0x1, P0 ;  /* 0x0000000502057c11 */ /* 0x000fca00080f0c03 */
[----:B0-----:R-:W-:Y:S01]  /*1270*/  STG.E.128 desc[UR8][R4.64], R24 ;  /* 0x0000001804007986 */ /* 0x001fe2000c101d08 */
[----:B------:R-:W-:Y:S05]  /*1280*/  EXIT ;  /* 0x000000000000794d */ /* 0x000fea0003800000 */
.L_x_3504:
        /* <DEDUP_REMOVED lines=15> */
.L_x_3710:


//--------------------- .text._ZN7cutlass13device_kernelIN5flash11enable_sm90INS1_16FlashAttnBwdSm90INS1_25CollectiveMainloopBwdSm90ILi2ELi2ELi2EN4cute5tupleIJNS5_1CILi1EEES8_S8_EEENS6_IJNS7_ILi64EEENS7_ILi128EEESB_EEENS_6half_tEfNS_4arch4Sm90ELb1ELb0ELb0ELb1ELb1ELb1ELb0ELb0ELi2ELi1ELi2ELi1ELb0EEENS1_24CollectiveEpilogueBwdGQAISC_fSF_Li256ELb1ELb1EEENS1_25SingleTileBwdLPTSchedulerILb1ELi128ELb1EEEEEEEEEvNT_6ParamsE --------------------------
	.section	.text._ZN7cutlass13device_kernelIN5flash11enable_sm90INS1_16FlashAttnBwdSm90INS1_25CollectiveMainloopBwdSm90ILi2ELi2ELi2EN4cute5tupleIJNS5_1CILi1EEES8_S8_EEENS6_IJNS7_ILi64EEENS7_ILi128EEESB_EEENS_6half_tEfNS_4arch4Sm90ELb1ELb0ELb0ELb1ELb1ELb1ELb0ELb0ELi2ELi1ELi2ELi1ELb0EEENS1_24CollectiveEpilogueBwdGQAISC_fSF_Li256ELb1ELb1EEENS1_25SingleTileBwdLPTSchedulerILb1ELi128ELb1EEEEEEEEEvNT_6ParamsE,"ax",@progbits
	.align	128
.text._ZN7cutlass13device_kernelIN5flash11enable_sm90INS1_16FlashAttnBwdSm90INS1_25CollectiveMainloopBwdSm90ILi2ELi2ELi2EN4cute5tupleIJNS5_1CILi1EEES8_S8_EEENS6_IJNS7_ILi64EEENS7_ILi128EEESB_EEENS_6half_tEfNS_4arch4Sm90ELb1ELb0ELb0ELb1ELb1ELb1ELb0ELb0ELi2ELi1ELi2ELi1ELb0EEENS1_24CollectiveEpilogueBwdGQAISC_fSF_Li256ELb1ELb1EEENS1_25SingleTileBwdLPTSchedulerILb1ELi128ELb1EEEEEEEEEvNT_6ParamsE:
        .type           _ZN7cutlass13device_kernelIN5flash11enable_sm90INS1_16FlashAttnBwdSm90INS1_25CollectiveMainloopBwdSm90ILi2ELi2ELi2EN4cute5tupleIJNS5_1CILi1EEES8_S8_EEENS6_IJNS7_ILi64EEENS7_ILi128EEESB_EEENS_6half_tEfNS_4arch4Sm90ELb1ELb0ELb0ELb1ELb1ELb1ELb0ELb0ELi2ELi1ELi2ELi1ELb0EEENS1_24CollectiveEpilogueBwdGQAISC_fSF_Li256ELb1ELb1EEENS1_25SingleTileBwdLPTSchedulerILb1ELi128ELb1EEEEEEEEEvNT_6ParamsE,@function
        .size           _ZN7cutlass13device_kernelIN5flash11enable_sm90INS1_16FlashAttnBwdSm90INS1_25CollectiveMainloopBwdSm90ILi2ELi2ELi2EN4cute5tupleIJNS5_1CILi1EEES8_S8_EEENS6_IJNS7_ILi64EEENS7_ILi128EEESB_EEENS_6half_tEfNS_4arch4Sm90ELb1ELb0ELb0ELb1ELb1ELb1ELb0ELb0ELi2ELi1ELi2ELi1ELb0EEENS1_24CollectiveEpilogueBwdGQAISC_fSF_Li256ELb1ELb1EEENS1_25SingleTileBwdLPTSchedulerILb1ELi128ELb1EEEEEEEEEvNT_6ParamsE,(.L_x_3711 - _ZN7cutlass13device_kernelIN5flash11enable_sm90INS1_16FlashAttnBwdSm90INS1_25CollectiveMainloopBwdSm90ILi2ELi2ELi2EN4cute5tupleIJNS5_1CILi1EEES8_S8_EEENS6_IJNS7_ILi64EEENS7_ILi128EEESB_EEENS_6half_tEfNS_4arch4Sm90ELb1ELb0ELb0ELb1ELb1ELb1ELb0ELb0ELi2ELi1ELi2ELi1ELb0EEENS1_24CollectiveEpilogueBwdGQAISC_fSF_Li256ELb1ELb1EEENS1_25SingleTileBwdLPTSchedulerILb1ELi128ELb1EEEEEEEEEvNT_6ParamsE)
        .other          _ZN7cutlass13device_kernelIN5flash11enable_sm90INS1_16FlashAttnBwdSm90INS1_25CollectiveMainloopBwdSm90ILi2ELi2ELi2EN4cute5tupleIJNS5_1CILi1EEES8_S8_EEENS6_IJNS7_ILi64EEENS7_ILi128EEESB_EEENS_6half_tEfNS_4arch4Sm90ELb1ELb0ELb0ELb1ELb1ELb1ELb0ELb0ELi2ELi1ELi2ELi1ELb0EEENS1_24CollectiveEpilogueBwdGQAISC_fSF_Li256ELb1ELb1EEENS1_25SingleTileBwdLPTSchedulerILb1ELi128ELb1EEEEEEEEEvNT_6ParamsE,@"STO_CUDA_ENTRY STV_DEFAULT"
_ZN7cutlass13device_kernelIN5flash11enable_sm90INS1_16FlashAttnBwdSm90INS1_25CollectiveMainloopBwdSm90ILi2ELi2ELi2EN4cute5tupleIJNS5_1CILi1EEES8_S8_EEENS6_IJNS7_ILi64EEENS7_ILi128EEESB_EEENS_6half_tEfNS_4arch4Sm90ELb1ELb0ELb0ELb1ELb1ELb1ELb0ELb0ELi2ELi1ELi2ELi1ELb0EEENS1_24CollectiveEpilogueBwdGQAISC_fSF_Li256ELb1ELb1EEENS1_25SingleTileBwdLPTSchedulerILb1ELi128ELb1EEEEEEEEEvNT_6ParamsE:
        /* <DEDUP_REMOVED lines=24> */
.L_x_3506:
[----:B------:R-:W-:Y:S05]  /*0180*/  BSYNC B0 ;  /* 0x0000000000007941 */ /* 0x000fea0003800000 */
.L_x_3505:
        /* <DEDUP_REMOVED lines=37> */
.L_x_3507:
        /* <DEDUP_REMOVED lines=22> */
.L_x_3508:
[----:B------:R-:W-:Y:S01]  /*0540*/  PLOP3.LUT P0, PT, PT, PT, UP0, 0x80, 0x0 ;  /* 0x000000000000781c */ /* 0x000fe20003f0f008 */
[----:B------:R-:W-:Y:S01]  /*0550*/  NOP ;  /* 0x0000000000007918 */ /* 0x000fe20000000000 */
[----:B------:R-:W-:Y:S01]  /*0560*/  ULDC.64 UR46, c[0x0][0x208] ;  /* 0x00008200002e7ab9 */ /* 0x000fe20000000a00 */
[----:B------:R-:W-:Y:S01]  /*0570*/  BSSY B6, `(.L_x_3509) ;  /* 0x0000980000067945 */ /* 0x000fe20003800000 */
[----:B-12-4-:R-:W-:Y:S09]  /*0580*/  BAR.SYNC.DEFER_BLOCKING 0x0 ;  /* 0x0000000000007b1d */ /* 0x016ff20000010000 */
[----:B------:R-:W-:Y:S05]  /*0590*/  @!P0 BRA `(.L_x_3510) ;  /* 0x0000004c00fc8947 */ /* 0x000fea0003800000 */
.L_x_3511:
        /* <DEDUP_REMOVED lines=32> */
.L_x_3512:
[----:B------:R-:W-:Y:S01]  /*07a0*/  ULDC UR8, c[0x0][0x8cc] ;  /* 0x0002330000087ab9 */ /* 0x000fe20000000800 */
[----:B------:R-:W-:Y:S01]  /*07b0*/  UMOV UR7, UR9 ;  /* 0x0000000900077c82 */ /* 0x000fe20008000000 */
[----:B------:R-:W-:-:S11]  /*07c0*/  UISETP.NE.AND UP0, UPT, UR8, 0x1, UPT ;  /* 0x000000010800788c */ /* 0x000fd6000bf05270 */
[----:B------:R-:W-:Y:S02]  /*07d0*/  @UP0 ULDC.64 UR10, c[0x0][0x8d0] ;  /* 0x00023400000a0ab9 */ /* 0x000fe40000000a00 */
[----:B------:R-:W-:-:S04]  /*07e0*/  UIMAD.WIDE.U32 UR4, UR9, UR10, URZ ;  /* 0x0000000a090472a5 */ /* 0x000fc8000f8e003f */
[----:B------:R-:W-:-:S04]  /*07f0*/  @UP0 USHF.R.U32.HI UR7, URZ, UR11, UR5 ;  /* 0x0000000b3f070299 */ /* 0x000fc80008011605 */
[----:B------:R-:W-:-:S12]  /*0800*/  UIMAD UR4, UR7, UR8, URZ ;  /* 0x00000008070472a4 */ /* 0x000fd8000f8e023f */
.L_x_3513:
        /* <DEDUP_REMOVED lines=23> */
.L_x_3514:
        /* <DEDUP_REMOVED lines=14> */
.L_x_3516:
[----:B------:R-:W-:-:S05]  /*0a60*/  ULDC UR4, c[0x0][0x8f4] ;  /* 0x00023d0000047ab9 */ /* 0x000fca0000000800 */
.L_x_3515:
        /* <DEDUP_REMOVED lines=22> */
.L_x_3518:
        /* <DEDUP_REMOVED lines=14> */
.L_x_3519:
        /* <DEDUP_REMOVED lines=11> */
.L_x_3520:
        /* <DEDUP_REMOVED lines=13> */
.L_x_3521:
        /* <DEDUP_REMOVED lines=101> */
.L_x_3524:
        /* <DEDUP_REMOVED lines=15> */
.L_x_3523:
        /* <DEDUP_REMOVED lines=22> */
.L_x_3526:
        /* <DEDUP_REMOVED lines=15> */
.L_x_3525:
        /* <DEDUP_REMOVED lines=8> */
.L_x_3642:
        /* <DEDUP_REMOVED lines=15> */
.L_x_3528:
        /* <DEDUP_REMOVED lines=102> */
.L_x_3540:
[----:B------:R-:W-:-:S13]  /*1f90*/  ISETP.NE.AND P0, PT, R231, 0x3, PT ;  /* 0x00000003e700780c */ /* 0x000fda0003f05270 */
[----:B------:R-:W-:Y:S05]  /*1fa0*/  @!P0 BRA `(.L_x_3530) ;  /* 0x0000000000048947 */ /* 0x000fea0003800000 */
[----:B------:R-:W-:Y:S01]  /*1fb0*/  BPT.TRAP 0x1 ;  /* 0x000000040000795c */ /* 0x000fe20000300000 */
.L_x_3530:
[----:B------:R-:W-:Y:S01]  /*1fc0*/  IMAD R0, R3, 0x8, R228 ;  /* 0x0000000803007824 */ /* 0x000fe200078e02e4 */
[----:B------:R-:W-:-:S04]  /*1fd0*/  SHF.L.U32 R9, R4, 0x1f, RZ ;  /* 0x0000001f04097819 */ /* 0x000fc800000006ff */
[----:B------:R2:W3:Y:S01]  /*1fe0*/  SYNCS.PHASECHK.TRANS64.TRYWAIT P1, [R0+URZ+0x30810], R9 ;  /* 0x03081009000075a7 */ /* 0x0004e2000802017f */
[----:B------:R-:W-:Y:S05]  /*1ff0*/  @!P0 BRA `(.L_x_3531) ;  /* 0x0000000000048947 */ /* 0x000fea0003800000 */
[----:B------:R-:W-:Y:S01]  /*2000*/  BPT.TRAP 0x1 ;  /* 0x000000040000795c */ /* 0x000fe20000300000 */
.L_x_3531:
[----:B---3--:R-:W-:Y:S05]  /*2010*/  @P1 BRA `(.L_x_3532) ;  /* 0x0000000000081947 */ /* 0x008fea0003800000 */
[----:B------:R-:W3:Y:S02]  /*2020*/  SYNCS.PHASECHK.TRANS64.TRYWAIT P1, [R0+URZ+0x30810], R9 ;  /* 0x03081009000075a7 */ /* 0x000ee4000802017f */
[----:B---3--:R-:W-:Y:S05]  /*2030*/  @!P1 BRA `(.L_x_3533) ;  /* 0x0000007c00849947 */ /* 0x008fea0003800000 */
.L_x_3532:
        /* <DEDUP_REMOVED lines=81> */
.L_x_3534:
[----:B------:R1:W1:Y:S01]  /*2550*/  SYNCS.PHASECHK.TRANS64.TRYWAIT P1, [R0+URZ+0x30830], R9 ;  /* 0x03083009000075a7 */ /* 0x000262000802017f */
[----:B------:R-:W-:Y:S05]  /*2560*/  @!P0 BRA `(.L_x_3535) ;  /* 0x0000000000048947 */ /* 0x000fea0003800000 */
[----:B------:R-:W-:Y:S01]  /*2570*/  BPT.TRAP 0x1 ;  /* 0x000000040000795c */ /* 0x000fe20000300000 */
.L_x_3535:
[----:B------:R-:W-:-:S05]  /*2580*/  VIADD R6, R228, 0x20000 ;  /* 0x00020000e4067836 */ /* 0x000fca0000000000 */
[----:B------:R-:W-:-:S04]  /*2590*/  SHF.R.U32.HI R6, RZ, 0x4, R6 ;  /* 0x00000004ff067819 */ /* 0x000fc80000011606 */
[----:B------:R-:W-:-:S04]  /*25a0*/  LOP3.LUT R225, R6, 0x3fff, RZ, 0xc0, !PT ;  /* 0x00003fff06e17812 */ /* 0x000fc800078ec0ff */
[----:B------:R-:W-:Y:S01]  /*25b0*/  LOP3.LUT R6, R225, 0x10000, RZ, 0xfc, !PT ;  /* 0x00010000e1067812 */ /* 0x000fe200078efcff */
[----:B-1----:R-:W-:Y:S06]  /*25c0*/  @P1 BRA `(.L_x_3536) ;  /* 0x0000000000081947 */ /* 0x002fec0003800000 */
[----:B------:R-:W1:Y:S02]  /*25d0*/  SYNCS.PHASECHK.TRANS64.TRYWAIT P1, [R0+URZ+0x30830], R9 ;  /* 0x03083009000075a7 */ /* 0x000e64000802017f */
[----:B-1----:R-:W-:Y:S05]  /*25e0*/  @!P1 BRA `(.L_x_3537) ;  /* 0x00000078002c9947 */ /* 0x002fea0003800000 */
.L_x_3536:
        /* <DEDUP_REMOVED lines=406> */
.L_x_3538:
        /* <DEDUP_REMOVED lines=49> */
.L_x_3539:
        /* <DEDUP_REMOVED lines=78> */
.L_x_3522:
[----:B------:R-:W-:Y:S05]  /*4740*/  @P0 BRA `(.L_x_3517) ;  /* 0x0000005400880947 */ /* 0x000fea0003800000 */
[----:B------:R-:W-:Y:S01]  /*4750*/  ULDC.64 UR4, c[0x0][0x878] ;  /* 0x00021e0000047ab9 */ /* 0x000fe20000000a00 */
[----:B------:R-:W1:Y:S01]  /*4760*/  S2R R4, SR_TID.X ;  /* 0x0000000000047919 */ /* 0x000e620000002100 */
[----:B------:R-:W-:Y:S01]  /*4770*/  UISETP.NE.U32.AND UP0, UPT, UR4, URZ, UPT ;  /* 0x0000003f0400728c */ /* 0x000fe2000bf05070 */
[----:B------:R-:W-:Y:S01]  /*4780*/  ULDC UR10, c[0x0][0x870] ;  /* 0x00021c00000a7ab9 */ /* 0x000fe20000000800 */
[----:B------:R-:W-:Y:S02]  /*4790*/  ULDC UR11, c[0x0][0x80c] ;  /* 0x00020300000b7ab9 */ /* 0x000fe40000000800 */
[----:B------:R-:W-:Y:S01]  /*47a0*/  UISETP.NE.AND.EX UP0, UPT, UR5, URZ, UPT, UP0 ;  /* 0x0000003f0500728c */ /* 0x000fe2000bf05300 */
[----:B------:R-:W2:Y:S01]  /*47b0*/  S2UR UR15, SR_CgaCtaId ;  /* 0x00000000000f79c3 */ /* 0x000ea20000008800 */
[----:B------:R-:W-:Y:S01]  /*47c0*/  UMOV UR14, 0x400 ;  /* 0x00000400000e7882 */ /* 0x000fe20000000000 */
[----:B------:R-:W-:Y:S01]  /*47d0*/  ULDC.64 UR18, c[0x0][0x818] ;  /* 0x0002060000127ab9 */ /* 0x000fe20000000a00 */
[----:B------:R-:W-:Y:S01]  /*47e0*/  ULDC.64 UR20, c[0x0][0x840] ;  /* 0x0002100000147ab9 */ /* 0x000fe20000000a00 */
[----:B------:R-:W-:Y:S01]  /*47f0*/  ULDC.64 UR22, c[0x0][0x848] ;  /* 0x0002120000167ab9 */ /* 0x000fe20000000a00 */
[----:B------:R-:W-:-:S05]  /*4800*/  PLOP3.LUT P0, PT, PT, PT, UP0, 0x80, 0x0 ;  /* 0x000000000000781c */ /* 0x000fca0003f0f008 */
[----:B------:R-:W-:Y:S02]  /*4810*/  @UP0 ULDC.64 UR4, c[0x0][0x878] ;  /* 0x00021e0000040ab9 */ /* 0x000fe40000000a00 */
[----:B------:R-:W-:-:S06]  /*4820*/  @UP0 UIMAD.WIDE UR4, UR37, 0x4, UR4 ;  /* 0x00000004250408a5 */ /* 0x000fcc000f8e0204 */
[----:B------:R-:W-:Y:S01]  /*4830*/  IMAD.U32 R2, RZ, RZ, UR4 ;  /* 0x00000004ff027e24 */ /* 0x000fe2000f8e00ff */
[----:B------:R-:W-:Y:S01]  /*4840*/  ULDC UR4, c[0x0][0x850] ;  /* 0x0002140000047ab9 */ /* 0x000fe20000000800 */
[----:B------:R-:W-:-:S05]  /*4850*/  IMAD.U32 R3, RZ, RZ, UR5 ;  /* 0x00000005ff037e24 */ /* 0x000fca000f8e00ff */
[----:B------:R-:W3:Y:S01]  /*4860*/  @P0 LDG.E R2, desc[UR46][R2.64] ;  /* 0x0000002e02020981 */ /* 0x000ee2000c1e1900 */
[----:B------:R-:W-:Y:S01]  /*4870*/  UISETP.NE.AND UP1, UPT, UR4, 0x1, UPT ;  /* 0x000000010400788c */ /* 0x000fe2000bf25270 */
[C---:B-1----:R-:W-:Y:S01]  /*4880*/  VIADD R5, R4.reuse, 0xffffff80 ;  /* 0xffffff8004057836 */ /* 0x042fe20000000000 */
[----:B------:R-:W-:Y:S01]  /*4890*/  UIMAD UR10, UR39, UR10, URZ ;  /* 0x0000000a270a72a4 */ /* 0x000fe2000f8e023f */
[----:B------:R-:W-:Y:S01]  /*48a0*/  BSSY B0, `(.L_x_3541) ;  /* 0x000005e000007945 */ /* 0x000fe20003800000 */
[----:B------:R-:W-:Y:S01]  /*48b0*/  UMOV UR5, UR36 ;  /* 0x0000002400057c82 */ /* 0x000fe20008000000 */
[----:B------:R-:W-:Y:S01]  /*48c0*/  UIMAD UR9, UR37, UR11, URZ ;  /* 0x0000000b250972a4 */ /* 0x000fe2000f8e023f */
[----:B------:R-:W-:Y:S01]  /*48d0*/  SHF.R.S32.HI R0, RZ, 0x1f, R5 ;  /* 0x0000001fff007819 */ /* 0x000fe20000011405 */
[----:B------:R-:W-:Y:S01]  /*48e0*/  UIMAD UR10, UR10, UR11, URZ ;  /* 0x0000000b0a0a72a4 */ /* 0x000fe2000f8e023f */
[----:B------:R-:W-:Y:S01]  /*48f0*/  BAR.SYNC.DEFER_BLOCKING 0x1, 0x100 ;  /* 0x0044000000007b1d */ /* 0x000fe20000010000 */
[----:B------:R-:W-:Y:S01]  /*4900*/  USHF.L.U32 UR39, UR39, 0xe, URZ ;  /* 0x0000000e27277899 */ /* 0x000fe2000800063f */
[----:B------:R-:W-:-:S04]  /*4910*/  ISETP.NE.AND P1, PT, R4, 0x80, PT ;  /* 0x000000800400780c */ /* 0x000fc80003f25270 */
[----:B------:R-:W-:Y:S01]  /*4920*/  @UP1 ULDC UR6, c[0x0][0x854] ;  /* 0x0002150000061ab9 */ /* 0x000fe20000000800 */
[----:B------:R-:W-:Y:S01]  /*4930*/  @UP1 ULDC UR12, c[0x0][0x858] ;  /* 0x00021600000c1ab9 */ /* 0x000fe20000000800 */
[----:B------:R-:W-:Y:S02]  /*4940*/  UIMAD.WIDE.U32 UR6, UR36, UR6, URZ ;  /* 0x00000006240672a5 */ /* 0x000fe4000f8e003f */
[----:B------:R-:W-:Y:S02]  /*4950*/  USHF.R.S32.HI UR6, URZ, 0x1f, UR9 ;  /* 0x0000001f3f067899 */ /* 0x000fe40008011409 */
[----:B------:R-:W-:Y:S02]  /*4960*/  @UP1 USHF.R.U32.HI UR5, URZ, UR12, UR7 ;  /* 0x0000000c3f051299 */ /* 0x000fe40008011607 */
[----:B------:R-:W-:Y:S02]  /*4970*/  USHF.R.S32.HI UR7, URZ, 0x1f, UR10 ;  /* 0x0000001f3f077899 */ /* 0x000fe4000801140a */
[----:B------:R-:W-:-:S02]  /*4980*/  UIADD3 UR9, UP1, UP2, UR10, UR9, UR5 ;  /* 0x000000090a097290 */ /* 0x000fc4000fa3e005 */
[----:B------:R-:W-:Y:S01]  /*4990*/  USHF.R.S32.HI UR11, URZ, 0x1f, UR5 ;  /* 0x0000001f3f0b7899 */ /* 0x000fe20008011405 */
[----:B------:R-:W-:-:S03]  /*49a0*/  ULDC.64 UR12, c[0x0][0x868] ;  /* 0x00021a00000c7ab9 */ /* 0x000fc60000000a00 */
[----:B------:R-:W-:Y:S02]  /*49b0*/  UIADD3.X UR7, UR7, UR6, UR11, UP1, UP2 ;  /* 0x0000000607077290 */ /* 0x000fe40008fe440b */
[----:B------:R-:W-:Y:S02]  /*49c0*/  USHF.L.U32 UR6, UR9, 0x2, URZ ;  /* 0x0000000209067899 */ /* 0x000fe4000800063f */
[----:B------:R-:W-:Y:S02]  /*49d0*/  USHF.L.U64.HI UR7, UR9, 0x2, UR7 ;  /* 0x0000000209077899 */ /* 0x000fe40008010207 */
[----:B------:R-:W-:Y:S01]  /*49e0*/  UIADD3 UR9, UP1, UR6, UR12, URZ ;  /* 0x0000000c06097290 */ /* 0x000fe2000ff3e03f */
[----:B---3--:R-:W-:Y:S02]  /*49f0*/  @P0 R2UR UR8, R2 ;  /* 0x00000000020802ca */ /* 0x008fe400000e0000 */
[----:B------:R-:W-:Y:S02]  /*4a00*/  LEA.HI R2, R0, R5, RZ, 0x7 ;  /* 0x0000000500027211 */ /* 0x000fe400078f38ff */
[----:B------:R-:W-:-:S02]  /*4a10*/  ISETP.NE.AND P0, PT, R5, RZ, PT ;  /* 0x000000ff0500720c */ /* 0x000fc40003f05270 */
[C---:B------:R-:W-:Y:S01]  /*4a20*/  LOP3.LUT R0, R2.reuse, 0xfffff80, RZ, 0xc0, !PT ;  /* 0x0fffff8002007812 */ /* 0x040fe200078ec0ff */
[----:B------:R-:W-:-:S04]  /*4a30*/  IMAD.SHL.U32 R2, R2, 0x40, RZ ;  /* 0x0000004002027824 */ /* 0x000fc800078e00ff */
[----:B------:R-:W-:Y:S01]  /*4a40*/  IMAD.IADD R0, R5, 0x1, -R0 ;  /* 0x0000000105007824 */ /* 0x000fe200078e0a00 */
[----:B------:R-:W-:Y:S01]  /*4a50*/  LOP3.LUT R3, R2, 0x3fffe000, RZ, 0xc0, !PT ;  /* 0x3fffe00002037812 */ /* 0x000fe200078ec0ff */
[----:B------:R-:W-:Y:S01]  /*4a60*/  @UP0 ULEA UR8, UR37, UR8, 0x7 ;  /* 0x0000000825080291 */ /* 0x000fe2000f8e383f */
[----:B------:R-:W-:-:S03]  /*4a70*/  IMAD.U32 R2, RZ, RZ, UR9 ;  /* 0x00000009ff027e24 */ /* 0x000fc6000f8e00ff */
[----:B------:R-:W-:Y:S01]  /*4a80*/  @UP0 USHF.R.S32.HI UR10, URZ, 0x1f, UR8 ;  /* 0x0000001f3f0a0899 */ /* 0x000fe20008011408 */
[----:B------:R-:W-:-:S03]  /*4a90*/  IMAD R0, R0, 0x4, R3 ;  /* 0x0000000400007824 */ /* 0x000fc600078e0203 */
[----:B------:R-:W-:Y:S02]  /*4aa0*/  @UP0 ULEA.HI UR8, UR10, UR8, URZ, 0x7 ;  /* 0x000000080a080291 */ /* 0x000fe4000f8f383f */
[----:B------:R-:W-:Y:S02]  /*4ab0*/  UIADD3.X UR10, UR7, UR13, URZ, UP1, !UPT ;  /* 0x0000000d070a7290 */ /* 0x000fe40008ffe43f */
[----:B------:R-:W-:-:S04]  /*4ac0*/  @UP0 USHF.L.U32 UR8, UR8, 0x7, URZ ;  /* 0x0000000708080899 */ /* 0x000fc8000800063f */
[----:B------:R-:W-:Y:S01]  /*4ad0*/  @UP0 ULOP3.LUT UR12, UR8, 0xffffc000, URZ, 0xc0, !UPT ;  /* 0xffffc000080c0892 */ /* 0x000fe2000f8ec03f */
[----:B------:R-:W-:Y:S01]  /*4ae0*/  IMAD.U32 R3, RZ, RZ, UR10 ;  /* 0x0000000aff037e24 */ /* 0x000fe2000f8e00ff */
[----:B--2---:R-:W-:Y:S02]  /*4af0*/  ULEA UR8, UR15, UR14, 0x18 ;  /* 0x0000000e0f087291 */ /* 0x004fe4000f8ec03f */
[----:B------:R-:W-:-:S03]  /*4b00*/  @UP0 USHF.R.S32.HI UR13, URZ, 0x1f, UR12 ;  /* 0x0000001f3f0d0899 */ /* 0x000fc6000801140c */
[----:B------:R-:W-:Y:S01]  /*4b10*/  @!UP0 UMOV UR12, URZ ;  /* 0x0000003f000c8c82 */ /* 0x000fe20008000000 */
[----:B------:R-:W-:Y:S01]  /*4b20*/  LEA R0, R0, UR8, 0x2 ;  /* 0x0000000800007c11 */ /* 0x000fe2000f8e10ff */
[----:B------:R-:W-:Y:S02]  /*4b30*/  UIADD3 UR14, UP1, UR39, UR12, URZ ;  /* 0x0000000c270e7290 */ /* 0x000fe4000ff3e03f */
[----:B------:R-:W-:Y:S01]  /*4b40*/  @!UP0 UMOV UR13, URZ ;  /* 0x0000003f000d8c82 */ /* 0x000fe20008000000 */
[----:B------:R-:W-:Y:S01]  /*4b50*/  UIMAD UR12, UR11, UR18, URZ ;  /* 0x000000120b0c72a4 */ /* 0x000fe2000f8e023f */
[----:B------:R1:W-:Y:S01]  /*4b60*/  STS.128 [R0], R24 ;  /* 0x0000001800007388 */ /* 0x0003e20000000c00 */
[----:B------:R-:W-:Y:S02]  /*4b70*/  ULEA.HI.X.SX32 UR15, UR39, UR13, 0x1, UP1 ;  /* 0x0000000d270f7291 */ /* 0x000fe400088f0e3f */
[----:B------:R-:W-:Y:S01]  /*4b80*/  UIMAD UR11, UR11, UR20, URZ ;  /* 0x000000140b0b72a4 */ /* 0x000fe2000f8e023f */
[----:B------:R1:W-:Y:S01]  /*4b90*/  STS.128 [R0+0x800], R28 ;  /* 0x0008001c00007388 */ /* 0x0003e20000000c00 */
[----:B------:R-:W-:-:S02]  /*4ba0*/  UIMAD UR16, UR5, UR19, UR12 ;  /* 0x00000013051072a4 */ /* 0x000fc4000f8e020c */
[----:B------:R-:W-:Y:S01]  /*4bb0*/  UIMAD.WIDE.U32 UR12, UR5, UR18, UR14 ;  /* 0x00000012050c72a5 */ /* 0x000fe2000f8e000e */
[----:B------:R1:W-:Y:S01]  /*4bc0*/  STS.128 [R0+0x1000], R32 ;  /* 0x0010002000007388 */ /* 0x0003e20000000c00 */
[----:B------:R-:W-:Y:S02]  /*4bd0*/  UIMAD UR18, UR5, UR21, UR11 ;  /* 0x00000015051272a4 */ /* 0x000fe4000f8e020b */
[----:B------:R-:W-:Y:S01]  /*4be0*/  USHF.R.S32.HI UR11, URZ, 0x1f, UR37 ;  /* 0x0000001f3f0b7899 */ /* 0x000fe20008011425 */
[----:B------:R1:W-:Y:S01]  /*4bf0*/  STS.128 [R0+0x1800], R36 ;  /* 0x0018002400007388 */ /* 0x0003e20000000c00 */
[----:B------:R-:W-:Y:S02]  /*4c00*/  UIMAD.WIDE.U32 UR14, UR5, UR20, UR14 ;  /* 0x00000014050e72a5 */ /* 0x000fe4000f8e000e */
[----:B------:R-:W-:Y:S01]  /*4c10*/  USEL UR11, UR11, URZ, !UP0 ;  /* 0x0000003f0b0b7287 */ /* 0x000fe2000c000000 */
[----:B------:R1:W-:Y:S01]  /*4c20*/  STS.128 [R0+0x2000], R40 ;  /* 0x0020002800007388 */ /* 0x0003e20000000c00 */
[----:B------:R-:W-:Y:S01]  /*4c30*/  ULDC.64 UR20, c[0x0][0x820] ;  /* 0x0002080000147ab9 */ /* 0x000fe20000000a00 */
[----:B------:R-:W-:-:S02]  /*4c40*/  UIADD3 UR13, UR13, UR16, URZ ;  /* 0x000000100d0d7290 */ /* 0x000fc4000fffe03f */
[----:B------:R1:W-:Y:S01]  /*4c50*/  STS.128 [R0+0x2800], R44 ;  /* 0x0028002c00007388 */ /* 0x0003e20000000c00 */
[----:B------:R-:W-:Y:S02]  /*4c60*/  USEL UR37, UR37, URZ, !UP0 ;  /* 0x0000003f25257287 */ /* 0x000fe4000c000000 */
        /* <DEDUP_REMOVED lines=16> */
[----:B------:R-:W-:Y:S01]  /*4d70*/  UIADD3 UR5, UR15, UR16, URZ ;  /* 0x000000100f057290 */ /* 0x000fe2000fffe03f */
[----:B------:R1:W-:Y:S01]  /*4d80*/  STS.128 [R0+0x5800], R68 ;  /* 0x0058004400007388 */ /* 0x0003e20000000c00 */
[----:B------:R-:W-:-:S02]  /*4d90*/  ULEA UR18, UP0, UR12, UR18, 0x2 ;  /* 0x000000120c127291 */ /* 0x000fc4000f80103f */
[----:B------:R-:W-:Y:S01]  /*4da0*/  ULEA UR20, UP1, UR14, UR20, 0x2 ;  /* 0x000000140e147291 */ /* 0x000fe2000f82103f */
[----:B------:R1:W-:Y:S01]  /*4db0*/  STS.128 [R0+0x6000], R72 ;  /* 0x0060004800007388 */ /* 0x0003e20000000c00 */
[----:B------:R-:W-:Y:S02]  /*4dc0*/  ULEA.HI.X UR19, UR12, UR19, UR11, 0x2, UP0 ;  /* 0x000000130c137291 */ /* 0x000fe400080f140b */
[----:B------:R-:W-:Y:S01]  /*4dd0*/  ULEA.HI.X UR5, UR14, UR21, UR5, 0x2, UP1 ;  /* 0x000000150e057291 */ /* 0x000fe200088f1405 */
[----:B------:R1:W-:Y:S01]  /*4de0*/  STS.128 [R0+0x6800], R76 ;  /* 0x0068004c00007388 */ /* 0x0003e20000000c00 */
[----:B------:R-:W-:-:S03]  /*4df0*/  UIMAD UR17, UR4, UR17, UR36 ;  /* 0x00000011041172a4 */ /* 0x000fc6000f8e0224 */
[----:B------:R1:W-:Y:S04]  /*4e00*/  STS.128 [R0+0x7000], R80 ;  /* 0x0070005000007388 */ /* 0x0003e80000000c00 */
[----:B------:R1:W-:Y:S01]  /*4e10*/  STS.128 [R0+0x7800], R84 ;  /* 0x0078005400007388 */ /* 0x0003e20000000c00 */
[----:B------:R-:W-:Y:S05]  /*4e20*/  @P0 BRA `(.L_x_3542) ;  /* 0x0000000000140947 */ /* 0x000fea0003800000 */
.L_x_3543:
[----:B------:R-:W2:Y:S04]  /*4e30*/  LDG.E.STRONG.GPU R4, desc[UR46][R2.64] ;  /* 0x0000002e02047981 */ /* 0x000ea8000c1ef900 */
[----:B--2---:R-:W-:Y:S01]  /*4e40*/  CCTL.IVALL ;  /* 0x00000000ff00798f */ /* 0x004fe20002000000 */
[----:B------:R-:W-:Y:S05]  /*4e50*/  YIELD ;  /* 0x0000000000007946 */ /* 0x000fea0003800000 */
[----:B------:R-:W-:-:S13]  /*4e60*/  ISETP.NE.AND P0, PT, R4, UR17, PT ;  /* 0x0000001104007c0c */ /* 0x000fda000bf05270 */
[----:B------:R-:W-:Y:S05]  /*4e70*/  @P0 BRA `(.L_x_3543) ;  /* 0xfffffffc00ec0947 */ /* 0x000fea000383ffff */
.L_x_3542:
[----:B------:R-:W-:Y:S05]  /*4e80*/  BSYNC B0 ;  /* 0x0000000000007941 */ /* 0x000fea0003800000 */
.L_x_3541:
[----:B------:R-:W-:-:S03]  /*4e90*/  UMOV UR4, 0xffffffff ;  /* 0xffffffff00047882 */ /* 0x000fc60000000000 */
[----:B------:R-:W-:Y:S05]  /*4ea0*/  BRA.DIV UR4, `(.L_x_3544) ;  /* 0x0000005204107947 */ /* 0x000fea000b800000 */
[----:B------:R-:W-:Y:S01]  /*4eb0*/  NOP ;  /* 0x0000000000007918 */ /* 0x000fe20000000000 */
.L_x_3645:
        /* <DEDUP_REMOVED lines=15> */
.L_x_3547:
[----:B------:R-:W-:Y:S01]  /*4fb0*/  @P0 ELECT P2, URZ, PT ;  /* 0x00000000003f082f */ /* 0x000fe20003840000 */
[----:B------:R2:W-:-:S12]  /*4fc0*/  UBLKRED.G.S.ADD.F32.RN [UR4], [UR8], UR9, desc[UR10] ;  /* 0x00000a04080073bb */ /* 0x0005d800080a1409 */
[----:B------:R-:W-:Y:S02]  /*4fd0*/  @P2 PLOP3.LUT P0, PT, P2, PT, PT, 0x8, 0x0 ;  /* 0x000000000000281c */ /* 0x000fe4000170e170 */
[----:B------:R-:W-:-:S11]  /*4fe0*/  PLOP3.LUT P2, PT, PT, PT, PT, 0x8, 0x0 ;  /* 0x000000000000781c */ /* 0x000fd60003f4e170 */
[----:B--2---:R-:W-:Y:S05]  /*4ff0*/  @P0 BRA.U.ANY `(.L_x_3547) ;  /* 0xfffffffd00ec0947 */ /* 0x004fea000393ffff */
[----:B------:R0:W-:Y:S01]  /*5000*/  UTMACMDFLUSH ;  /* 0x00000000000079b7 */ /* 0x0001e20000000000 */
[----:B------:R-:W-:-:S04]  /*5010*/  DEPBAR.LE SB0, 0x0 ;  /* 0x000080000000791a */ /* 0x000fc80000000000 */
.L_x_3546:
[----:B------:R-:W-:Y:S05]  /*5020*/  BSYNC B0 ;  /* 0x0000000000007941 */ /* 0x000fea0003800000 */
.L_x_3545:
        /* <DEDUP_REMOVED lines=14> */
.L_x_3549:
[----:B------:R-:W-:Y:S05]  /*5110*/  BSYNC B0 ;  /* 0x0000000000007941 */ /* 0x000fea0003800000 */
.L_x_3548:
        /* <DEDUP_REMOVED lines=24> */
.L_x_3552:
[----:B-12---:R-:W2:Y:S04]  /*52a0*/  LDG.E.STRONG.GPU R0, desc[UR46][R2.64] ;  /* 0x0000002e02007981 */ /* 0x006ea8000c1ef900 */
[----:B--2---:R-:W-:Y:S01]  /*52b0*/  CCTL.IVALL ;  /* 0x00000000ff00798f */ /* 0x004fe20002000000 */
[----:B------:R-:W-:Y:S05]  /*52c0*/  YIELD ;  /* 0x0000000000007946 */ /* 0x000fea0003800000 */
[----:B------:R-:W-:-:S13]  /*52d0*/  ISETP.NE.AND P0, PT, R0, UR17, PT ;  /* 0x0000001100007c0c */ /* 0x000fda000bf05270 */
[----:B------:R-:W-:Y:S05]  /*52e0*/  @P0 BRA `(.L_x_3552) ;  /* 0xfffffffc00ec0947 */ /* 0x000fea000383ffff */
.L_x_3551:
[----:B------:R-:W-:Y:S05]  /*52f0*/  BSYNC B0 ;  /* 0x0000000000007941 */ /* 0x000fea0003800000 */
.L_x_3550:
[----:B------:R-:W-:-:S03]  /*5300*/  UMOV UR4, 0xffffffff ;  /* 0xffffffff00047882 */ /* 0x000fc60000000000 */
[----:B------:R-:W-:Y:S05]  /*5310*/  BRA.DIV UR4, `(.L_x_3553) ;  /* 0x0000004e04107947 */ /* 0x000fea000b800000 */
[----:B------:R-:W-:Y:S01]  /*5320*/  NOP ;  /* 0x0000000000007918 */ /* 0x000fe20000000000 */
.L_x_3648:
        /* <DEDUP_REMOVED lines=16> */
.L_x_3556:
[----:B------:R-:W-:Y:S01]  /*5430*/  @P0 ELECT P2, URZ, PT ;  /* 0x00000000003f082f */ /* 0x000fe20003840000 */
[----:B------:R3:W-:-:S12]  /*5440*/  UBLKRED.G.S.ADD.F32.RN [UR4], [UR8], UR6, desc[UR10] ;  /* 0x00000a04080073bb */ /* 0x0007d800080a1406 */
[----:B------:R-:W-:Y:S02]  /*5450*/  @P2 PLOP3.LUT P0, PT, P2, PT, PT, 0x8, 0x0 ;  /* 0x000000000000281c */ /* 0x000fe4000170e170 */
[----:B------:R-:W-:-:S11]  /*5460*/  PLOP3.LUT P2, PT, PT, PT, PT, 0x8, 0x0 ;  /* 0x000000000000781c */ /* 0x000fd60003f4e170 */
[----:B---3--:R-:W-:Y:S05]  /*5470*/  @P0 BRA.U.ANY `(.L_x_3556) ;  /* 0xfffffffd00ec0947 */ /* 0x008fea000393ffff */
[----:B------:R0:W-:Y:S01]  /*5480*/  UTMACMDFLUSH ;  /* 0x00000000000079b7 */ /* 0x0001e20000000000 */
[----:B------:R-:W-:-:S04]  /*5490*/  DEPBAR.LE SB0, 0x0 ;  /* 0x000080000000791a */ /* 0x000fc80000000000 */
.L_x_3555:
[----:B------:R-:W-:Y:S05]  /*54a0*/  BSYNC B0 ;  /* 0x0000000000007941 */ /* 0x000fea0003800000 */
.L_x_3554:
        /* <DEDUP_REMOVED lines=14> */
.L_x_3510:
        /* <DEDUP_REMOVED lines=29> */
.L_x_3558:
[----:B------:R-:W-:Y:S01]  /*5760*/  ULDC UR9, c[0x0][0x8cc] ;  /* 0x0002330000097ab9 */ /* 0x000fe20000000800 */
[----:B------:R-:W-:Y:S01]  /*5770*/  UMOV UR7, UR8 ;  /* 0x0000000800077c82 */ /* 0x000fe20008000000 */
[----:B------:R-:W-:-:S11]  /*5780*/  UISETP.NE.AND UP0, UPT, UR9, 0x1, UPT ;  /* 0x000000010900788c */ /* 0x000fd6000bf05270 */
[----:B------:R-:W-:Y:S02]  /*5790*/  @UP0 ULDC.64 UR10, c[0x0][0x8d0] ;  /* 0x00023400000a0ab9 */ /* 0x000fe40000000a00 */
[----:B------:R-:W-:-:S04]  /*57a0*/  UIMAD.WIDE.U32 UR4, UR8, UR10, URZ ;  /* 0x0000000a080472a5 */ /* 0x000fc8000f8e003f */
[----:B------:R-:W-:-:S04]  /*57b0*/  @UP0 USHF.R.U32.HI UR7, URZ, UR11, UR5 ;  /* 0x0000000b3f070299 */ /* 0x000fc80008011605 */
[----:B------:R-:W-:-:S12]  /*57c0*/  UIMAD UR4, UR7, UR9, URZ ;  /* 0x00000009070472a4 */ /* 0x000fd8000f8e023f */
.L_x_3559:
        /* <DEDUP_REMOVED lines=23> */
.L_x_3560:
        /* <DEDUP_REMOVED lines=13> */
.L_x_3562:
[----:B------:R-:W-:-:S05]  /*5a10*/  ULDC UR4, c[0x0][0x8f4] ;  /* 0x00023d0000047ab9 */ /* 0x000fca0000000800 */
.L_x_3561:
        /* <DEDUP_REMOVED lines=48> */
.L_x_3563:
        /* <DEDUP_REMOVED lines=13> */
.L_x_3564:
        /* <DEDUP_REMOVED lines=12> */
.L_x_3565:
        /* <DEDUP_REMOVED lines=68> */
.L_x_3569:
[----:B------:R-:W2:Y:S04]  /*62f0*/  LDG.E.STRONG.GPU R4, desc[UR46][R2.64] ;  /* 0x0000002e02047981 */ /* 0x000ea8000c1ef900 */
[----:B--2---:R-:W-:Y:S01]  /*6300*/  CCTL.IVALL ;  /* 0x00000000ff00798f */ /* 0x004fe20002000000 */
[----:B------:R-:W-:Y:S05]  /*6310*/  YIELD ;  /* 0x0000000000007946 */ /* 0x000fea0003800000 */
[----:B------:R-:W-:-:S13]  /*6320*/  ISETP.NE.AND P1, PT, R4, R5, PT ;  /* 0x000000050400720c */ /* 0x000fda0003f25270 */
[----:B------:R-:W-:Y:S05]  /*6330*/  @P1 BRA `(.L_x_3569) ;  /* 0xfffffffc00ec1947 */ /* 0x000fea000383ffff */
.L_x_3568:
[----:B------:R-:W-:Y:S05]  /*6340*/  BSYNC B0 ;  /* 0x0000000000007941 */ /* 0x000fea0003800000 */
.L_x_3567:
[----:B------:R-:W-:-:S03]  /*6350*/  UMOV UR6, 0xffffffff ;  /* 0xffffffff00067882 */ /* 0x000fc60000000000 */
[----:B------:R-:W-:Y:S05]  /*6360*/  BRA.DIV UR6, `(.L_x_3570) ;  /* 0x0000003e06187947 */ /* 0x000fea000b800000 */
[----:B------:R-:W-:Y:S01]  /*6370*/  NOP ;  /* 0x0000000000007918 */ /* 0x000fe20000000000 */
.L_x_3651:
        /* <DEDUP_REMOVED lines=22> */
.L_x_3572:
[----:B------:R-:W-:Y:S05]  /*64e0*/  BSYNC B0 ;  /* 0x0000000000007941 */ /* 0x000fea0003800000 */
.L_x_3571:
        /* <DEDUP_REMOVED lines=20> */
.L_x_3574:
[----:B------:R-:W-:Y:S05]  /*6630*/  BSYNC B0 ;  /* 0x0000000000007941 */ /* 0x000fea0003800000 */
.L_x_3573:
[----:B------:R-:W-:Y:S06]  /*6640*/  BAR.ARV 0xa, 0xa0 ;  /* 0x0282800000007b1d */ /* 0x000fec0000002000 */
[----:B------:R-:W-:Y:S04]  /*6650*/  BSSY B0, `(.L_x_3575) ;  /* 0x0000003000007945 */ /* 0x000fe80003800000 */
[----:B------:R-:W-:Y:S05]  /*6660*/  @!P0 BRA `(.L_x_3576) ;  /* 0x0000000000048947 */ /* 0x000fea0003800000 */
[----:B------:R-:W-:-:S04]  /*6670*/  DEPBAR.LE SB0, 0x0 ;  /* 0x000080000000791a */ /* 0x000fc80000000000 */
.L_x_3576:
[----:B------:R-:W-:Y:S05]  /*6680*/  BSYNC B0 ;  /* 0x0000000000007941 */ /* 0x000fea0003800000 */
.L_x_3575:
        /* <DEDUP_REMOVED lines=19> */
.L_x_3578:
[----:B------:R-:W-:Y:S05]  /*67c0*/  BSYNC B0 ;  /* 0x0000000000007941 */ /* 0x000fea0003800000 */
.L_x_3577:
[----:B------:R-:W-:Y:S01]  /*67d0*/  UIADD3 UR7, UR13, 0x1, URZ ;  /* 0x000000010d077890 */ /* 0x000fe2000fffe03f */
[----:B------:R-:W-:Y:S11]  /*67e0*/  BRA `(.L_x_3579) ;  /* 0x0000000000047947 */ /* 0x000ff60003800000 */
.L_x_3566:
[----:B------:R-:W-:-:S05]  /*67f0*/  UMOV UR7, UR13 ;  /* 0x0000000d00077c82 */ /* 0x000fca0008000000 */
.L_x_3579:
        /* <DEDUP_REMOVED lines=16> */
.L_x_3604:
        /* <DEDUP_REMOVED lines=18> */
.L_x_3582:
[----:B------:R-:W2:Y:S04]  /*6a20*/  LDG.E.STRONG.GPU R4, desc[UR46][R2.64] ;  /* 0x0000002e02047981 */ /* 0x000ea8000c1ef900 */
[----:B--2---:R-:W-:Y:S01]  /*6a30*/  CCTL.IVALL ;  /* 0x00000000ff00798f */ /* 0x004fe20002000000 */
[----:B------:R-:W-:Y:S05]  /*6a40*/  YIELD ;  /* 0x0000000000007946 */ /* 0x000fea0003800000 */
[----:B------:R-:W-:-:S13]  /*6a50*/  ISETP.NE.AND P1, PT, R4, R5, PT ;  /* 0x000000050400720c */ /* 0x000fda0003f25270 */
[----:B------:R-:W-:Y:S05]  /*6a60*/  @P1 BRA `(.L_x_3582) ;  /* 0xfffffffc00ec1947 */ /* 0x000fea000383ffff */
.L_x_3581:
[----:B------:R-:W-:Y:S05]  /*6a70*/  BSYNC B0 ;  /* 0x0000000000007941 */ /* 0x000fea0003800000 */
.L_x_3580:
[----:B------:R-:W-:-:S03]  /*6a80*/  UMOV UR24, 0xffffffff ;  /* 0xffffffff00187882 */ /* 0x000fc60000000000 */
[----:B------:R-:W-:Y:S05]  /*6a90*/  BRA.DIV UR24, `(.L_x_3583) ;  /* 0x0000003618687947 */ /* 0x000fea000b800000 */
[----:B------:R-:W-:Y:S01]  /*6aa0*/  NOP ;  /* 0x0000000000007918 */ /* 0x000fe20000000000 */
.L_x_3654:
        /* <DEDUP_REMOVED lines=19> */
.L_x_3585:
[----:B------:R-:W-:Y:S05]  /*6be0*/  BSYNC B0 ;  /* 0x0000000000007941 */ /* 0x000fea0003800000 */
.L_x_3584:
        /* <DEDUP_REMOVED lines=15> */
.L_x_3587:
[----:B------:R-:W-:Y:S05]  /*6ce0*/  BSYNC B0 ;  /* 0x0000000000007941 */ /* 0x000fea0003800000 */
.L_x_3586:
[----:B------:R-:W-:Y:S06]  /*6cf0*/  BAR.ARV 0xa, 0xa0 ;  /* 0x0282800000007b1d */ /* 0x000fec0000002000 */
[----:B------:R-:W-:Y:S04]  /*6d00*/  BSSY B0, `(.L_x_3588) ;  /* 0x0000003000007945 */ /* 0x000fe80003800000 */
[----:B------:R-:W-:Y:S05]  /*6d10*/  @!P0 BRA `(.L_x_3589) ;  /* 0x0000000000048947 */ /* 0x000fea0003800000 */
[----:B------:R-:W-:-:S04]  /*6d20*/  DEPBAR.LE SB0, 0x0 ;  /* 0x000080000000791a */ /* 0x000fc80000000000 */
.L_x_3589:
[----:B------:R-:W-:Y:S05]  /*6d30*/  BSYNC B0 ;  /* 0x0000000000007941 */ /* 0x000fea0003800000 */
.L_x_3588:
        /* <DEDUP_REMOVED lines=19> */
.L_x_3591:
[----:B------:R-:W-:Y:S05]  /*6e70*/  BSYNC B0 ;  /* 0x0000000000007941 */ /* 0x000fea0003800000 */
.L_x_3590:
        /* <DEDUP_REMOVED lines=17> */
.L_x_3594:
[----:B------:R-:W2:Y:S04]  /*6f90*/  LDG.E.STRONG.GPU R4, desc[UR46][R2.64] ;  /* 0x0000002e02047981 */ /* 0x000ea8000c1ef900 */
[----:B--2---:R-:W-:Y:S01]  /*6fa0*/  CCTL.IVALL ;  /* 0x00000000ff00798f */ /* 0x004fe20002000000 */
[----:B------:R-:W-:Y:S05]  /*6fb0*/  YIELD ;  /* 0x0000000000007946 */ /* 0x000fea0003800000 */
[----:B------:R-:W-:-:S13]  /*6fc0*/  ISETP.NE.AND P1, PT, R4, R5, PT ;  /* 0x000000050400720c */ /* 0x000fda0003f25270 */
[----:B------:R-:W-:Y:S05]  /*6fd0*/  @P1 BRA `(.L_x_3594) ;  /* 0xfffffffc00ec1947 */ /* 0x000fea000383ffff */
.L_x_3593:
[----:B------:R-:W-:Y:S05]  /*6fe0*/  BSYNC B0 ;  /* 0x0000000000007941 */ /* 0x000fea0003800000 */
.L_x_3592:
[----:B------:R-:W-:-:S03]  /*6ff0*/  UMOV UR18, 0xffffffff ;  /* 0xffffffff00127882 */ /* 0x000fc60000000000 */
[----:B------:R-:W-:Y:S05]  /*7000*/  BRA.DIV UR18, `(.L_x_3595) ;  /* 0x0000003212287947 */ /* 0x000fea000b800000 */
[----:B------:R-:W-:Y:S01]  /*7010*/  NOP ;  /* 0x0000000000007918 */ /* 0x000fe20000000000 */
.L_x_3657:
        /* <DEDUP_REMOVED lines=15> */
.L_x_3597:
[----:B------:R-:W-:Y:S05]  /*7110*/  BSYNC B0 ;  /* 0x0000000000007941 */ /* 0x000fea0003800000 */
.L_x_3596:
        /* <DEDUP_REMOVED lines=15> */
.L_x_3599:
[----:B------:R-:W-:Y:S05]  /*7210*/  BSYNC B0 ;  /* 0x0000000000007941 */ /* 0x000fea0003800000 */
.L_x_3598:
[----:B------:R-:W-:Y:S06]  /*7220*/  BAR.ARV 0xa, 0xa0 ;  /* 0x0282800000007b1d */ /* 0x000fec0000002000 */
[----:B------:R-:W-:Y:S04]  /*7230*/  BSSY B0, `(.L_x_3600) ;  /* 0x0000003000007945 */ /* 0x000fe80003800000 */
[----:B------:R-:W-:Y:S05]  /*7240*/  @!P0 BRA `(.L_x_3601) ;  /* 0x0000000000048947 */ /* 0x000fea0003800000 */
[----:B------:R-:W-:-:S04]  /*7250*/  DEPBAR.LE SB0, 0x0 ;  /* 0x000080000000791a */ /* 0x000fc80000000000 */
.L_x_3601:
[----:B------:R-:W-:Y:S05]  /*7260*/  BSYNC B0 ;  /* 0x0000000000007941 */ /* 0x000fea0003800000 */
.L_x_3600:
        /* <DEDUP_REMOVED lines=19> */
.L_x_3603:
[----:B------:R-:W-:Y:S05]  /*73a0*/  BSYNC B0 ;  /* 0x0000000000007941 */ /* 0x000fea0003800000 */
.L_x_3602:
[----:B------:R-:W-:Y:S02]  /*73b0*/  UIADD3 UR7, UR7, 0x2, URZ ;  /* 0x0000000207077890 */ /* 0x000fe4000fffe03f */
[----:B------:R-:W-:Y:S02]  /*73c0*/  UIADD3 UR6, UR6, 0x4000, URZ ;  /* 0x0000400006067890 */ /* 0x000fe4000fffe03f */
[----:B------:R-:W-:-:S06]  /*73d0*/  UISETP.GE.AND UP0, UPT, UR7, UR12, UPT ;  /* 0x0000000c0700728c */ /* 0x000fcc000bf06270 */
[----:B------:R-:W-:-:S13]  /*73e0*/  PLOP3.LUT P1, PT, PT, PT, UP0, 0x80, 0x0 ;  /* 0x000000000000781c */ /* 0x000fda0003f2f008 */
[----:B------:R-:W-:Y:S05]  /*73f0*/  @!P1 BRA `(.L_x_3604) ;  /* 0xfffffff400409947 */ /* 0x000fea000383ffff */
[----:B------:R-:W-:Y:S05]  /*7400*/  BRA `(.L_x_3517) ;  /* 0x0000002800587947 */ /* 0x000fea0003800000 */
.L_x_3557:
        /* <DEDUP_REMOVED lines=21> */
.L_x_3605:
[----:B------:R-:W1:Y:S01]  /*7560*/  LDC R3, c[0x0][0x8cc] ;  /* 0x00023300ff037b82 */ /* 0x000e620000000800 */
[----:B------:R-:W-:Y:S01]  /*7570*/  IMAD.MOV.U32 R0, RZ, RZ, R5 ;  /* 0x000000ffff007224 */ /* 0x000fe200078e0005 */
[----:B-1----:R-:W-:-:S13]  /*7580*/  ISETP.NE.AND P0, PT, R3, 0x1, PT ;  /* 0x000000010300780c */ /* 0x002fda0003f05270 */
[----:B------:R-:W1:Y:S02]  /*7590*/  @P0 LDC.64 R6, c[0x0][0x8d0] ;  /* 0x00023400ff060b82 */ /* 0x000e640000000a00 */
[----:B-1----:R-:W-:-:S05]  /*75a0*/  @P0 IMAD.HI.U32 R4, R5, R6, RZ ;  /* 0x0000000605040227 */ /* 0x002fca00078e00ff */
[----:B------:R-:W-:-:S05]  /*75b0*/  @P0 SHF.R.U32.HI R0, RZ, R7, R4 ;  /* 0x00000007ff000219 */ /* 0x000fca0000011604 */
[----:B------:R-:W-:-:S07]  /*75c0*/  IMAD R3, R0, R3, RZ ;  /* 0x0000000300037224 */ /* 0x000fce00078e02ff */
.L_x_3606:
        /* <DEDUP_REMOVED lines=23> */
.L_x_3607:
        /* <DEDUP_REMOVED lines=10> */
.L_x_3609:
[----:B------:R-:W2:Y:S02]  /*77e0*/  LDC R4, c[0x0][0x8f4] ;  /* 0x00023d00ff047b82 */ /* 0x000ea40000000800 */
.L_x_3608:
[----:B--2--5:R-:W-:Y:S01]  /*77f0*/  VIADD R4, R4, 0x7f ;  /* 0x0000007f04047836 */ /* 0x024fe20000000000 */
[----:B------:R-:W-:Y:S01]  /*7800*/  LOP3.LUT R12, R0, 0x1ffffff, RZ, 0x3c, !PT ;  /* 0x01ffffff000c7812 */ /* 0x000fe200078e3cff */
[----:B------:R-:W-:Y:S02]  /*7810*/  IMAD.MOV.U32 R10, RZ, RZ, 0x1 ;  /* 0x00000001ff0a7424 */ /* 0x000fe400078e00ff */
[----:B-1----:R-:W-:Y:S01]  /*7820*/  IMAD.MOV.U32 R2, RZ, RZ, RZ ;  /* 0x000000ffff027224 */ /* 0x002fe200078e00ff */
        /* <DEDUP_REMOVED lines=38> */
.L_x_3611:
        /* <DEDUP_REMOVED lines=20> */
.L_x_3612:
[----:B------:R-:W-:Y:S05]  /*7bd0*/  @!P0 BRA `(.L_x_3613) ;  /* 0x00000000000c8947 */ /* 0x000fea0003800000 */
[----:B------:R-:W2:Y:S04]  /*7be0*/  LDG.E R5, desc[UR46][R2.64] ;  /* 0x0000002e02057981 */ /* 0x000ea8000c1e1900 */
[----:B------:R-:W2:Y:S02]  /*7bf0*/  LDG.E R0, desc[UR46][R2.64+0x4] ;  /* 0x0000042e02007981 */ /* 0x000ea4000c1e1900 */
[----:B--2---:R-:W-:-:S07]  /*7c00*/  IMAD.IADD R0, R0, 0x1, -R5 ;  /* 0x0000000100007824 */ /* 0x004fce00078e0a05 */
.L_x_3613:
        /* <DEDUP_REMOVED lines=66> */
.L_x_3658:
        /* <DEDUP_REMOVED lines=15> */
.L_x_3616:
        /* <DEDUP_REMOVED lines=92> */
.L_x_3627:
[----:B-123--:R-:W-:-:S04]  /*86e0*/  SHF.L.U32 R18, R10, 0x1f, RZ ;  /* 0x0000001f0a127819 */ /* 0x00efc800000006ff */
[----:B------:R-:W2:Y:S02]  /*86f0*/  SYNCS.PHASECHK.TRANS64.TRYWAIT P1, [R15+URZ+0x30840], R18 ;  /* 0x030840120f0075a7 */ /* 0x000ea4000802017f */
[----:B--2---:R-:W-:Y:S05]  /*8700*/  @!P1 BRA `(.L_x_3619) ;  /* 0x0000001800989947 */ /* 0x004fea0003800000 */
.L_x_3659:
        /* <DEDUP_REMOVED lines=8> */
.L_x_3620:
        /* <DEDUP_REMOVED lines=37> */
.L_x_3660:
        /* <DEDUP_REMOVED lines=8> */
.L_x_3622:
        /* <DEDUP_REMOVED lines=37> */
.L_x_3661:
        /* <DEDUP_REMOVED lines=8> */
.L_x_3624:
        /* <DEDUP_REMOVED lines=31> */
.L_x_3663:
        /* <DEDUP_REMOVED lines=8> */
.L_x_3626:
        /* <DEDUP_REMOVED lines=37> */
.L_x_3618:
[----:B------:R-:W4:Y:S02]  /*91f0*/  LDL.LU R4, [R1+0x4] ;  /* 0x0000040001047983 */ /* 0x000f240000300800 */
[----:B----4-:R-:W-:Y:S02]  /*9200*/  ISETP.NE.AND P1, PT, R4, RZ, PT ;  /* 0x000000ff0400720c */ /* 0x010fe40003f25270 */
[----:B------:R4:W5:Y:S11]  /*9210*/  LDL R4, [R1] ;  /* 0x0000000001047983 */ /* 0x0009760000100800 */
[----:B----4-:R-:W-:Y:S05]  /*9220*/  @!P1 BRA `(.L_x_3617) ;  /* 0x00000004005c9947 */ /* 0x010fea0003800000 */
[----:B------:R-:W-:-:S04]  /*9230*/  SHF.L.U32 R12, R10, 0x1f, RZ ;  /* 0x0000001f0a0c7819 */ /* 0x000fc800000006ff */
[----:B------:R-:W4:Y:S02]  /*9240*/  SYNCS.PHASECHK.TRANS64.TRYWAIT P1, [R15+URZ+0x30840], R12 ;  /* 0x0308400c0f0075a7 */ /* 0x000f24000802017f */
[----:B----4-:R-:W-:Y:S05]  /*9250*/  @!P1 BRA `(.L_x_3628) ;  /* 0x0000001000189947 */ /* 0x010fea0003800000 */
.L_x_3664:
        /* <DEDUP_REMOVED lines=8> */
.L_x_3629:
        /* <DEDUP_REMOVED lines=34> */
.L_x_3665:
        /* <DEDUP_REMOVED lines=8> */
.L_x_3631:
        /* <DEDUP_REMOVED lines=34> */
.L_x_3617:
[----:B------:R-:W1:Y:S01]  /*97a0*/  S2R R0, SR_TID.X ;  /* 0x0000000000007919 */ /* 0x000e620000002100 */
[----:B------:R-:W-:Y:S01]  /*97b0*/  IMAD R3, R16, 0x8, R15 ;  /* 0x0000000810037824 */ /* 0x000fe200078e020f */
[----:B-1----:R-:W-:Y:S02]  /*97c0*/  LOP3.LUT R2, R0, 0x7f, RZ, 0xc0, !PT ;  /* 0x0000007f00027812 */ /* 0x002fe400078ec0ff */
[----:B------:R-:W-:Y:S02]  /*97d0*/  SHF.L.U32 R0, R10, 0x1f, RZ ;  /* 0x0000001f0a007819 */ /* 0x000fe400000006ff */
[----:B------:R-:W-:Y:S02]  /*97e0*/  ISETP.NE.AND P1, PT, R2, RZ, PT ;  /* 0x000000ff0200720c */ /* 0x000fe40003f25270 */
[----:B------:R-:W1:Y:S02]  /*97f0*/  SYNCS.PHASECHK.TRANS64.TRYWAIT P0, [R3+URZ+0x30840], R0 ;  /* 0x03084000030075a7 */ /* 0x000e64000800017f */
[----:B-1----:R-:W-:Y:S09]  /*9800*/  @!P0 BRA `(.L_x_3632) ;  /* 0x0000000800d48947 */ /* 0x002ff20003800000 */
.L_x_3666:
[----:B------:R-:W-:Y:S05]  /*9810*/  @P1 BRA `(.L_x_3633) ;  /* 0x0000000000181947 */ /* 0x000fea0003800000 */
[----:B------:R-:W1:Y:S01]  /*9820*/  S2R R2, SR_TID.X ;  /* 0x0000000000027919 */ /* 0x000e620000002100 */
[----:B------:R-:W-:-:S04]  /*9830*/  IMAD.MOV.U32 R0, RZ, RZ, 0x4100 ;  /* 0x00004100ff007424 */ /* 0x000fc800078e00ff */
[----:B------:R1:W-:Y:S02]  /*9840*/  SYNCS.ARRIVE.TRANS64 RZ, [R3+URZ+0x30830], R0 ;  /* 0x0308300003ff79a7 */ /* 0x0003e4000800003f */
[----:B-1----:R-:W-:-:S13]  /*9850*/  LOP3.LUT P0, RZ, R2, 0x1f, RZ, 0xc0, !PT ;  /* 0x0000001f02ff7812 */ /* 0x002fda000780c0ff */
[----:B------:R-:W-:Y:S05]  /*9860*/  @!P0 BRA `(.L_x_3633) ;  /* 0x0000000000048947 */ /* 0x000fea0003800000 */
[----:B------:R-:W-:Y:S01]  /*9870*/  BPT.TRAP 0x1 ;  /* 0x000000040000795c */ /* 0x000fe20000300000 */
.L_x_3633:
        /* <DEDUP_REMOVED lines=41> */
.L_x_3614:
[----:B------:R-:W-:Y:S05]  /*9b10*/  BSYNC B0 ;  /* 0x0000000000007941 */ /* 0x000fea0003800000 */
.L_x_3610:
[----:B------:R-:W-:-:S03]  /*9b20*/  UMOV UR7, 0xffffffff ;  /* 0xffffffff00077882 */ /* 0x000fc60000000000 */
[----:B------:R-:W-:Y:S05]  /*9b30*/  BRA.DIV UR7, `(.L_x_3634) ;  /* 0x0000000a071c7947 */ /* 0x000fea000b800000 */
[----:B------:R-:W-:-:S13]  /*9b40*/  ELECT P6, URZ, PT ;  /* 0x00000000003f782f */ /* 0x000fda00038c0000 */
.L_x_3669:
[----:B------:R-:W-:Y:S05]  /*9b50*/  @!P6 BRA `(.L_x_3517) ;  /* 0x000000000084e947 */ /* 0x000fea0003800000 */
[----:B------:R-:W-:-:S06]  /*9b60*/  ULOP3.LUT UR7, UR38, 0x2, URZ, 0xfc, !UPT ;  /* 0x0000000226077892 */ /* 0x000fcc000f8efc3f */
[----:B------:R-:W-:-:S05]  /*9b70*/  IMAD.U32 R0, RZ, RZ, UR7 ;  /* 0x00000007ff007e24 */ /* 0x000fca000f8e00ff */
[----:B------:R-:W-:-:S13]  /*9b80*/  ISETP.NE.AND P2, PT, R0, 0x3, PT ;  /* 0x000000030000780c */ /* 0x000fda0003f45270 */
[----:B------:R-:W-:Y:S05]  /*9b90*/  @!P2 BRA `(.L_x_3635) ;  /* 0x000000000004a947 */ /* 0x000fea0003800000 */
[----:B------:R-:W-:Y:S01]  /*9ba0*/  BPT.TRAP 0x1 ;  /* 0x000000040000795c */ /* 0x000fe20000300000 */
.L_x_3635:
        /* <DEDUP_REMOVED lines=15> */
.L_x_3670:
[----:B------:R-:W2:Y:S02]  /*9ca0*/  SYNCS.PHASECHK.TRANS64.TRYWAIT P0, [R3+URZ], R0 ;  /* 0x00000000030075a7 */ /* 0x000ea4000800017f */
[----:B--2---:R-:W-:Y:S05]  /*9cb0*/  @!P0 BRA `(.L_x_3637) ;  /* 0x0000000400f08947 */ /* 0x004fea0003800000 */
.L_x_3671:
[----:B------:R-:W-:Y:S05]  /*9cc0*/  @!P2 BRA `(.L_x_3638) ;  /* 0x000000000004a947 */ /* 0x000fea0003800000 */
[----:B------:R-:W-:Y:S01]  /*9cd0*/  BPT.TRAP 0x1 ;  /* 0x000000040000795c */ /* 0x000fe20000300000 */
.L_x_3638:
[----:B--2---:R-:W-:-:S04]  /*9ce0*/  VIADD R3, R8, 0x30840 ;  /* 0x0003084008037836 */ /* 0x004fc80000000000 */
[----:B------:R-:W-:-:S04]  /*9cf0*/  IMAD R5, R2, 0x8, R3 ;  /* 0x0000000802057824 */ /* 0x000fc800078e0203 */
[----:B------:R-:W2:Y:S02]  /*9d00*/  SYNCS.PHASECHK.TRANS64.TRYWAIT P0, [R5+URZ], R4 ;  /* 0x00000004050075a7 */ /* 0x000ea4000800017f */
[----:B--2---:R-:W-:Y:S05]  /*9d10*/  @!P0 BRA `(.L_x_3639) ;  /* 0x0000000400ec8947 */ /* 0x004fea0003800000 */
.L_x_3672:
[----:B------:R-:W-:-:S07]  /*9d20*/  IMAD R3, R6, 0x8, R3 ;  /* 0x0000000806037824 */ /* 0x000fce00078e0203 */
.L_x_3640:
[----:B---3--:R3:W4:Y:S02]  /*9d30*/  SYNCS.PHASECHK.TRANS64.TRYWAIT P0, [R3+URZ], R0 ;  /* 0x00000000030075a7 */ /* 0x008724000800017f */
[----:B----4-:R-:W-:Y:S05]  /*9d40*/  @!P0 NANOSLEEP.SYNCS 0x989680 ;  /* 0x009896800000895d */ /* 0x010fea0003900000 */
[----:B------:R-:W4:Y:S02]  /*9d50*/  @!P0 SYNCS.PHASECHK.TRANS64 P0, [R3+URZ], R0 ;  /* 0x00000000030085a7 */ /* 0x000f24000800007f */
[----:B----4-:R-:W-:Y:S05]  /*9d60*/  @!P0 BRA `(.L_x_3640) ;  /* 0xfffffffc00f08947 */ /* 0x010fea000383ffff */
.L_x_3517:
[----:B------:R-:W-:Y:S05]  /*9d70*/  BSYNC B6 ;  /* 0x0000000000067941 */ /* 0x000fea0003800000 */
.L_x_3509:
[----:B------:R-:W-:Y:S05]  /*9d80*/  EXIT ;  /* 0x000000000000794d */ /* 0x000fea0003800000 */
.L_x_3527:
[----:B------:R-:W-:Y:S02]  /*9d90*/  IMAD.MOV.U32 R12, RZ, RZ, RZ ;  /* 0x000000ffff0c7224 */ /* 0x000fe400078e00ff */
[----:B------:R-:W-:Y:S02]  /*9da0*/  IMAD.MOV.U32 R11, RZ, RZ, 0x1f ;  /* 0x0000001fff0b7424 */ /* 0x000fe400078e00ff */
[----:B------:R-:W-:-:S07]  /*9db0*/  IMAD.MOV.U32 R15, RZ, RZ, -0x1 ;  /* 0xffffffffff0f7424 */ /* 0x000fce00078e00ff */
[----:B------:R-:W-:Y:S05]  /*9dc0*/  WARPSYNC.COLLECTIVE R15, `(.L_x_3641) ;  /* 0x000000000f087348 */ /* 0x000fea0003c00000 */
[----:B------:R1:W2:Y:S02]  /*9dd0*/  SHFL.IDX P6, R14, R13, R12, R11 ;  /* 0x0000000c0d0e7389 */ /* 0x0002a400000c000b */
[----:B-12---:R-:W-:Y:S01]  /*9de0*/  ENDCOLLECTIVE ;  /* 0x000000000000791b */ /* 0x006fe20003800000 */
.L_x_3641:
[----:B------:R-:W-:Y:S05]  /*9df0*/  BRA `(.L_x_3642) ;  /* 0xffffff7800907947 */ /* 0x000fea000383ffff */
.L_x_3529:
[----:B---3--:R3:W4:Y:S02]  /*9e00*/  SYNCS.PHASECHK.TRANS64.TRYWAIT P0, [R228+URZ+0x30800], R9 ;  /* 0x03080009e40075a7 */ /* 0x008724000800017f */
[----:B----4-:R-:W-:Y:S05]  /*9e10*/  @!P0 NANOSLEEP.SYNCS 0x989680 ;  /* 0x009896800000895d */ /* 0x010fea0003900000 */
[----:B------:R-:W4:Y:S02]  /*9e20*/  @!P0 SYNCS.PHASECHK.TRANS64 P0, [R228+URZ+0x30800], R9 ;  /* 0x03080009e40085a7 */ /* 0x000f24000800007f */
[----:B----4-:R-:W-:Y:S05]  /*9e30*/  @!P0 BRA `(.L_x_3529) ;  /* 0xfffffffc00f08947 */ /* 0x010fea000383ffff */
[----:B------:R-:W-:Y:S05]  /*9e40*/  BRA `(.L_x_3528) ;  /* 0xffffff7800b87947 */ /* 0x000fea000383ffff */
.L_x_3533:
[----:B---3--:R3:W4:Y:S02]  /*9e50*/  SYNCS.PHASECHK.TRANS64.TRYWAIT P1, [R0+URZ+0x30810], R9 ;  /* 0x03081009000075a7 */ /* 0x008724000802017f */
[----:B----4-:R-:W-:Y:S05]  /*9e60*/  @!P1 NANOSLEEP.SYNCS 0x989680 ;  /* 0x009896800000995d */ /* 0x010fea0003900000 */
[----:B------:R-:W4:Y:S02]  /*9e70*/  @!P1 SYNCS.PHASECHK.TRANS64 P1, [R0+URZ+0x30810], R9 ;  /* 0x03081009000095a7 */ /* 0x000f24000802007f */
[----:B----4-:R-:W-:Y:S05]  /*9e80*/  @!P1 BRA `(.L_x_3533) ;  /* 0xfffffffc00f09947 */ /* 0x010fea000383ffff */
[----:B------:R-:W-:Y:S05]  /*9e90*/  BRA `(.L_x_3532) ;  /* 0xffffff8000687947 */ /* 0x000fea000383ffff */
.L_x_3537:
[----:B------:R1:W1:Y:S02]  /*9ea0*/  SYNCS.PHASECHK.TRANS64.TRYWAIT P1, [R0+URZ+0x30830], R9 ;  /* 0x03083009000075a7 */ /* 0x000264000802017f */
[----:B-1----:R-:W-:Y:S05]  /*9eb0*/  @!P1 NANOSLEEP.SYNCS 0x989680 ;  /* 0x009896800000995d */ /* 0x002fea0003900000 */
[----:B------:R-:W1:Y:S02]  /*9ec0*/  @!P1 SYNCS.PHASECHK.TRANS64 P1, [R0+URZ+0x30830], R9 ;  /* 0x03083009000095a7 */ /* 0x000e64000802007f */
[----:B-1----:R-:W-:Y:S05]  /*9ed0*/  @!P1 BRA `(.L_x_3537) ;  /* 0xfffffffc00f09947 */ /* 0x002fea000383ffff */
[----:B------:R-:W-:Y:S05]  /*9ee0*/  BRA `(.L_x_3536) ;  /* 0xffffff8400c07947 */ /* 0x000fea000383ffff */
.L_x_3544:
[----:B------:R-:W-:Y:S01]  /*9ef0*/  BSSY B0, `(.L_x_3643) ;  /* 0x0000005000007945 */ /* 0x000fe20003800000 */
[----:B------:R-:W-:-:S07]  /*9f00*/  IMAD.MOV.U32 R15, RZ, RZ, -0x1 ;  /* 0xffffffffff0f7424 */ /* 0x000fce00078e00ff */
[----:B-1----:R-:W-:Y:S05]  /*9f10*/  WARPSYNC.COLLECTIVE R15, `(.L_x_3644) ;  /* 0x000000000f087348 */ /* 0x002fea0003c00000 */
[----:B------:R-:W-:Y:S01]  /*9f20*/  NOP ;  /* 0x0000000000007918 */ /* 0x000fe20000000000 */
[----:B-1----:R-:W-:Y:S01]  /*9f30*/  ENDCOLLECTIVE ;  /* 0x000000000000791b */ /* 0x002fe20003800000 */
.L_x_3644:
[----:B------:R-:W-:Y:S05]  /*9f40*/  BSYNC B0 ;  /* 0x0000000000007941 */ /* 0x000fea0003800000 */
.L_x_3643:
[----:B------:R-:W-:Y:S05]  /*9f50*/  BRA `(.L_x_3645) ;  /* 0xffffffac00d87947 */ /* 0x000fea000383ffff */
.L_x_3553:
[----:B------:R-:W-:Y:S01]  /*9f60*/  BSSY B0, `(.L_x_3646) ;  /* 0x0000005000007945 */ /* 0x000fe20003800000 */
[----:B------:R-:W-:-:S07]  /*9f70*/  IMAD.MOV.U32 R15, RZ, RZ, -0x1 ;  /* 0xffffffffff0f7424 */ /* 0x000fce00078e00ff */
[----:B-12---:R-:W-:Y:S05]  /*9f80*/  WARPSYNC.COLLECTIVE R15, `(.L_x_3647) ;  /* 0x000000000f087348 */ /* 0x006fea0003c00000 */
[----:B------:R-:W-:Y:S01]  /*9f90*/  NOP ;  /* 0x0000000000007918 */ /* 0x000fe20000000000 */
[----:B-12---:R-:W-:Y:S01]  /*9fa0*/  ENDCOLLECTIVE ;  /* 0x000000000000791b */ /* 0x006fe20003800000 */
.L_x_3647:
[----:B------:R-:W-:Y:S05]  /*9fb0*/  BSYNC B0 ;  /* 0x0000000000007941 */ /* 0x000fea0003800000 */
.L_x_3646:
[----:B------:R-:W-:Y:S05]  /*9fc0*/  BRA `(.L_x_3648) ;  /* 0xffffffb000d87947 */ /* 0x000fea000383ffff */
.L_x_3570:
[----:B------:R-:W-:Y:S01]  /*9fd0*/  BSSY B0, `(.L_x_3649) ;  /* 0x0000005000007945 */ /* 0x000fe20003800000 */
[----:B------:R-:W-:-:S07]  /*9fe0*/  IMAD.MOV.U32 R15, RZ, RZ, -0x1 ;  /* 0xffffffffff0f7424 */ /* 0x000fce00078e00ff */
[----:B------:R-:W-:Y:S05]  /*9ff0*/  WARPSYNC.COLLECTIVE R15, `(.L_x_3650) ;  /* 0x000000000f087348 */ /* 0x000fea0003c00000 */
[----:B------:R-:W-:Y:S01]  /*a000*/  NOP ;  /* 0x0000000000007918 */ /* 0x000fe20000000000 */
[----:B------:R-:W-:Y:S01]  /*a010*/  ENDCOLLECTIVE ;  /* 0x000000000000791b */ /* 0x000fe20003800000 */
.L_x_3650:
[----:B------:R-:W-:Y:S05]  /*a020*/  BSYNC B0 ;  /* 0x0000000000007941 */ /* 0x000fea0003800000 */
.L_x_3649:
[----:B------:R-:W-:Y:S05]  /*a030*/  BRA `(.L_x_3651) ;  /* 0xffffffc000d07947 */ /* 0x000fea000383ffff */
.L_x_3583:
[----:B------:R-:W-:Y:S01]  /*a040*/  BSSY B0, `(.L_x_3652) ;  /* 0x0000005000007945 */ /* 0x000fe20003800000 */
[----:B------:R-:W-:-:S07]  /*a050*/  IMAD.MOV.U32 R15, RZ, RZ, -0x1 ;  /* 0xffffffffff0f7424 */ /* 0x000fce00078e00ff */
[----:B------:R-:W-:Y:S05]  /*a060*/  WARPSYNC.COLLECTIVE R15, `(.L_x_3653) ;  /* 0x000000000f087348 */ /* 0x000fea0003c00000 */
[----:B------:R-:W-:Y:S01]  /*a070*/  NOP ;  /* 0x0000000000007918 */ /* 0x000fe20000000000 */
[----:B------:R-:W-:Y:S01]  /*a080*/  ENDCOLLECTIVE ;  /* 0x000000000000791b */ /* 0x000fe20003800000 */
.L_x_3653:
[----:B------:R-:W-:Y:S05]  /*a090*/  BSYNC B0 ;  /* 0x0000000000007941 */ /* 0x000fea0003800000 */
.L_x_3652:
[----:B------:R-:W-:Y:S05]  /*a0a0*/  BRA `(.L_x_3654) ;  /* 0xffffffc800807947 */ /* 0x000fea000383ffff */
.L_x_3595:
[----:B------:R-:W-:Y:S01]  /*a0b0*/  BSSY B0, `(.L_x_3655) ;  /* 0x0000005000007945 */ /* 0x000fe20003800000 */
[----:B------:R-:W-:-:S07]  /*a0c0*/  IMAD.MOV.U32 R15, RZ, RZ, -0x1 ;  /* 0xffffffffff0f7424 */ /* 0x000fce00078e00ff */
[----:B------:R-:W-:Y:S05]  /*a0d0*/  WARPSYNC.COLLECTIVE R15, `(.L_x_3656) ;  /* 0x000000000f087348 */ /* 0x000fea0003c00000 */
[----:B------:R-:W-:Y:S01]  /*a0e0*/  NOP ;  /* 0x0000000000007918 */ /* 0x000fe20000000000 */
[----:B------:R-:W-:Y:S01]  /*a0f0*/  ENDCOLLECTIVE ;  /* 0x000000000000791b */ /* 0x000fe20003800000 */
.L_x_3656:
[----:B------:R-:W-:Y:S05]  /*a100*/  BSYNC B0 ;  /* 0x0000000000007941 */ /* 0x000fea0003800000 */
.L_x_3655:
[----:B------:R-:W-:Y:S05]  /*a110*/  BRA `(.L_x_3657) ;  /* 0xffffffcc00c07947 */ /* 0x000fea000383ffff */
.L_x_3615:
[----:B-1----:R1:W2:Y:S02]  /*a120*/  SYNCS.PHASECHK.TRANS64.TRYWAIT P0, [R15+URZ+0x30820], R2 ;  /* 0x030820020f0075a7 */ /* 0x0022a4000800017f */
[----:B--2---:R-:W-:Y:S05]  /*a130*/  @!P0 NANOSLEEP.SYNCS 0x989680 ;  /* 0x009896800000895d */ /* 0x004fea0003900000 */
[----:B------:R-:W2:Y:S02]  /*a140*/  @!P0 SYNCS.PHASECHK.TRANS64 P0, [R15+URZ+0x30820], R2 ;  /* 0x030820020f0085a7 */ /* 0x000ea4000800007f */
[----:B--2---:R-:W-:Y:S05]  /*a150*/  @!P0 BRA `(.L_x_3615) ;  /* 0xfffffffc00f08947 */ /* 0x004fea000383ffff */
[----:B------:R-:W-:Y:S05]  /*a160*/  BRA `(.L_x_3658) ;  /* 0xffffffdc00b07947 */ /* 0x000fea000383ffff */
.L_x_3619:
[----:B--2---:R2:W3:Y:S02]  /*a170*/  SYNCS.PHASECHK.TRANS64.TRYWAIT P1, [R15+URZ+0x30840], R18 ;  /* 0x030840120f0075a7 */ /* 0x0044e4000802017f */
[----:B---3--:R-:W-:Y:S05]  /*a180*/  @!P1 NANOSLEEP.SYNCS 0x989680 ;  /* 0x009896800000995d */ /* 0x008fea0003900000 */
[----:B------:R-:W3:Y:S02]  /*a190*/  @!P1 SYNCS.PHASECHK.TRANS64 P1, [R15+URZ+0x30840], R18 ;  /* 0x030840120f0095a7 */ /* 0x000ee4000802007f */
[----:B---3--:R-:W-:Y:S05]  /*a1a0*/  @!P1 BRA `(.L_x_3619) ;  /* 0xfffffffc00f09947 */ /* 0x008fea000383ffff */
[----:B------:R-:W-:Y:S05]  /*a1b0*/  BRA `(.L_x_3659) ;  /* 0xffffffe400547947 */ /* 0x000fea000383ffff */
.L_x_3621:
[----:B-1----:R1:W3:Y:S02]  /*a1c0*/  SYNCS.PHASECHK.TRANS64.TRYWAIT P1, [R15+URZ+0x30828], R18 ;  /* 0x030828120f0075a7 */ /* 0x0022e4000802017f */
[----:B---3--:R-:W-:Y:S05]  /*a1d0*/  @!P1 NANOSLEEP.SYNCS 0x989680 ;  /* 0x009896800000995d */ /* 0x008fea0003900000 */
[----:B------:R-:W3:Y:S02]  /*a1e0*/  @!P1 SYNCS.PHASECHK.TRANS64 P1, [R15+URZ+0x30828], R18 ;  /* 0x030828120f0095a7 */ /* 0x000ee4000802007f */
[----:B---3--:R-:W-:Y:S05]  /*a1f0*/  @!P1 BRA `(.L_x_3621) ;  /* 0xfffffffc00f09947 */ /* 0x008fea000383ffff */
[----:B------:R-:W-:Y:S05]  /*a200*/  BRA `(.L_x_3660) ;  /* 0xffffffe400f47947 */ /* 0x000fea000383ffff */
.L_x_3623:
[----:B---3--:R3:W4:Y:S02]  /*a210*/  SYNCS.PHASECHK.TRANS64.TRYWAIT P1, [R15+URZ+0x30848], R18 ;  /* 0x030848120f0075a7 */ /* 0x008724000802017f */
[----:B----4-:R-:W-:Y:S05]  /*a220*/  @!P1 NANOSLEEP.SYNCS 0x989680 ;  /* 0x009896800000995d */ /* 0x010fea0003900000 */
[----:B------:R-:W4:Y:S02]  /*a230*/  @!P1 SYNCS.PHASECHK.TRANS64 P1, [R15+URZ+0x30848], R18 ;  /* 0x030848120f0095a7 */ /* 0x000f24000802007f */
[----:B----4-:R-:W-:Y:S05]  /*a240*/  @!P1 BRA `(.L_x_3623) ;  /* 0xfffffffc00f09947 */ /* 0x010fea000383ffff */
[----:B------:R-:W-:Y:S05]  /*a250*/  BRA `(.L_x_3661) ;  /* 0xffffffe800947947 */ /* 0x000fea000383ffff */
.L_x_3625:
[----:B------:R-:W-:-:S07]  /*a260*/  SHF.L.U32 R4, R10, 0x1f, RZ ;  /* 0x0000001f0a047819 */ /* 0x000fce00000006ff */
.L_x_3662:
[----:B----4-:R4:W1:Y:S02]  /*a270*/  SYNCS.PHASECHK.TRANS64.TRYWAIT P1, [R15+URZ+0x30820], R4 ;  /* 0x030820040f0075a7 */ /* 0x010864000802017f */
[----:B-1----:R-:W-:Y:S05]  /*a280*/  @!P1 NANOSLEEP.SYNCS 0x989680 ;  /* 0x009896800000995d */ /* 0x002fea0003900000 */
[----:B------:R-:W1:Y:S02]  /*a290*/  @!P1 SYNCS.PHASECHK.TRANS64 P1, [R15+URZ+0x30820], R4 ;  /* 0x030820040f0095a7 */ /* 0x000e64000802007f */
[----:B-1----:R-:W-:Y:S05]  /*a2a0*/  @!P1 BRA `(.L_x_3662) ;  /* 0xfffffffc00f09947 */ /* 0x002fea000383ffff */
[----:B------:R-:W-:Y:S05]  /*a2b0*/  BRA `(.L_x_3663) ;  /* 0xffffffec00187947 */ /* 0x000fea000383ffff */
.L_x_3628:
[----:B----4-:R4:W1:Y:S02]  /*a2c0*/  SYNCS.PHASECHK.TRANS64.TRYWAIT P1, [R15+URZ+0x30840], R12 ;  /* 0x0308400c0f0075a7 */ /* 0x010864000802017f */
[----:B-1----:R-:W-:Y:S05]  /*a2d0*/  @!P1 NANOSLEEP.SYNCS 0x989680 ;  /* 0x009896800000995d */ /* 0x002fea0003900000 */
[----:B------:R-:W1:Y:S02]  /*a2e0*/  @!P1 SYNCS.PHASECHK.TRANS64 P1, [R15+URZ+0x30840], R12 ;  /* 0x0308400c0f0095a7 */ /* 0x000e64000802007f */
[----:B-1----:R-:W-:Y:S05]  /*a2f0*/  @!P1 BRA `(.L_x_3628) ;  /* 0xfffffffc00f09947 */ /* 0x002fea000383ffff */
[----:B------:R-:W-:Y:S05]  /*a300*/  BRA `(.L_x_3664) ;  /* 0xffffffec00d47947 */ /* 0x000fea000383ffff */
.L_x_3630:
[----:B-1----:R1:W2:Y:S02]  /*a310*/  SYNCS.PHASECHK.TRANS64.TRYWAIT P1, [R15+URZ+0x30828], R12 ;  /* 0x0308280c0f0075a7 */ /* 0x0022a4000802017f */
[----:B--2---:R-:W-:Y:S05]  /*a320*/  @!P1 NANOSLEEP.SYNCS 0x989680 ;  /* 0x009896800000995d */ /* 0x004fea0003900000 */
[----:B------:R-:W2:Y:S02]  /*a330*/  @!P1 SYNCS.PHASECHK.TRANS64 P1, [R15+URZ+0x30828], R12 ;  /* 0x0308280c0f0095a7 */ /* 0x000ea4000802007f */
[----:B--2---:R-:W-:Y:S05]  /*a340*/  @!P1 BRA `(.L_x_3630) ;  /* 0xfffffffc00f09947 */ /* 0x004fea000383ffff */
[----:B------:R-:W-:Y:S05]  /*a350*/  BRA `(.L_x_3665) ;  /* 0xfffffff000687947 */ /* 0x000fea000383ffff */
.L_x_3632:
[----:B------:R1:W1:Y:S02]  /*a360*/  SYNCS.PHASECHK.TRANS64.TRYWAIT P0, [R3+URZ+0x30840], R0 ;  /* 0x03084000030075a7 */ /* 0x000264000800017f */
[----:B-1----:R-:W-:Y:S05]  /*a370*/  @!P0 NANOSLEEP.SYNCS 0x989680 ;  /* 0x009896800000895d */ /* 0x002fea0003900000 */
[----:B------:R-:W1:Y:S02]  /*a380*/  @!P0 SYNCS.PHASECHK.TRANS64 P0, [R3+URZ+0x30840], R0 ;  /* 0x03084000030085a7 */ /* 0x000e64000800007f */
[----:B-1----:R-:W-:Y:S05]  /*a390*/  @!P0 BRA `(.L_x_3632) ;  /* 0xfffffffc00f08947 */ /* 0x002fea000383ffff */
[----:B------:R-:W-:Y:S05]  /*a3a0*/  BRA `(.L_x_3666) ;  /* 0xfffffff400187947 */ /* 0x000fea000383ffff */
.L_x_3634:
[----:B------:R-:W-:Y:S01]  /*a3b0*/  BSSY B0, `(.L_x_3667) ;  /* 0x0000006000007945 */ /* 0x000fe20003800000 */
[----:B------:R-:W-:-:S07]  /*a3c0*/  IMAD.MOV.U32 R15, RZ, RZ, -0x1 ;  /* 0xffffffffff0f7424 */ /* 0x000fce00078e00ff */
[----:B------:R-:W-:Y:S05]  /*a3d0*/  WARPSYNC.COLLECTIVE R15, `(.L_x_3668) ;  /* 0x000000000f0c7348 */ /* 0x000fea0003c00000 */
[----:B------:R-:W-:Y:S02]  /*a3e0*/  ELECT P6, UR62, PT ;  /* 0x00000000003e782f */ /* 0x000fe400038c0000 */
[----:B------:R-:W-:Y:S01]  /*a3f0*/  MOV R14, UR62 ;  /* 0x0000003e000e7c02 */ /* 0x000fe20008000f00 */
[----:B------:R-:W-:Y:S10]  /*a400*/  ENDCOLLECTIVE ;  /* 0x000000000000791b */ /* 0x000ff40003800000 */
.L_x_3668:
[----:B------:R-:W-:Y:S05]  /*a410*/  BSYNC B0 ;  /* 0x0000000000007941 */ /* 0x000fea0003800000 */
.L_x_3667:
[----:B------:R-:W-:Y:S05]  /*a420*/  BRA `(.L_x_3669) ;  /* 0xfffffff400c87947 */ /* 0x000fea000383ffff */
.L_x_3636:
[----:B-1----:R1:W2:Y:S02]  /*a430*/  SYNCS.PHASECHK.TRANS64.TRYWAIT P0, [R7+URZ], R4 ;  /* 0x00000004070075a7 */ /* 0x0022a4000800017f */
[----:B--2---:R-:W-:Y:S05]  /*a440*/  @!P0 NANOSLEEP.SYNCS 0x989680 ;  /* 0x009896800000895d */ /* 0x004fea0003900000 */
[----:B------:R-:W2:Y:S02]  /*a450*/  @!P0 SYNCS.PHASECHK.TRANS64 P0, [R7+URZ], R4 ;  /* 0x00000004070085a7 */ /* 0x000ea4000800007f */
[----:B--2---:R-:W-:Y:S05]  /*a460*/  @!P0 BRA `(.L_x_3636) ;  /* 0xfffffffc00f08947 */ /* 0x004fea000383ffff */
[----:B------:R-:W-:Y:S05]  /*a470*/  BRA `(.L_x_3670) ;  /* 0xfffffff800087947 */ /* 0x000fea000383ffff */
.L_x_3637:
[----:B--2---:R2:W3:Y:S02]  /*a480*/  SYNCS.PHASECHK.TRANS64.TRYWAIT P0, [R3+URZ], R0 ;  /* 0x00000000030075a7 */ /* 0x0044e4000800017f */
[----:B---3--:R-:W-:Y:S05]  /*a490*/  @!P0 NANOSLEEP.SYNCS 0x989680 ;  /* 0x009896800000895d */ /* 0x008fea0003900000 */
[----:B------:R-:W3:Y:S02]  /*a4a0*/  @!P0 SYNCS.PHASECHK.TRANS64 P0, [R3+URZ], R0 ;  /* 0x00000000030085a7 */ /* 0x000ee4000800007f */
[----:B---3--:R-:W-:Y:S05]  /*a4b0*/  @!P0 BRA `(.L_x_3637) ;  /* 0xfffffffc00f08947 */ /* 0x008fea000383ffff */
[----:B------:R-:W-:Y:S05]  /*a4c0*/  BRA `(.L_x_3671) ;  /* 0xfffffff400fc7947 */ /* 0x000fea000383ffff */
.L_x_3639:
[----:B--2---:R2:W3:Y:S02]  /*a4d0*/  SYNCS.PHASECHK.TRANS64.TRYWAIT P0, [R5+URZ], R4 ;  /* 0x00000004050075a7 */ /* 0x0044e4000800017f */
[----:B---3--:R-:W-:Y:S05]  /*a4e0*/  @!P0 NANOSLEEP.SYNCS 0x989680 ;  /* 0x009896800000895d */ /* 0x008fea0003900000 */
[----:B------:R-:W3:Y:S02]  /*a4f0*/  @!P0 SYNCS.PHASECHK.TRANS64 P0, [R5+URZ], R4 ;  /* 0x00000004050085a7 */ /* 0x000ee4000800007f */
[----:B---3--:R-:W-:Y:S05]  /*a500*/  @!P0 BRA `(.L_x_3639) ;  /* 0xfffffffc00f08947 */ /* 0x008fea000383ffff */
[----:B------:R-:W-:Y:S05]  /*a510*/  BRA `(.L_x_3672) ;  /* 0xfffffff800007947 */ /* 0x000fea000383ffff */
.L_x_3673:
        /* <DEDUP_REMOVED lines=14> */
.L_x_3711:


//--------------------- .text._ZN7cutlass13device_kernelIN5flash22FlashAttnBwdPreprocessIN4cute5tupleIJNS3_1CILi64EEENS5_ILi128EEEEEENS_6half_tEfNS_4arch4Sm90ELb1ELb1EEEEEvNT_6ParamsE --------------------------
	.section	.text._ZN7cutlass13device_kernelIN5flash22FlashAttnBwdPreprocessIN4cute5tupleIJNS3_1CILi64EEENS5_ILi128EEEEEENS_6half_tEfNS_4arch4Sm90ELb1ELb1EEEEEvNT_6ParamsE,"ax",@progbits
	.align	128
.text._ZN7cutlass13device_kernelIN5flash22FlashAttnBwdPreprocessIN4cute5tupleIJNS3_1CILi64EEENS5_ILi128EEEEEENS_6half_tEfNS_4arch4Sm90ELb1ELb1EEEEEvNT_6ParamsE:
        .type           _ZN7cutlass13device_kernelIN5flash22FlashAttnBwdPreprocessIN4cute5tupleIJNS3_1CILi64EEENS5_ILi128EEEEEENS_6half_tEfNS_4arch4Sm90ELb1ELb1EEEEEvNT_6ParamsE,@function
        .size           _ZN7cutlass13device_kernelIN5flash22FlashAttnBwdPreprocessIN4cute5tupleIJNS3_1CILi64EEENS5_ILi128EEEEEENS_6half_tEfNS_4arch4Sm90ELb1ELb1EEEEEvNT_6ParamsE,(.L_x_3712 - _ZN7cutlass13device_kernelIN5flash22FlashAttnBwdPreprocessIN4cute5tupleIJNS3_1CILi64EEENS5_ILi128EEEEEENS_6half_tEfNS_4arch4Sm90ELb1ELb1EEEEEvNT_6ParamsE)
        .other          _ZN7cutlass13device_kernelIN5flash22FlashAttnBwdPreprocessIN4cute5tupleIJNS3_1CILi64EEENS5_ILi128EEEEEENS_6half_tEfNS_4arch4Sm90ELb1ELb1EEEEEvNT_6ParamsE,@"STO_CUDA_ENTRY STV_DEFAULT"
_ZN7cutlass13device_kernelIN5flash22FlashAttnBwdPreprocessIN4cute5tupleIJNS3_1CILi64EEENS5_ILi128EEEEEENS_6half_tEfNS_4arch4Sm90ELb1ELb1EEEEEvNT_6ParamsE:
        /* <DEDUP_REMOVED lines=11> */
[----:B------:R-:W-:Y:S01]  /*00b0*/  ISETP.NE.U32.AND P2, PT, R4, RZ, PT ;  /* 0x000000ff0400720c */ /* 0x000fe20003f45070 */
[----:B-1----:R-:W-:-:S04]  /*00c0*/  IMAD.WIDE R6, R0, 0x4, R6 ;  /* 0x0000000400067825 */ /* 0x002fc800078e0206 */
[----:B------:R-:W0:Y:S01]  /*00d0*/  @P1 LDC.64 R8, c[0x0][0x2f8] ;  /* 0x0000be00ff081b82 */ /* 0x000e220000000a00 */
[----:B------:R-:W-:-:S05]  /*00e0*/  MOV R4, UR6 ;  /* 0x0000000600047c02 */ /* 0x000fca0008000f00 */
[----:B------:R1:W5:Y:S01]  /*00f0*/  @P0 LDG.E R48, desc[UR4][R6.64] ;  /* 0x0000000406300981 */ /* 0x000362000c1e1900 */
[----:B------:R-:W-:Y:S01]  /*0100*/  ISETP.NE.AND.EX P2, PT, R5, RZ, PT, P2 ;  /* 0x000000ff0500720c */ /* 0x000fe20003f45320 */
[----:B------:R-:W2:Y:S01]  /*0110*/  S2R R2, SR_CTAID.X ;  /* 0x0000000000027919 */ /* 0x000ea20000002500 */
[----:B------:R-:W3:Y:S01]  /*0120*/  S2R R3, SR_TID.X ;  /* 0x0000000000037919 */ /* 0x000ee20000002100 */
[----:B0-----:R-:W-:-:S05]  /*0130*/  @P1 IMAD.WIDE R8, R0, 0x4, R8 ;  /* 0x0000000400081825 */ /* 0x001fca00078e0208 */
[----:B------:R1:W5:Y:S01]  /*0140*/  @P1 LDG.E R4, desc[UR4][R8.64] ;  /* 0x0000000408041981 */ /* 0x000362000c1e1900 */
[----:B--2---:R-:W-:Y:S01]  /*0150*/  SHF.L.U32 R5, R2, 0x6, RZ ;  /* 0x0000000602057819 */ /* 0x004fe200000006ff */
[----:B---3--:R-:W-:Y:S06]  /*0160*/  @P1 BRA `(.L_x_3674) ;  /* 0x0000000000101947 */ /* 0x008fec0003800000 */
[----:B------:R-:W-:Y:S05]  /*0170*/  @!P0 BRA `(.L_x_3674) ;  /* 0x00000000000c8947 */ /* 0x000fea0003800000 */
[----:B-1----:R-:W2:Y:S04]  /*0180*/  LDG.E R9, desc[UR4][R6.64] ;  /* 0x0000000406097981 */ /* 0x002ea8000c1e1900 */
[----:B-----5:R-:W2:Y:S02]  /*0190*/  LDG.E R4, desc[UR4][R6.64+0x4] ;  /* 0x0000040406047981 */ /* 0x020ea4000c1e1900 */
[----:B--2---:R-:W-:-:S07]  /*01a0*/  IADD3 R4, -R9, R4, RZ ;  /* 0x0000000409047210 */ /* 0x004fce0007ffe1ff */
.L_x_3674:
[----:B-----5:R-:W-:-:S13]  /*01b0*/  ISETP.LE.AND P1, PT, R4, R5, PT ;  /* 0x000000050400720c */ /* 0x020fda0003f23270 */
[----:B------:R-:W-:Y:S05]  /*01c0*/  @P2 EXIT P1 ;  /* 0x000000000000294d */ /* 0x000fea0000800000 */
[----:B------:R-:W0:Y:S01]  /*01d0*/  S2UR UR6, SR_CTAID.Y ;  /* 0x00000000000679c3 */ /* 0x000e220000002600 */
[----:B------:R-:W-:Y:S01]  /*01e0*/  ISETP.GT.AND P1, PT, R3, 0x3f, PT ;  /* 0x0000003f0300780c */ /* 0x000fe20003f24270 */
[----:B------:R-:W-:Y:S01]  /*01f0*/  BSSY B0, `(.L_x_3675) ;  /* 0x0000026000007945 */ /* 0x000fe20003800000 */
[----:B------:R-:W-:Y:S02]  /*0200*/  IADD3 R47, -R5, R4, RZ ;  /* 0x00000004052f7210 */ /* 0x000fe40007ffe1ff */
[----:B------:R-:W-:Y:S02]  /*0210*/  CS2R R14, SRZ ;  /* 0x00000000000e7805 */ /* 0x000fe4000001ff00 */
[----:B-1----:R-:W-:Y:S02]  /*0220*/  SHF.R.S32.HI R6, RZ, 0x1f, R3 ;  /* 0x0000001fff067819 */ /* 0x002fe40000011403 */
[----:B------:R-:W-:Y:S01]  /*0230*/  ISETP.GE.OR P4, PT, R3, R47, P1 ;  /* 0x0000002f0300720c */ /* 0x000fe20000f86670 */
[----:B------:R-:W1:Y:S01]  /*0240*/  LDC.64 R10, c[0x0][0x230] ;  /* 0x00008c00ff0a7b82 */ /* 0x000e620000000a00 */
[----:B------:R-:W-:-:S02]  /*0250*/  LEA.HI R7, R6, R3, RZ, 0x4 ;  /* 0x0000000306077211 */ /* 0x000fc400078f20ff */
[----:B------:R-:W-:Y:S02]  /*0260*/  SHF.R.S32.HI R41, RZ, 0x1f, R0 ;  /* 0x0000001fff297819 */ /* 0x000fe40000011400 */
[----:B------:R-:W-:Y:S02]  /*0270*/  LOP3.LUT R8, R7, 0xfffffff0, RZ, 0xc0, !PT ;  /* 0xfffffff007087812 */ /* 0x000fe400078ec0ff */
[----:B------:R-:W-:Y:S02]  /*0280*/  SHF.R.S32.HI R6, RZ, 0x4, R7 ;  /* 0x00000004ff067819 */ /* 0x000fe40000011407 */
[----:B------:R-:W-:Y:S02]  /*0290*/  IADD3 R45, -R8, R3, RZ ;  /* 0x00000003082d7210 */ /* 0x000fe40007ffe1ff */
[----:B------:R-:W-:Y:S02]  /*02a0*/  @P0 SHF.R.S32.HI R15, RZ, 0x1f, R48 ;  /* 0x0000001fff0f0819 */ /* 0x000fe40000011430 */
[----:B------:R-:W-:-:S02]  /*02b0*/  @P0 MOV R14, R48 ;  /* 0x00000030000e0202 */ /* 0x000fc40000000f00 */
[----:B------:R-:W-:Y:S01]  /*02c0*/  ISETP.GE.AND P3, PT, R6, R47, PT ;  /* 0x0000002f0600720c */ /* 0x000fe20003f66270 */
[----:B0-----:R-:W-:Y:S01]  /*02d0*/  USHF.R.S32.HI UR7, URZ, 0x1f, UR6 ;  /* 0x0000001f3f077899 */ /* 0x001fe20008011406 */
[----:B------:R-:W-:Y:S02]  /*02e0*/  SEL R7, R0, RZ, !P2 ;  /* 0x000000ff00077207 */ /* 0x000fe40005000000 */
[----:B------:R-:W-:Y:S02]  /*02f0*/  MOV R40, 0x7f800000 ;  /* 0x7f80000000287802 */ /* 0x000fe40000000f00 */
[----:B------:R-:W-:Y:S02]  /*0300*/  SHF.L.U32 R8, R45, 0x3, RZ ;  /* 0x000000032d087819 */ /* 0x000fe400000006ff */
[----:B------:R-:W-:Y:S01]  /*0310*/  SEL R41, R41, RZ, !P2 ;  /* 0x000000ff29297207 */ /* 0x000fe20005000000 */
[----:B------:R-:W-:Y:S06]  /*0320*/  @P4 BRA `(.L_x_3676) ;  /* 0x0000000000484947 */ /* 0x000fec0003800000 */
[----:B------:R-:W0:Y:S01]  /*0330*/  LDC.64 R18, c[0x0][0x290] ;  /* 0x0000a400ff127b82 */ /* 0x000e220000000a00 */
[----:B------:R-:W-:Y:S01]  /*0340*/  SHF.R.S32.HI R13, RZ, 0x1f, R5 ;  /* 0x0000001fff0d7819 */ /* 0x000fe20000011405 */
[----:B------:R-:W-:Y:S01]  /*0350*/  ULDC.64 UR8, c[0x0][0x298] ;  /* 0x0000a60000087ab9 */ /* 0x000fe20000000a00 */
[--C-:B------:R-:W-:Y:S02]  /*0360*/  SHF.R.S32.HI R16, RZ, 0x1f, R3.reuse ;  /* 0x0000001fff107819 */ /* 0x100fe40000011403 */
[----:B------:R-:W-:-:S04]  /*0370*/  IADD3 R12, P2, P4, R14, R5, R3 ;  /* 0x000000050e0c7210 */ /* 0x000fc80007c5e003 */
[----:B------:R-:W-:Y:S01]  /*0380*/  IADD3.X R13, R15, R13, R16, P2, P4 ;  /* 0x0000000d0f0d7210 */ /* 0x000fe200017e8410 */
[C---:B0-----:R-:W-:Y:S02]  /*0390*/  IMAD R16, R18.reuse, UR7, RZ ;  /* 0x0000000712107c24 */ /* 0x041fe4000f8e02ff */
        /* <DEDUP_REMOVED lines=11> */
.L_x_3676:
[----:B------:R-:W-:Y:S05]  /*0450*/  BSYNC B0 ;  /* 0x0000000000007941 */ /* 0x000fea0003800000 */
.L_x_3675:
[----:B------:R-:W-:Y:S01]  /*0460*/  ULDC UR8, c[0x0][0x21c] ;  /* 0x0000870000087ab9 */ /* 0x000fe20000000800 */
[----:B0-----:R-:W0:Y:S01]  /*0470*/  LDC.64 R16, c[0x0][0x250] ;  /* 0x00009400ff107b82 */ /* 0x001e220000000a00 */
[----:B------:R-:W-:Y:S02]  /*0480*/  ISETP.LT.AND P6, PT, R8, UR8, !P3 ;  /* 0x0000000808007c0c */ /* 0x000fe4000dfc1270 */
[----:B------:R-:W-:Y:S02]  /*0490*/  SHF.R.S32.HI R42, RZ, 0x1f, R6 ;  /* 0x0000001fff2a7819 */ /* 0x000fe40000011406 */
[----:B------:R-:W-:Y:S01]  /*04a0*/  IADD3 R36, P2, R6, R14, RZ ;  /* 0x0000000e06247210 */ /* 0x000fe20007f5e0ff */
[----:B-1----:R-:W-:Y:S01]  /*04b0*/  IMAD R14, R10, UR7, RZ ;  /* 0x000000070a0e7c24 */ /* 0x002fe2000f8e02ff */
[----:B------:R-:W-:Y:S02]  /*04c0*/  SHF.R.S32.HI R9, RZ, 0x1f, R8 ;  /* 0x0000001fff097819 */ /* 0x000fe40000011408 */
[----:B------:R-:W-:Y:S01]  /*04d0*/  IADD3.X R37, R42, R15, RZ, P2, !PT ;  /* 0x0000000f2a257210 */ /* 0x000fe200017fe4ff */
[----:B------:R-:W-:Y:S01]  /*04e0*/  IMAD R11, R11, UR6, R14 ;  /* 0x000000060b0b7c24 */ /* 0x000fe2000f8e020e */
[----:B------:R-:W-:Y:S01]  /*04f0*/  ISETP.GE.AND P2, PT, R8, UR8, PT ;  /* 0x0000000808007c0c */ /* 0x000fe2000bf46270 */
[----:B------:R-:W-:Y:S01]  /*0500*/  IMAD.WIDE.U32 R14, R10, UR6, R8 ;  /* 0x000000060a0e7c25 */ /* 0x000fe2000f8e0008 */
[----:B------:R-:W-:Y:S01]  /*0510*/  IADD3 R44, R6, 0x10, RZ ;  /* 0x00000010062c7810 */ /* 0x000fe20007ffe0ff */
[----:B------:R-:W1:Y:S01]  /*0520*/  @P6 LDC.64 R12, c[0x0][0x228] ;  /* 0x00008a00ff0c6b82 */ /* 0x000e620000000a00 */
[----:B------:R-:W-:Y:S01]  /*0530*/  ULDC.64 UR8, c[0x0][0x238] ;  /* 0x00008e0000087ab9 */ /* 0x000fe20000000a00 */
[----:B------:R-:W-:Y:S01]  /*0540*/  IMAD.WIDE R36, R2, 0x40, R36 ;  /* 0x0000004002247825 */ /* 0x000fe200078e0224 */
[----:B------:R-:W-:-:S02]  /*0550*/  ISETP.LT.AND P4, PT, R44, R47, !P2 ;  /* 0x0000002f2c00720c */ /* 0x000fc40005781270 */
[----:B------:R-:W-:Y:S01]  /*0560*/  IADD3 R15, R15, R11, RZ ;  /* 0x0000000b0f0f7210 */ /* 0x000fe20007ffe0ff */
[----:B------:R-:W-:Y:S01]  /*0570*/  IMAD R18, R41, UR8, RZ ;  /* 0x0000000829127c24 */ /* 0x000fe2000f8e02ff */
[----:B------:R-:W-:Y:S01]  /*0580*/  IADD3 R43, R6, 0x20, RZ ;  /* 0x00000020062b7810 */ /* 0x000fe20007ffe0ff */
[----:B------:R-:W2:Y:S02]  /*0590*/  @P6 LDC.64 R20, c[0x0][0x210] ;  /* 0x00008400ff146b82 */ /* 0x000ea40000000a00 */
[C---:B------:R-:W-:Y:S02]  /*05a0*/  IMAD R19, R7.reuse, UR9, R18 ;  /* 0x0000000907137c24 */ /* 0x040fe4000f8e0212 */
[C---:B0-----:R-:W-:Y:S02]  /*05b0*/  IMAD R22, R16.reuse, UR7, RZ ;  /* 0x0000000710167c24 */ /* 0x041fe4000f8e02ff */
[----:B------:R-:W-:Y:S01]  /*05c0*/  IMAD.WIDE.U32 R38, R7, UR8, R14 ;  /* 0x0000000807267c25 */ /* 0x000fe2000f8e000e */
[----:B------:R-:W-:Y:S01]  /*05d0*/  ULDC.64 UR8, c[0x0][0x258] ;  /* 0x0000960000087ab9 */ /* 0x000fe20000000a00 */
[----:B------:R-:W0:Y:S02]  /*05e0*/  @P6 LDC.64 R10, c[0x0][0x248] ;  /* 0x00009200ff0a6b82 */ /* 0x000e240000000a00 */
[----:B------:R-:W-:Y:S01]  /*05f0*/  IMAD R17, R17, UR6, R22 ;  /* 0x0000000611117c24 */ /* 0x000fe2000f8e0216 */
[----:B------:R-:W-:Y:S01]  /*0600*/  IADD3 R39, R39, R19, RZ ;  /* 0x0000001327277210 */ /* 0x000fe20007ffe0ff */
[----:B------:R-:W-:Y:S01]  /*0610*/  IMAD.WIDE.U32 R8, R16, UR6, R8 ;  /* 0x0000000610087c25 */ /* 0x000fe2000f8e0008 */
[----:B------:R-:W-:-:S02]  /*0620*/  @P4 MOV R24, R38 ;  /* 0x0000002600184202 */ /* 0x000fc40000000f00 */
[----:B------:R-:W-:Y:S01]  /*0630*/  @P4 MOV R25, R39 ;  /* 0x0000002700194202 */ /* 0x000fe20000000f00 */
[-C--:B-1----:R-:W-:Y:S01]  /*0640*/  @P6 IMAD R18, R37, R12.reuse, RZ ;  /* 0x0000000c25126224 */ /* 0x082fe200078e02ff */
[----:B------:R-:W1:Y:S01]  /*0650*/  @P6 LDC.64 R22, c[0x0][0x240] ;  /* 0x00009000ff166b82 */ /* 0x000e620000000a00 */
[----:B------:R-:W-:Y:S01]  /*0660*/  IADD3 R9, R9, R17, RZ ;  /* 0x0000001109097210 */ /* 0x000fe20007ffe0ff */
[----:B------:R-:W-:Y:S02]  /*0670*/  IMAD R14, R41, UR8, RZ ;  /* 0x00000008290e7c24 */ /* 0x000fe4000f8e02ff */
[C---:B------:R-:W-:Y:S02]  /*0680*/  @P6 IMAD R15, R36.reuse, R13, R18 ;  /* 0x0000000d240f6224 */ /* 0x040fe400078e0212 */
[----:B------:R-:W-:Y:S02]  /*0690*/  @P6 IMAD.WIDE.U32 R12, R36, R12, R38 ;  /* 0x0000000c240c6225 */ /* 0x000fe400078e0026 */
[----:B------:R-:W3:Y:S02]  /*06a0*/  @P4 LDC.64 R18, c[0x0][0x228] ;  /* 0x00008a00ff124b82 */ /* 0x000ee40000000a00 */
[C---:B------:R-:W-:Y:S01]  /*06b0*/  IMAD R53, R7.reuse, UR9, R14 ;  /* 0x0000000907357c24 */ /* 0x040fe2000f8e020e */
[----:B--2---:R-:W-:Y:S01]  /*06c0*/  @P6 LEA R20, P5, R12, R20, 0x1 ;  /* 0x000000140c146211 */ /* 0x004fe200078a08ff */
[----:B------:R-:W-:Y:S01]  /*06d0*/  IMAD.WIDE.U32 R58, R7, UR8, R8 ;  /* 0x00000008073a7c25 */ /* 0x000fe2000f8e0008 */
[----:B------:R-:W-:-:S02]  /*06e0*/  @P6 IADD3 R8, R13, R15, RZ ;  /* 0x0000000f0d086210 */ /* 0x000fc40007ffe0ff */
[----:B------:R-:W-:Y:S01]  /*06f0*/  CS2R R14, SRZ ;  /* 0x00000000000e7805 */ /* 0x000fe2000001ff00 */
[----:B------:R-:W2:Y:S01]  /*0700*/  @P4 LDC.64 R60, c[0x0][0x210] ;  /* 0x00008400ff3c4b82 */ /* 0x000ea20000000a00 */
[----:B0-----:R-:W-:Y:S01]  /*0710*/  @P6 IMAD R9, R37, R10, RZ ;  /* 0x0000000a25096224 */ /* 0x001fe200078e02ff */
[----:B------:R-:W-:Y:S02]  /*0720*/  IADD3 R53, R59, R53, RZ ;  /* 0x000000353b357210 */ /* 0x000fe40007ffe0ff */
[----:B------:R-:W-:Y:S01]  /*0730*/  @P6 LEA.HI.X R21, R12, R21, R8, 0x1, P5 ;  /* 0x000000150c156211 */ /* 0x000fe200028f0c08 */
[C---:B------:R-:W-:Y:S01]  /*0740*/  @P6 IMAD R13, R36.reuse, R11, R9 ;  /* 0x0000000b240d6224 */ /* 0x040fe200078e0209 */
[----:B------:R-:W-:Y:S02]  /*0750*/  @P6 MOV R52, R58 ;  /* 0x0000003a00346202 */ /* 0x000fe40000000f00 */
[C---:B------:R-:W-:Y:S01]  /*0760*/  @P4 IADD3 R27, P5, R36.reuse, 0x10, RZ ;  /* 0x00000010241b4810 */ /* 0x040fe20007fbe0ff */
[----:B------:R-:W0:Y:S02]  /*0770*/  @P4 LDC.64 R16, c[0x0][0x248] ;  /* 0x00009200ff104b82 */ /* 0x000e240000000a00 */
[----:B------:R-:W-:Y:S01]  /*0780*/  @P6 IMAD.WIDE.U32 R10, R36, R10, R52 ;  /* 0x0000000a240a6225 */ /* 0x000fe200078e0034 */
[----:B------:R-:W-:-:S04]  /*0790*/  @P4 IADD3.X R9, RZ, R37, RZ, P5, !PT ;  /* 0x00000025ff094210 */ /* 0x000fc80002ffe4ff */
[----:B------:R-:W-:Y:S01]  /*07a0*/  @P6 IADD3 R8, R11, R13, RZ ;  /* 0x0000000d0b086210 */ /* 0x000fe20007ffe0ff */
[----:B---3--:R-:W-:Y:S01]  /*07b0*/  @P4 IMAD R12, R9, R18, RZ ;  /* 0x00000012090c4224 */ /* 0x008fe200078e02ff */
[C---:B-1----:R-:W-:Y:S01]  /*07c0*/  @P6 LEA R22, P5, R10.reuse, R22, 0x1 ;  /* 0x000000160a166211 */ /* 0x042fe200078a08ff */
[----:B------:R-:W1:Y:S02]  /*07d0*/  @P4 LDC.64 R32, c[0x0][0x240] ;  /* 0x00009000ff204b82 */ /* 0x000e640000000a00 */
[----:B------:R-:W-:Y:S01]  /*07e0*/  @P4 IMAD R29, R27, R19, R12 ;  /* 0x000000131b1d4224 */ /* 0x000fe200078e020c */
[----:B------:R-:W-:Y:S02]  /*07f0*/  @P6 LEA.HI.X R23, R10, R23, R8, 0x1, P5 ;  /* 0x000000170a176211 */ /* 0x000fe400028f0c08 */
[----:B------:R-:W-:Y:S02]  /*0800*/  CS2R R8, SRZ ;  /* 0x0000000000087805 */ /* 0x000fe4000001ff00 */
[----:B------:R-:W-:-:S02]  /*0810*/  CS2R R10, SRZ ;  /* 0x00000000000a7805 */ /* 0x000fc4000001ff00 */
[----:B------:R-:W-:Y:S01]  /*0820*/  CS2R R12, SRZ ;  /* 0x00000000000c7805 */ /* 0x000fe2000001ff00 */
[----:B------:R-:W-:Y:S01]  /*0830*/  @P4 IMAD.WIDE.U32 R18, R27, R18, R24 ;  /* 0x000000121b124225 */ /* 0x000fe200078e0018 */
[----:B------:R-:W-:Y:S02]  /*0840*/  ISETP.LT.AND P5, PT, R43, R47, !P2 ;  /* 0x0000002f2b00720c */ /* 0x000fe400057a1270 */
[----:B------:R-:W-:Y:S01]  /*0850*/  IADD3 R46, R6, 0x30, RZ ;  /* 0x00000030062e7810 */ /* 0x000fe20007ffe0ff */
[----:B------:R3:W4:Y:S01]  /*0860*/  @P6 LDG.E.128 R8, desc[UR4][R20.64] ;  /* 0x0000000414086981 */ /* 0x000722000c1e1d00 */
[----:B------:R-:W-:-:S03]  /*0870*/  @P4 IADD3 R19, R19, R29, RZ ;  /* 0x0000001d13134210 */ /* 0x000fc60007ffe0ff */
[----:B------:R0:W4:Y:S01]  /*0880*/  @P6 LDG.E.128 R12, desc[UR4][R22.64] ;  /* 0x00000004160c6981 */ /* 0x000122000c1e1d00 */
[----:B--2---:R-:W-:Y:S02]  /*0890*/  @P4 LEA R60, P6, R18, R60, 0x1 ;  /* 0x0000003c123c4211 */ /* 0x004fe400078c08ff */
[----:B------:R-:W-:Y:S02]  /*08a0*/  ISETP.LT.AND P2, PT, R46, R47, !P2 ;  /* 0x0000002f2e00720c */ /* 0x000fe40005741270 */
[----:B------:R-:W-:Y:S01]  /*08b0*/  @P4 LEA.HI.X R61, R18, R61, R19, 0x1, P6 ;  /* 0x0000003d123d4211 */ /* 0x000fe200030f0c13 */
[----:B------:R-:W2:Y:S01]  /*08c0*/  @P5 LDC.64 R56, c[0x0][0x228] ;  /* 0x00008a00ff385b82 */ /* 0x000ea20000000a00 */
[----:B------:R-:W-:Y:S02]  /*08d0*/  @P4 IADD3 R27, P6, R36, 0x10, RZ ;  /* 0x00000010241b4810 */ /* 0x000fe40007fde0ff */
[----:B---3--:R-:W-:Y:S02]  /*08e0*/  @P4 MOV R20, R58 ;  /* 0x0000003a00144202 */ /* 0x008fe40000000f00 */
[----:B------:R-:W-:-:S02]  /*08f0*/  @P4 IADD3.X R19, RZ, R37, RZ, P6, !PT ;  /* 0x00000025ff134210 */ /* 0x000fc400037fe4ff */
[----:B------:R-:W-:Y:S01]  /*0900*/  @P4 MOV R21, R53 ;  /* 0x0000003500154202 */ /* 0x000fe20000000f00 */
[----:B------:R-:W3:Y:S01]  /*0910*/  @P5 LDC.64 R50, c[0x0][0x248] ;  /* 0x00009200ff325b82 */ /* 0x000ee20000000a00 */
[----:B------:R-:W-:Y:S01]  /*0920*/  @P5 MOV R54, R38 ;  /* 0x0000002600365202 */ /* 0x000fe20000000f00 */
[-C--:B0-----:R-:W-:Y:S01]  /*0930*/  @P4 IMAD R18, R19, R16.reuse, RZ ;  /* 0x0000001013124224 */ /* 0x081fe200078e02ff */
[C---:B------:R-:W-:Y:S02]  /*0940*/  @P5 IADD3 R19, P6, R36.reuse, 0x20, RZ ;  /* 0x0000002024135810 */ /* 0x040fe40007fde0ff */
[----:B------:R-:W-:Y:S01]  /*0950*/  @P5 MOV R55, R39 ;  /* 0x0000002700375202 */ /* 0x000fe20000000f00 */
[C---:B------:R-:W-:Y:S01]  /*0960*/  @P4 IMAD R25, R27.reuse, R17, R18 ;  /* 0x000000111b194224 */ /* 0x040fe200078e0212 */
[----:B------:R-:W-:Y:S01]  /*0970*/  @P5 IADD3.X R23, RZ, R37, RZ, P6, !PT ;  /* 0x00000025ff175210 */ /* 0x000fe200037fe4ff */
[----:B------:R-:W0:Y:S01]  /*0980*/  @P2 LDC.64 R34, c[0x0][0x228] ;  /* 0x00008a00ff222b82 */ /* 0x000e220000000a00 */
[----:B------:R-:W-:Y:S01]  /*0990*/  @P5 IADD3 R18, P6, R36, 0x20, RZ ;  /* 0x0000002024125810 */ /* 0x000fe20007fde0ff */
[----:B------:R-:W-:-:S03]  /*09a0*/  @P4 IMAD.WIDE.U32 R16, R27, R16, R20 ;  /* 0x000000101b104225 */ /* 0x000fc600078e0014 */
[----:B------:R-:W-:Y:S02]  /*09b0*/  @P5 IADD3.X R49, RZ, R37, RZ, P6, !PT ;  /* 0x00000025ff315210 */ /* 0x000fe400037fe4ff */
[----:B------:R-:W-:Y:S01]  /*09c0*/  @P4 IADD3 R17, R17, R25, RZ ;  /* 0x0000001911114210 */ /* 0x000fe20007ffe0ff */
[----:B------:R-:W0:Y:S01]  /*09d0*/  @P5 LDC.64 R30, c[0x0][0x210] ;  /* 0x00008400ff1e5b82 */ /* 0x000e220000000a00 */
[C---:B-1----:R-:W-:Y:S01]  /*09e0*/  @P4 LEA R32, P6, R16.reuse, R32, 0x1 ;  /* 0x0000002010204211 */ /* 0x042fe200078c08ff */
[-C--:B--2---:R-:W-:Y:S01]  /*09f0*/  @P5 IMAD R20, R23, R56.reuse, RZ ;  /* 0x0000003817145224 */ /* 0x084fe200078e02ff */
[----:B------:R-:W-:Y:S01]  /*0a00*/  CS2R R22, SRZ ;  /* 0x0000000000167805 */ /* 0x000fe2000001ff00 */
[C---:B------:R-:W-:Y:S01]  /*0a10*/  @P5 IMAD.WIDE.U32 R54, R19.reuse, R56, R54 ;  /* 0x0000003813365225 */ /* 0x040fe200078e0036 */
[----:B------:R-:W-:Y:S02]  /*0a20*/  @P4 LEA.HI.X R33, R16, R33, R17, 0x1, P6 ;  /* 0x0000002110214211 */ /* 0x000fe400030f0c11 */
[----:B------:R-:W-:Y:S01]  /*0a30*/  @P2 IADD3 R52, P6, R36, 0x30, RZ ;  /* 0x0000003024342810 */ /* 0x000fe20007fde0ff */
[----:B------:R-:W1:Y:S01]  /*0a40*/  @P2 LDC.64 R24, c[0x0][0x248] ;  /* 0x00009200ff182b82 */ /* 0x000e620000000a00 */
[----:B------:R-:W-:Y:S01]  /*0a50*/  @P5 IMAD R57, R19, R57, R20 ;  /* 0x0000003913395224 */ /* 0x000fe200078e0214 */
[----:B------:R-:W-:Y:S01]  /*0a60*/  @P5 MOV R16, R58 ;  /* 0x0000003a00105202 */ /* 0x000fe20000000f00 */
[----:B---3--:R-:W-:Y:S01]  /*0a70*/  @P5 IMAD R49, R49, R50, RZ ;  /* 0x0000003231315224 */ /* 0x008fe200078e02ff */
[----:B------:R-:W-:-:S02]  /*0a80*/  @P2 IADD3.X R21, RZ, R37, RZ, P6, !PT ;  /* 0x00000025ff152210 */ /* 0x000fc400037fe4ff */
[----:B------:R-:W-:Y:S01]  /*0a90*/  @P5 MOV R17, R53 ;  /* 0x0000003500115202 */ /* 0x000fe20000000f00 */
[C---:B------:R-:W-:Y:S01]  /*0aa0*/  @P5 IMAD R49, R18.reuse, R51, R49 ;  /* 0x0000003312315224 */ /* 0x040fe200078e0231 */
[----:B------:R-:W2:Y:S01]  /*0ab0*/  @P2 LDC.64 R28, c[0x0][0x210] ;  /* 0x00008400ff1c2b82 */ /* 0x000ea20000000a00 */
[----:B0-----:R-:W-:Y:S01]  /*0ac0*/  @P2 IMAD R56, R21, R34, RZ ;  /* 0x0000002215382224 */ /* 0x001fe200078e02ff */
[----:B------:R-:W-:Y:S01]  /*0ad0*/  CS2R R20, SRZ ;  /* 0x0000000000147805 */ /* 0x000fe2000001ff00 */
[----:B------:R-:W-:Y:S01]  /*0ae0*/  @P5 IMAD.WIDE.U32 R50, R18, R50, R16 ;  /* 0x0000003212325225 */ /* 0x000fe200078e0010 */
[----:B------:R-:W-:Y:S02]  /*0af0*/  CS2R R16, SRZ ;  /* 0x0000000000107805 */ /* 0x000fe4000001ff00 */
[----:B------:R-:W-:Y:S01]  /*0b00*/  CS2R R18, SRZ ;  /* 0x0000000000127805 */ /* 0x000fe2000001ff00 */
[----:B------:R-:W-:Y:S01]  /*0b10*/  @P2 IMAD R35, R52, R35, R56 ;  /* 0x0000002334232224 */ /* 0x000fe200078e0238 */
[----:B------:R-:W0:Y:S01]  /*0b20*/  @P5 LDC.64 R26, c[0x0][0x240] ;  /* 0x00009000ff1a5b82 */ /* 0x000e220000000a00 */
[----:B------:R3:W4:Y:S01]  /*0b30*/  @P4 LDG.E.128 R20, desc[UR4][R32.64] ;  /* 0x0000000420144981 */ /* 0x000722000c1e1d00 */
[----:B------:R-:W-:-:S03]  /*0b40*/  @P2 IADD3 R56, P6, R36, 0x30, RZ ;  /* 0x0000003024382810 */ /* 0x000fc60007fde0ff */
[----:B------:R-:W4:Y:S03]  /*0b50*/  @P4 LDG.E.128 R16, desc[UR4][R60.64] ;  /* 0x000000043c104981 */ /* 0x000f26000c1e1d00 */
[----:B---3--:R-:W3:Y:S01]  /*0b60*/  @P2 LDC.64 R32, c[0x0][0x240] ;  /* 0x00009000ff202b82 */ /* 0x008ee20000000a00 */
[----:B------:R-:W-:Y:S02]  /*0b70*/  @P5 LEA R36, P4, R54, R30, 0x1 ;  /* 0x0000001e36245211 */ /* 0x000fe400078808ff */
[----:B------:R-:W-:Y:S01]  /*0b80*/  @P2 IADD3.X R30, RZ, R37, RZ, P6, !PT ;  /* 0x00000025ff1e2210 */ /* 0x000fe200037fe4ff */
[----:B------:R-:W-:Y:S01]  /*0b90*/  @P2 IMAD.WIDE.U32 R38, R52, R34, R38 ;  /* 0x0000002234262225 */ /* 0x000fe200078e0026 */
[----:B------:R-:W-:Y:S02]  /*0ba0*/  @P5 IADD3 R55, R55, R57, RZ ;  /* 0x0000003937375210 */ /* 0x000fe40007ffe0ff */
[----:B------:R-:W-:Y:S01]  /*0bb0*/  @P2 MOV R59, R53 ;  /* 0x00000035003b2202 */ /* 0x000fe20000000f00 */
[----:B-1----:R-:W-:Y:S01]  /*0bc0*/  @P2 IMAD R30, R30, R24, RZ ;  /* 0x000000181e1e2224 */ /* 0x002fe200078e02ff */
[----:B------:R-:W-:-:S02]  /*0bd0*/  @P5 LEA.HI.X R37, R54, R31, R55, 0x1, P4 ;  /* 0x0000001f36255211 */ /* 0x000fc400020f0c37 */
[----:B------:R-:W-:Y:S01]  /*0be0*/  @P2 IADD3 R35, R39, R35, RZ ;  /* 0x0000002327232210 */ /* 0x000fe20007ffe0ff */
[----:B------:R-:W-:Y:S01]  /*0bf0*/  @P2 IMAD R31, R56, R25, R30 ;  /* 0x00000019381f2224 */ /* 0x000fe200078e021e */
[----:B--2---:R-:W-:Y:S01]  /*0c00*/  @P2 LEA R52, P4, R38, R28, 0x1 ;  /* 0x0000001c26342211 */ /* 0x004fe200078808ff */
[----:B------:R-:W-:Y:S01]  /*0c10*/  @P2 IMAD.WIDE.U32 R58, R56, R24, R58 ;  /* 0x00000018383a2225 */ /* 0x000fe200078e003a */
[----:B------:R-:W-:Y:S02]  /*0c20*/  @P5 IADD3 R49, R51, R49, RZ ;  /* 0x0000003133315210 */ /* 0x000fe40007ffe0ff */
[----:B0-----:R-:W-:Y:S02]  /*0c30*/  @P5 LEA R34, P6, R50, R26, 0x1 ;  /* 0x0000001a32225211 */ /* 0x001fe400078c08ff */
[----:B------:R-:W-:Y:S02]  /*0c40*/  @P2 LEA.HI.X R53, R38, R29, R35, 0x1, P4 ;  /* 0x0000001d26352211 */ /* 0x000fe400020f0c23 */
[----:B------:R-:W-:-:S02]  /*0c50*/  CS2R R24, SRZ ;  /* 0x0000000000187805 */ /* 0x000fc4000001ff00 */
[----:B------:R-:W-:Y:S02]  /*0c60*/  @P5 LEA.HI.X R35, R50, R27, R49, 0x1, P6 ;  /* 0x0000001b32235211 */ /* 0x000fe400030f0c31 */
[----:B------:R-:W-:Y:S02]  /*0c70*/  CS2R R26, SRZ ;  /* 0x00000000001a7805 */ /* 0x000fe4000001ff00 */
[----:B------:R-:W-:Y:S02]  /*0c80*/  @P2 IADD3 R38, R59, R31, RZ ;  /* 0x0000001f3b262210 */ /* 0x000fe40007ffe0ff */
[----:B------:R-:W-:Y:S02]  /*0c90*/  CS2R R28, SRZ ;  /* 0x00000000001c7805 */ /* 0x000fe4000001ff00 */
[----:B------:R-:W-:Y:S02]  /*0ca0*/  CS2R R30, SRZ ;  /* 0x00000000001e7805 */ /* 0x000fe4000001ff00 */
[C---:B---3--:R-:W-:Y:S01]  /*0cb0*/  @P2 LEA R50, P4, R58.reuse, R32, 0x1 ;  /* 0x000000203a322211 */ /* 0x048fe200078808ff */
[----:B------:R0:W2:Y:S03]  /*0cc0*/  @P5 LDG.E.128 R24, desc[UR4][R36.64] ;  /* 0x0000000424185981 */ /* 0x0000a6000c1e1d00 */
[----:B------:R-:W-:-:S02]  /*0cd0*/  @P2 LEA.HI.X R51, R58, R33, R38, 0x1, P4 ;  /* 0x000000213a332211 */ /* 0x000fc400020f0c26 */
[----:B------:R-:W-:Y:S01]  /*0ce0*/  CS2R R32, SRZ ;  /* 0x0000000000207805 */ /* 0x000fe2000001ff00 */
[----:B------:R1:W3:Y:S01]  /*0cf0*/  @P5 LDG.E.128 R28, desc[UR4][R34.64] ;  /* 0x00000004221c5981 */ /* 0x0002e2000c1e1d00 */
[----:B------:R-:W-:Y:S02]  /*0d00*/  CS2R R38, SRZ ;  /* 0x0000000000267805 */ /* 0x000fe4000001ff00 */
[----:B0-----:R-:W-:Y:S02]  /*0d10*/  CS2R R36, SRZ ;  /* 0x0000000000247805 */ /* 0x001fe4000001ff00 */
[----:B-1----:R-:W-:-:S04]  /*0d20*/  CS2R R34, SRZ ;  /* 0x0000000000227805 */ /* 0x002fc8000001ff00 */
[----:B------:R0:W3:Y:S04]  /*0d30*/  @P2 LDG.E.128 R36, desc[UR4][R50.64] ;  /* 0x0000000432242981 */ /* 0x0000e8000c1e1d00 */
[----:B------:R1:W3:Y:S01]  /*0d40*/  @P2 LDG.E.128 R32, desc[UR4][R52.64] ;  /* 0x0000000434202981 */ /* 0x0002e2000c1e1d00 */
[----:B------:R-:W-:Y:S02]  /*0d50*/  ISETP.NE.AND P5, PT, R45, RZ, PT ;  /* 0x000000ff2d00720c */ /* 0x000fe40003fa5270 */
[----:B------:R-:W-:Y:S01]  /*0d60*/  @P0 LEA R48, R0, R48, 0x6 ;  /* 0x0000003000300211 */ /* 0x000fe200078e30ff */
[----:B------:R-:W-:Y:S01]  /*0d70*/  BSSY B0, `(.L_x_3677) ;  /* 0x00000a3000007945 */ /* 0x000fe20003800000 */
[----:B------:R-:W-:Y:S01]  /*0d80*/  ISETP.GE.AND P4, PT, R44, R47, PT ;  /* 0x0000002f2c00720c */ /* 0x000fe20003f86270 */
[----:B----4-:R-:W-:-:S02]  /*0d90*/  HADD2.F32 R49, -RZ, R8.H0_H0 ;  /* 0x20000008ff317230 */ /* 0x010fc40000004100 */
[----:B------:R-:W-:Y:S02]  /*0da0*/  HADD2.F32 R8, -RZ, R8.H1_H1 ;  /* 0x30000008ff087230 */ /* 0x000fe40000004100 */
[----:B------:R-:W-:Y:S02]  /*0db0*/  HADD2.F32 R59, -RZ, R12.H1_H1 ;  /* 0x3000000cff3b7230 */ /* 0x000fe40000004100 */
[--C-:B------:R-:W-:Y:S02]  /*0dc0*/  HADD2.F32 R54, -RZ, R9.reuse.H0_H0 ;  /* 0x20000009ff367230 */ /* 0x100fe40000004100 */
[----:B------:R-:W-:Y:S02]  /*0dd0*/  HADD2.F32 R55, -RZ, R9.H1_H1 ;  /* 0x30000009ff377230 */ /* 0x000fe40000004100 */
[----:B------:R-:W-:Y:S01]  /*0de0*/  FMUL.FTZ R8, R8, R59 ;  /* 0x0000003b08087220 */ /* 0x000fe20000410000 */
[--C-:B------:R-:W-:Y:S02]  /*0df0*/  HADD2.F32 R9, -RZ, R10.reuse.H0_H0 ;  /* 0x2000000aff097230 */ /* 0x100fe40000004100 */
[----:B------:R-:W-:-:S02]  /*0e00*/  HADD2.F32 R57, -RZ, R10.H1_H1 ;  /* 0x3000000aff397230 */ /* 0x000fc40000004100 */
[----:B------:R-:W-:Y:S02]  /*0e10*/  HADD2.F32 R58, -RZ, R12.H0_H0 ;  /* 0x2000000cff3a7230 */ /* 0x000fe40000004100 */
[--C-:B0-----:R-:W-:Y:S02]  /*0e20*/  HADD2.F32 R51, -RZ, R13.reuse.H0_H0 ;  /* 0x2000000dff337230 */ /* 0x101fe40000004100 */
[----:B------:R-:W-:Y:S02]  /*0e30*/  HADD2.F32 R50, -RZ, R13.H1_H1 ;  /* 0x3000000dff327230 */ /* 0x000fe40000004100 */
[--C-:B------:R-:W-:Y:S02]  /*0e40*/  HADD2.F32 R13, -RZ, R15.reuse.H0_H0 ;  /* 0x2000000fff0d7230 */ /* 0x100fe40000004100 */
[----:B------:R-:W-:Y:S02]  /*0e50*/  HADD2.F32 R10, -RZ, R15.H1_H1 ;  /* 0x3000000fff0a7230 */ /* 0x000fe40000004100 */
[----:B------:R-:W-:-:S02]  /*0e60*/  HADD2.F32 R12, -RZ, R14.H0_H0 ;  /* 0x2000000eff0c7230 */ /* 0x000fc40000004100 */
[----:B------:R-:W-:Y:S02]  /*0e70*/  HADD2.F32 R14, -RZ, R14.H1_H1 ;  /* 0x3000000eff0e7230 */ /* 0x000fe40000004100 */
[----:B-1----:R-:W-:Y:S02]  /*0e80*/  HADD2.F32 R52, -RZ, R20.H1_H1 ;  /* 0x30000014ff347230 */ /* 0x002fe40000004100 */
[--C-:B------:R-:W-:Y:S02]  /*0e90*/  HADD2.F32 R53, -RZ, R16.reuse.H1_H1 ;  /* 0x30000010ff357230 */ /* 0x100fe40000004100 */
[----:B------:R-:W-:Y:S02]  /*0ea0*/  HADD2.F32 R16, -RZ, R16.H0_H0 ;  /* 0x20000010ff107230 */ /* 0x000fe40000004100 */
[----:B------:R-:W-:Y:S02]  /*0eb0*/  HADD2.F32 R15, -RZ, R20.H0_H0 ;  /* 0x20000014ff0f7230 */ /* 0x000fe40000004100 */
[----:B------:R-:W-:Y:S01]  /*0ec0*/  FMUL.FTZ R59, R53, R52 ;  /* 0x00000034353b7220 */ /* 0x000fe20000410000 */
[----:B------:R-:W-:Y:S01]  /*0ed0*/  FFMA.FTZ R53, R49, R58, R8 ;  /* 0x0000003a31357223 */ /* 0x000fe20000010008 */
[----:B------:R-:W-:-:S02]  /*0ee0*/  HADD2.F32 R8, -RZ, R17.H0_H0 ;  /* 0x20000011ff087230 */ /* 0x000fc40000004100 */
[----:B------:R-:W-:Y:S02]  /*0ef0*/  HADD2.F32 R49, -RZ, R21.H0_H0 ;  /* 0x20000015ff317230 */ /* 0x000fe40000004100 */
[----:B------:R-:W-:Y:S01]  /*0f00*/  FFMA.FTZ R15, R16, R15, R59 ;  /* 0x0000000f100f7223 */ /* 0x000fe2000001003b */
[----:B------:R-:W-:Y:S02]  /*0f10*/  HADD2.F32 R17, -RZ, R17.H1_H1 ;  /* 0x30000011ff117230 */ /* 0x000fe40000004100 */
[----:B------:R-:W-:Y:S02]  /*0f20*/  HADD2.F32 R16, -RZ, R21.H1_H1 ;  /* 0x30000015ff107230 */ /* 0x000fe40000004100 */
[----:B------:R-:W-:Y:S01]  /*0f30*/  FFMA.FTZ R20, R8, R49, R15 ;  /* 0x0000003108147223 */ /* 0x000fe2000001000f */
[----:B------:R-:W-:Y:S01]  /*0f40*/  FFMA.FTZ R54, R54, R51, R53 ;  /* 0x0000003336367223 */ /* 0x000fe20000010035 */
[----:B------:R-:W-:Y:S02]  /*0f50*/  HADD2.F32 R8, -RZ, R18.H0_H0 ;  /* 0x20000012ff087230 */ /* 0x000fe40000004100 */
[----:B------:R-:W-:-:S02]  /*0f60*/  HADD2.F32 R15, -RZ, R22.H0_H0 ;  /* 0x20000016ff0f7230 */ /* 0x000fc40000004100 */
[----:B------:R-:W-:Y:S01]  /*0f70*/  FFMA.FTZ R17, R17, R16, R20 ;  /* 0x0000001011117223 */ /* 0x000fe20000010014 */
[----:B------:R-:W-:-:S03]  /*0f80*/  FFMA.FTZ R50, R55, R50, R54 ;  /* 0x0000003237327223 */ /* 0x000fc60000010036 */
[----:B------:R-:W-:Y:S01]  /*0f90*/  FFMA.FTZ R17, R8, R15, R17 ;  /* 0x0000000f08117223 */ /* 0x000fe20000010011 */
[----:B------:R-:W-:Y:S01]  /*0fa0*/  FFMA.FTZ R12, R9, R12, R50 ;  /* 0x0000000c090c7223 */ /* 0x000fe20000010032 */
[--C-:B------:R-:W-:Y:S02]  /*0fb0*/  HADD2.F32 R15, -RZ, R23.reuse.H0_H0 ;  /* 0x20000017ff0f7230 */ /* 0x100fe40000004100 */
[----:B------:R-:W-:Y:S02]  /*0fc0*/  HADD2.F32 R8, -RZ, R23.H1_H1 ;  /* 0x30000017ff087230 */ /* 0x000fe40000004100 */
[----:B------:R-:W-:Y:S02]  /*0fd0*/  HADD2.F32 R9, -RZ, R22.H1_H1 ;  /* 0x30000016ff097230 */ /* 0x000fe40000004100 */
[----:B------:R-:W-:Y:S02]  /*0fe0*/  HADD2.F32 R18, -RZ, R18.H1_H1 ;  /* 0x30000012ff127230 */ /* 0x000fe40000004100 */
[----:B--2---:R-:W-:-:S02]  /*0ff0*/  HADD2.F32 R21, -RZ, R24.H0_H0 ;  /* 0x20000018ff157230 */ /* 0x004fc40000004100 */
[----:B------:R-:W-:Y:S02]  /*1000*/  HADD2.F32 R24, -RZ, R24.H1_H1 ;  /* 0x30000018ff187230 */ /* 0x000fe40000004100 */
[--C-:B---3--:R-:W-:Y:S02]  /*1010*/  HADD2.F32 R50, -RZ, R28.reuse.H0_H0 ;  /* 0x2000001cff327230 */ /* 0x108fe40000004100 */
[----:B------:R-:W-:Y:S02]  /*1020*/  HADD2.F32 R23, -RZ, R28.H1_H1 ;  /* 0x3000001cff177230 */ /* 0x000fe40000004100 */
[--C-:B------:R-:W-:Y:S02]  /*1030*/  HADD2.F32 R28, -RZ, R29.reuse.H0_H0 ;  /* 0x2000001dff1c7230 */ /* 0x100fe40000004100 */
[----:B------:R-:W-:Y:S02]  /*1040*/  HADD2.F32 R20, -RZ, R29.H1_H1 ;  /* 0x3000001dff147230 */ /* 0x000fe40000004100 */
[----:B------:R-:W-:Y:S01]  /*1050*/  FMUL.FTZ R24, R24, R23 ;  /* 0x0000001718187220 */ /* 0x000fe20000410000 */
[----:B------:R-:W-:-:S02]  /*1060*/  HADD2.F32 R29, -RZ, R36.H1_H1 ;  /* 0x30000024ff1d7230 */ /* 0x000fc40000004100 */
[--C-:B------:R-:W-:Y:S02]  /*1070*/  HADD2.F32 R22, -RZ, R32.reuse.H1_H1 ;  /* 0x30000020ff167230 */ /* 0x100fe40000004100 */
[----:B------:R-:W-:Y:S01]  /*1080*/  FFMA.FTZ R9, R18, R9, R17 ;  /* 0x0000000912097223 */ /* 0x000fe20000010011 */
[----:B------:R-:W-:Y:S02]  /*1090*/  HADD2.F32 R32, -RZ, R32.H0_H0 ;  /* 0x20000020ff207230 */ /* 0x000fe40000004100 */
[----:B------:R-:W-:Y:S02]  /*10a0*/  HADD2.F32 R23, -RZ, R36.H0_H0 ;  /* 0x20000024ff177230 */ /* 0x000fe40000004100 */
[----:B------:R-:W-:Y:S01]  /*10b0*/  FMUL.FTZ R29, R22, R29 ;  /* 0x0000001d161d7220 */ /* 0x000fe20000410000 */
[----:B------:R-:W-:Y:S02]  /*10c0*/  HADD2.F32 R17, -RZ, R25.H0_H0 ;  /* 0x20000019ff117230 */ /* 0x000fe40000004100 */
[----:B------:R-:W-:Y:S01]  /*10d0*/  FFMA.FTZ R24, R21, R50, R24 ;  /* 0x0000003215187223 */ /* 0x000fe20000010018 */
[----:B------:R-:W-:-:S02]  /*10e0*/  HADD2.F32 R56, -RZ, R11.H0_H0 ;  /* 0x2000000bff387230 */ /* 0x000fc40000004100 */
[----:B------:R-:W-:Y:S01]  /*10f0*/  FFMA.FTZ R57, R57, R14, R12 ;  /* 0x0000000e39397223 */ /* 0x000fe2000001000c */
[----:B------:R-:W-:Y:S02]  /*1100*/  HADD2.F32 R21, -RZ, R33.H0_H0 ;  /* 0x20000021ff157230 */ /* 0x000fe40000004100 */
[----:B------:R-:W-:Y:S01]  /*1110*/  FFMA.FTZ R32, R32, R23, R29 ;  /* 0x0000001720207223 */ /* 0x000fe2000001001d */
[----:B------:R-:W-:Y:S02]  /*1120*/  HADD2.F32 R22, -RZ, R37.H0_H0 ;  /* 0x20000025ff167230 */ /* 0x000fe40000004100 */
[----:B------:R-:W-:Y:S01]  /*1130*/  FFMA.FTZ R28, R17, R28, R24 ;  /* 0x0000001c111c7223 */ /* 0x000fe20000010018 */
[----:B------:R-:W-:Y:S02]  /*1140*/  HADD2.F32 R25, -RZ, R25.H1_H1 ;  /* 0x30000019ff197230 */ /* 0x000fe40000004100 */
[----:B------:R-:W-:Y:S01]  /*1150*/  FFMA.FTZ R56, R56, R13, R57 ;  /* 0x0000000d38387223 */ /* 0x000fe20000010039 */
[----:B------:R-:W-:-:S02]  /*1160*/  HADD2.F32 R12, -RZ, R19.H0_H0 ;  /* 0x20000013ff0c7230 */ /* 0x000fc40000004100 */
[----:B------:R-:W-:Y:S01]  /*1170*/  FFMA.FTZ R22, R21, R22, R32 ;  /* 0x0000001615167223 */ /* 0x000fe20000010020 */
[----:B------:R-:W-:Y:S02]  /*1180*/  HADD2.F32 R33, -RZ, R33.H1_H1 ;  /* 0x30000021ff217230 */ /* 0x000fe40000004100 */
[----:B------:R-:W-:Y:S02]  /*1190*/  HADD2.F32 R24, -RZ, R37.H1_H1 ;  /* 0x30000025ff187230 */ /* 0x000fe40000004100 */
[----:B------:R-:W-:Y:S01]  /*11a0*/  FFMA.FTZ R28, R25, R20, R28 ;  /* 0x00000014191c7223 */ /* 0x000fe2000001001c */
[----:B------:R-:W-:Y:S02]  /*11b0*/  HADD2.F32 R13, -RZ, R26.H0_H0 ;  /* 0x2000001aff0d7230 */ /* 0x000fe40000004100 */
[----:B------:R-:W-:Y:S02]  /*11c0*/  HADD2.F32 R18, -RZ, R30.H0_H0 ;  /* 0x2000001eff127230 */ /* 0x000fe40000004100 */
[----:B------:R-:W-:Y:S01]  /*11d0*/  FFMA.FTZ R12, R12, R15, R9 ;  /* 0x0000000f0c0c7223 */ /* 0x000fe20000010009 */
[----:B------:R-:W-:-:S02]  /*11e0*/  HADD2.F32 R17, -RZ, R34.H0_H0 ;  /* 0x20000022ff117230 */ /* 0x000fc40000004100 */
[----:B------:R-:W-:Y:S01]  /*11f0*/  FFMA.FTZ R22, R33, R24, R22 ;  /* 0x0000001821167223 */ /* 0x000fe20000010016 */
        /* <DEDUP_REMOVED lines=21> */
[----:B------:R-:W-:Y:S01]  /*1350*/  FFMA.FTZ R10, R11, R10, R56 ;  /* 0x0000000a0b0a7223 */ /* 0x000fe20000010038 */
[----:B------:R-:W-:Y:S01]  /*1360*/  FFMA.FTZ R12, R19, R8, R12 ;  /* 0x00000008130c7223 */ /* 0x000fe2000001000c */
[----:B------:R-:W-:Y:S01]  /*1370*/  FFMA.FTZ R26, R27, R14, R26 ;  /* 0x0000000e1b1a7223 */ /* 0x000fe2000001001a */
[----:B------:R-:W-:-:S02]  /*1380*/  FFMA.FTZ R18, R35, R16, R18 ;  /* 0x0000001023127223 */ /* 0x000fc40000010012 */
        /* <DEDUP_REMOVED lines=27> */
[----:B------:R-:W3:Y:S04]  /*1540*/  SHFL.BFLY PT, R18, R17, 0x1, 0x1f ;  /* 0x0c201f0011127f89 */ /* 0x000ee800000e0000 */
[----:B------:R-:W4:Y:S01]  /*1550*/  SHFL.BFLY PT, R22, R19, 0x1, 0x1f ;  /* 0x0c201f0013167f89 */ /* 0x000f2200000e0000 */
[----:B------:R-:W-:Y:S01]  /*1560*/  @P0 SHF.R.S32.HI R11, RZ, 0x1f, R48 ;  /* 0x0000001fff0b0819 */ /* 0x000fe20000011430 */
[----:B------:R-:W-:-:S03]  /*1570*/  HFMA2.MMA R10, -RZ, RZ, 0, 0 ;  /* 0x00000000ff0a7435 */ /* 0x000fc600000001ff */
[----:B------:R-:W-:Y:S02]  /*1580*/  @P0 LEA.HI R11, R11, R48, RZ, 0x6 ;  /* 0x000000300b0b0211 */ /* 0x000fe400078f30ff */
[-C--:B------:R-:W-:Y:S02]  /*1590*/  ISETP.GE.AND P2, PT, R43, R47.reuse, PT ;  /* 0x0000002f2b00720c */ /* 0x080fe40003f46270 */
[----:B------:R-:W-:Y:S02]  /*15a0*/  @P0 LOP3.LUT R10, R11, 0xffffffc0, RZ, 0xc0, !PT ;  /* 0xffffffc00b0a0812 */ /* 0x000fe400078ec0ff */
[----:B------:R-:W-:Y:S01]  /*15b0*/  ISETP.GE.AND P0, PT, R46, R47, PT ;  /* 0x0000002f2e00720c */ /* 0x000fe20003f06270 */
[----:B0-----:R-:W-:Y:S01]  /*15c0*/  FADD.FTZ R20, R12, R13 ;  /* 0x0000000d0c147221 */ /* 0x001fe20000010000 */
[----:B--2---:R-:W-:Y:S01]  /*15d0*/  FADD.FTZ R15, R15, R16 ;  /* 0x000000100f0f7221 */ /* 0x004fe20000010000 */
[----:B---3--:R-:W-:Y:S01]  /*15e0*/  FADD.FTZ R18, R17, R18 ;  /* 0x0000001211127221 */ /* 0x008fe20000010000 */
[----:B----4-:R-:W-:Y:S01]  /*15f0*/  FADD.FTZ R19, R19, R22 ;  /* 0x0000001613137221 */ /* 0x010fe20000010000 */
[----:B------:R-:W-:Y:S08]  /*1600*/  @P5 BRA `(.L_x_3678) ;  /* 0x0000000000645947 */ /* 0x000ff00003800000 */
[----:B------:R-:W0:Y:S01]  /*1610*/  LDC.64 R16, c[0x0][0x278] ;  /* 0x00009e00ff107b82 */ /* 0x000e220000000a00 */
[----:B------:R-:W-:Y:S01]  /*1620*/  SHF.R.S32.HI R14, RZ, 0x1f, R10 ;  /* 0x0000001fff0e7819 */ /* 0x000fe2000001140a */
[----:B------:R-:W-:Y:S01]  /*1630*/  ULDC.64 UR8, c[0x0][0x280] ;  /* 0x0000a00000087ab9 */ /* 0x000fe20000000a00 */
[----:B------:R-:W-:Y:S02]  /*1640*/  IADD3 R12, P5, R5, R10, RZ ;  /* 0x0000000a050c7210 */ /* 0x000fe40007fbe0ff */
[----:B------:R-:W-:Y:S02]  /*1650*/  FSEL R15, R15, RZ, !P4 ;  /* 0x000000ff0f0f7208 */ /* 0x000fe40006000000 */
[----:B------:R-:W-:Y:S02]  /*1660*/  LEA.HI.X.SX32 R13, R5, R14, 0x1, P5 ;  /* 0x0000000e050d7211 */ /* 0x000fe400028f0eff */
[----:B------:R-:W-:Y:S01]  /*1670*/  FSEL R19, R19, RZ, !P0 ;  /* 0x000000ff13137208 */ /* 0x000fe20004000000 */
[----:B0-----:R-:W-:-:S02]  /*1680*/  IMAD R14, R16, UR7, RZ ;  /* 0x00000007100e7c24 */ /* 0x001fc4000f8e02ff */
[----:B------:R-:W-:-:S04]  /*1690*/  IMAD.WIDE.U32 R12, R16, UR6, R12 ;  /* 0x00000006100c7c25 */ /* 0x000fc8000f8e000c */
[----:B------:R-:W-:Y:S01]  /*16a0*/  IMAD R11, R17, UR6, R14 ;  /* 0x00000006110b7c24 */ /* 0x000fe2000f8e020e */
[----:B------:R-:W-:Y:S01]  /*16b0*/  FSEL R17, R18, RZ, !P2 ;  /* 0x000000ff12117208 */ /* 0x000fe20005000000 */
[----:B------:R-:W-:-:S03]  /*16c0*/  IMAD R14, R41, UR8, RZ ;  /* 0x00000008290e7c24 */ /* 0x000fc6000f8e02ff */
[----:B------:R-:W-:Y:S01]  /*16d0*/  IADD3 R13, R13, R11, RZ ;  /* 0x0000000b0d0d7210 */ /* 0x000fe20007ffe0ff */
[C---:B------:R-:W-:Y:S02]  /*16e0*/  IMAD R11, R7.reuse, UR9, R14 ;  /* 0x00000009070b7c24 */ /* 0x040fe4000f8e020e */
[----:B------:R-:W-:Y:S01]  /*16f0*/  IMAD.WIDE.U32 R12, R7, UR8, R12 ;  /* 0x00000008070c7c25 */ /* 0x000fe2000f8e000c */
[----:B------:R-:W-:Y:S02]  /*1700*/  ULDC.64 UR8, c[0x0][0x260] ;  /* 0x0000980000087ab9 */ /* 0x000fe40000000a00 */
[----:B------:R-:W-:-:S04]  /*1710*/  IADD3 R6, P5, R6, R12, RZ ;  /* 0x0000000c06067210 */ /* 0x000fc80007fbe0ff */
[----:B------:R-:W-:Y:S02]  /*1720*/  IADD3.X R13, R42, R13, R11, P5, !PT ;  /* 0x0000000d2a0d7210 */ /* 0x000fe40002ffe40b */
[----:B------:R-:W-:Y:S02]  /*1730*/  LEA R12, P5, R6, UR8, 0x2 ;  /* 0x00000008060c7c11 */ /* 0x000fe4000f8a10ff */
[----:B------:R-:W-:Y:S02]  /*1740*/  FSEL R11, R20, RZ, !P3 ;  /* 0x000000ff140b7208 */ /* 0x000fe40005800000 */
[----:B------:R-:W-:-:S05]  /*1750*/  LEA.HI.X R13, R6, UR9, R13, 0x2, P5 ;  /* 0x00000009060d7c11 */ /* 0x000fca000a8f140d */
[----:B------:R0:W-:Y:S04]  /*1760*/  STG.E desc[UR4][R12.64], R11 ;  /* 0x0000000b0c007986 */ /* 0x0001e8000c101904 */
[----:B------:R0:W-:Y:S04]  /*1770*/  STG.E desc[UR4][R12.64+0x40], R15 ;  /* 0x0000400f0c007986 */ /* 0x0001e8000c101904 */
[----:B------:R0:W-:Y:S04]  /*1780*/  STG.E desc[UR4][R12.64+0x80], R17 ;  /* 0x000080110c007986 */ /* 0x0001e8000c101904 */
[----:B------:R0:W-:Y:S02]  /*1790*/  STG.E desc[UR4][R12.64+0xc0], R19 ;  /* 0x0000c0130c007986 */ /* 0x0001e4000c101904 */
.L_x_3678:
[----:B------:R-:W-:Y:S05]  /*17a0*/  BSYNC B0 ;  /* 0x0000000000007941 */ /* 0x000fea0003800000 */
.L_x_3677:
[----:B------:R-:W-:Y:S01]  /*17b0*/  IADD3 R4, R4, 0x3f, RZ ;  /* 0x0000003f04047810 */ /* 0x000fe20007ffe0ff */
[----:B------:R-:W-:Y:S01]  /*17c0*/  BSSY B0, `(.L_x_3679) ;  /* 0x0000029000007945 */ /* 0x000fe20003800000 */
[----:B0-----:R-:W-:Y:S02]  /*17d0*/  SHF.L.U32 R12, R10, 0x7, RZ ;  /* 0x000000070a0c7819 */ /* 0x001fe400000006ff */
[----:B------:R-:W-:Y:S02]  /*17e0*/  SHF.R.S32.HI R11, RZ, 0x1f, R4 ;  /* 0x0000001fff0b7819 */ /* 0x000fe40000011404 */
[----:B------:R-:W-:Y:S02]  /*17f0*/  SHF.L.U32 R13, R2, 0xd, RZ ;  /* 0x0000000d020d7819 */ /* 0x000fe400000006ff */
[----:B------:R-:W-:Y:S02]  /*1800*/  LEA.HI R11, R11, R4, RZ, 0x6 ;  /* 0x000000040b0b7211 */ /* 0x000fe400078f30ff */
[----:B------:R-:W-:-:S02]  /*1810*/  SHF.L.U32 R6, R3, 0x2, RZ ;  /* 0x0000000203067819 */ /* 0x000fc400000006ff */
[----:B------:R-:W-:Y:S02]  /*1820*/  LOP3.LUT R4, R11, 0xffffffc0, RZ, 0xc0, !PT ;  /* 0xffffffc00b047812 */ /* 0x000fe400078ec0ff */
[----:B------:R-:W-:Y:S02]  /*1830*/  SHF.R.S32.HI R14, RZ, 0x1f, R12 ;  /* 0x0000001fff0e7819 */ /* 0x000fe4000001140c */
[----:B------:R-:W-:Y:S02]  /*1840*/  IADD3 R4, -R5, R4, RZ ;  /* 0x0000000405047210 */ /* 0x000fe40007ffe1ff */
[--C-:B------:R-:W-:Y:S02]  /*1850*/  IADD3 R12, P0, P2, R12, R6, R13.reuse ;  /* 0x000000060c0c7210 */ /* 0x100fe40007a1e00d */
[----:B------:R-:W-:Y:S02]  /*1860*/  ISETP.GE.OR P1, PT, R3, R4, P1 ;  /* 0x000000040300720c */ /* 0x000fe40000f26670 */
[----:B------:R-:W-:-:S02]  /*1870*/  SHF.R.S32.HI R13, RZ, 0x1f, R13 ;  /* 0x0000001fff0d7819 */ /* 0x000fc4000001140d */
[----:B------:R-:W-:-:S04]  /*1880*/  SHF.R.S32.HI R6, RZ, 0x1f, R6 ;  /* 0x0000001fff067819 */ /* 0x000fc80000011406 */
[----:B------:R-:W-:Y:S01]  /*1890*/  IADD3.X R13, R14, R6, R13, P0, P2 ;  /* 0x000000060e0d7210 */ /* 0x000fe200007e440d */
[----:B-1----:R-:W-:-:S04]  /*18a0*/  IMAD R6, R8, UR7, RZ ;  /* 0x0000000708067c24 */ /* 0x002fc8000f8e02ff */
[----:B------:R-:W-:Y:S02]  /*18b0*/  IMAD R9, R9, UR6, R6 ;  /* 0x0000000609097c24 */ /* 0x000fe4000f8e0206 */
[----:B------:R-:W-:-:S05]  /*18c0*/  IMAD.WIDE.U32 R12, R8, UR6, R12 ;  /* 0x00000006080c7c25 */ /* 0x000fca000f8e000c */
[----:B------:R-:W-:Y:S01]  /*18d0*/  IADD3 R11, R13, R9, RZ ;  /* 0x000000090d0b7210 */ /* 0x000fe20007ffe0ff */
[----:B------:R-:W-:Y:S06]  /*18e0*/  @P1 BRA `(.L_x_3680) ;  /* 0x0000000000581947 */ /* 0x000fec0003800000 */
[----:B------:R-:W0:Y:S01]  /*18f0*/  LDC.64 R8, c[0x0][0x2a8] ;  /* 0x0000aa00ff087b82 */ /* 0x000e220000000a00 */
[----:B------:R-:W-:Y:S01]  /*1900*/  SHF.R.S32.HI R6, RZ, 0x1f, R5 ;  /* 0x0000001fff067819 */ /* 0x000fe20000011405 */
[----:B------:R-:W-:Y:S01]  /*1910*/  ULDC.64 UR8, c[0x0][0x2b0] ;  /* 0x0000ac0000087ab9 */ /* 0x000fe20000000a00 */
[--C-:B------:R-:W-:Y:S02]  /*1920*/  IADD3 R4, P0, P1, R10, R5, R3.reuse ;  /* 0x000000050a047210 */ /* 0x100fe4000791e003 */
[----:B------:R-:W-:Y:S02]  /*1930*/  SHF.R.S32.HI R14, RZ, 0x1f, R10 ;  /* 0x0000001fff0e7819 */ /* 0x000fe4000001140a */
[----:B------:R-:W-:-:S04]  /*1940*/  SHF.R.S32.HI R5, RZ, 0x1f, R3 ;  /* 0x0000001fff057819 */ /* 0x000fc80000011403 */
[----:B------:R-:W-:Y:S02]  /*1950*/  IADD3.X R5, R14, R6, R5, P0, P1 ;  /* 0x000000060e057210 */ /* 0x000fe400007e2405 */
[----:B-----5:R-:W-:Y:S01]  /*1960*/  FSETP.NEU.FTZ.AND P0, PT, R40, -INF , PT ;  /* 0xff8000002800780b */ /* 0x020fe20003f1d000 */
[C---:B0-----:R-:W-:Y:S02]  /*1970*/  IMAD R6, R8.reuse, UR7, RZ ;  /* 0x0000000708067c24 */ /* 0x041fe4000f8e02ff */
[----:B------:R-:W-:-:S04]  /*1980*/  IMAD.WIDE.U32 R4, R8, UR6, R4 ;  /* 0x0000000608047c25 */ /* 0x000fc8000f8e0004 */
[----:B------:R-:W-:Y:S02]  /*1990*/  IMAD R9, R9, UR6, R6 ;  /* 0x0000000609097c24 */ /* 0x000fe4000f8e0206 */
[----:B------:R-:W-:-:S03]  /*19a0*/  IMAD R6, R41, UR8, RZ ;  /* 0x0000000829067c24 */ /* 0x000fc6000f8e02ff */
[----:B------:R-:W-:Y:S01]  /*19b0*/  IADD3 R5, R5, R9, RZ ;  /* 0x0000000905057210 */ /* 0x000fe20007ffe0ff */
[C---:B------:R-:W-:Y:S02]  /*19c0*/  IMAD R9, R7.reuse, UR9, R6 ;  /* 0x0000000907097c24 */ /* 0x040fe4000f8e0206 */
[----:B------:R-:W-:Y:S01]  /*19d0*/  FMUL.FTZ R6, R40, 1.4426950216293334961 ;  /* 0x3fb8aa3b28067820 */ /* 0x000fe20000410000 */
[----:B------:R-:W-:Y:S01]  /*19e0*/  IMAD.WIDE.U32 R4, R7, UR8, R4 ;  /* 0x0000000807047c25 */ /* 0x000fe2000f8e0004 */
[----:B------:R-:W-:-:S04]  /*19f0*/  ULDC.64 UR8, c[0x0][0x2a0] ;  /* 0x0000a80000087ab9 */ /* 0x000fc80000000a00 */
[----:B------:R-:W-:Y:S02]  /*1a00*/  IADD3 R5, R5, R9, RZ ;  /* 0x0000000905057210 */ /* 0x000fe40007ffe0ff */
[----:B------:R-:W-:-:S04]  /*1a10*/  LEA R8, P1, R4, UR8, 0x2 ;  /* 0x0000000804087c11 */ /* 0x000fc8000f8210ff */
[----:B------:R-:W-:Y:S02]  /*1a20*/  LEA.HI.X R9, R4, UR9, R5, 0x2, P1 ;  /* 0x0000000904097c11 */ /* 0x000fe400088f1405 */
[----:B------:R-:W-:-:S05]  /*1a30*/  FSEL R5, R6, RZ, P0 ;  /* 0x000000ff06057208 */ /* 0x000fca0000000000 */
[----:B------:R0:W-:Y:S02]  /*1a40*/  STG.E desc[UR4][R8.64], R5 ;  /* 0x0000000508007986 */ /* 0x0001e4000c101904 */
.L_x_3680:
[----:B------:R-:W-:Y:S05]  /*1a50*/  BSYNC B0 ;  /* 0x0000000000007941 */ /* 0x000fea0003800000 */
.L_x_3679:
[----:B------:R-:W-:Y:S01]  /*1a60*/  ULDC.64 UR10, c[0x0][0x2e8] ;  /* 0x0000ba00000a7ab9 */ /* 0x000fe20000000a00 */
[----:B------:R-:W-:Y:S01]  /*1a70*/  ULDC.64 UR8, c[0x0][0x2d8] ;  /* 0x0000b60000087ab9 */ /* 0x000fe20000000a00 */
[----:B------:R-:W-:Y:S01]  /*1a80*/  MOV R10, R12 ;  /* 0x0000000c000a7202 */ /* 0x000fe20000000f00 */
[----:B------:R-:W-:Y:S01]  /*1a90*/  IMAD R6, R41, UR8, RZ ;  /* 0x0000000829067c24 */ /* 0x000fe2000f8e02ff */
[----:B------:R-:W-:-:S03]  /*1aa0*/  ISETP.NE.U32.AND P0, PT, RZ, UR10, PT ;  /* 0x0000000aff007c0c */ /* 0x000fc6000bf05070 */
[----:B0-----:R-:W-:Y:S01]  /*1ab0*/  IMAD.WIDE.U32 R4, R7, UR8, R10 ;  /* 0x0000000807047c25 */ /* 0x001fe2000f8e000a */
[----:B------:R-:W-:-:S03]  /*1ac0*/  ISETP.NE.AND.EX P0, PT, RZ, UR11, PT, P0 ;  /* 0x0000000bff007c0c */ /* 0x000fc6000bf05300 */
[----:B------:R-:W-:Y:S01]  /*1ad0*/  IMAD R7, R7, UR9, R6 ;  /* 0x0000000907077c24 */ /* 0x000fe2000f8e0206 */
[----:B------:R-:W-:Y:S01]  /*1ae0*/  ISETP.NE.OR P0, PT, R3, RZ, !P0 ;  /* 0x000000ff0300720c */ /* 0x000fe20004705670 */
[----:B------:R-:W-:Y:S02]  /*1af0*/  ULDC.64 UR8, c[0x0][0x2b8] ;  /* 0x0000ae0000087ab9 */ /* 0x000fe40000000a00 */
        /* <DEDUP_REMOVED lines=20> */
.L_x_3681:
        /* <DEDUP_REMOVED lines=12> */
.L_x_3712:


//--------------------- .nv.global.init           --------------------------
	.section	.nv.global.init,"aw",@progbits
.nv.global.init:
	.type		$str$23,@object
	.size		$str$23,($str$24 - $str$23)
$str$23:
        /*0000*/ 	.byte	0x28, 0x61, 0x64, 0x64, 0x72, 0x65, 0x73, 0x73, 0x20, 0x26, 0x20, 0x6d, 0x61, 0x73, 0x6b, 0x29
        /*0010*/ 	.byte	0x20, 0x3d, 0x3d, 0x20, 0x30, 0x00
	.type		$str$24,@object
	.size		$str$24,(__unnamed_4 - $str$24)
$str$24:
        /*0016*/ 	.byte	0x2f, 0x74, 0x6d, 0x70, 0x2f, 0x6f, 0x73, 0x73, 0x5f, 0x6b, 0x65, 0x72, 0x6e, 0x65, 0x6c, 0x73
        /*0026*/ 	.byte	0x5f, 0x73, 0x72, 0x63, 0x2f, 0x66, 0x6c, 0x61, 0x73, 0x68, 0x5f, 0x61, 0x74, 0x74, 0x65, 0x6e
        /*0036*/ 	.byte	0x74, 0x69, 0x6f, 0x6e, 0x2f, 0x63, 0x73, 0x72, 0x63, 0x2f, 0x63, 0x75, 0x74, 0x6c, 0x61, 0x73
        /*0046*/ 	.byte	0x73, 0x2f, 0x69, 0x6e, 0x63, 0x6c, 0x75, 0x64, 0x65, 0x2f, 0x63, 0x75, 0x74, 0x65, 0x2f, 0x70
        /*0056*/ 	.byte	0x6f, 0x69, 0x6e, 0x74, 0x65, 0x72, 0x5f, 0x66, 0x6c, 0x61, 0x67, 0x67, 0x65, 0x64, 0x2e, 0x68
        /*0066*/ 	.byte	0x70, 0x70, 0x00
	.type		__unnamed_4,@object
	.size		__unnamed_4,(__unnamed_2 - __unnamed_4)
__unnamed_4:
        /* <DEDUP_REMOVED lines=20> */
        /*01a9*/ 	.byte	0x3a, 0x43, 0x3c, 0x36, 0x34, 0x3e, 0x3e, 0x3e, 0x3e, 0x5d, 0x00
	.type		__unnamed_2,@object
	.size		__unnamed_2,(__unnamed_6 - __unnamed_2)
__unnamed_2:
        /* <DEDUP_REMOVED lines=22> */
        /*0314*/ 	.byte	0x3e, 0x3e, 0x3e, 0x20, 0x26, 0x5d, 0x00
	.type		__unnamed_6,@object
	.size		__unnamed_6,(__unnamed_3 - __unnamed_6)
__unnamed_6:
        /* <DEDUP_REMOVED lines=22> */
        /*047b*/ 	.byte	0x3e, 0x3e, 0x3e, 0x3e, 0x20, 0x26, 0x5d, 0x00
	.type		__unnamed_3,@object
	.size		__unnamed_3,(__unnamed_1 - __unnamed_3)
__unnamed_3:
        /* <DEDUP_REMOVED lines=23> */
        /*05f3*/ 	.byte	0x3a, 0x43, 0x3c, 0x38, 0x31, 0x39, 0x32, 0x3e, 0x3e, 0x3e, 0x3e, 0x3e, 0x5d, 0x00
	.type		__unnamed_1,@object
	.size		__unnamed_1,(__unnamed_5 - __unnamed_1)
__unnamed_1:
        /* <DEDUP_REMOVED lines=29> */
	.type		__unnamed_5,@object
	.size		__unnamed_5,(.L_4 - __unnamed_5)
__unnamed_5:
        /* <DEDUP_REMOVED lines=29> */
.L_4:


//--------------------- .nv.shared._ZN7cutlass13device_kernelIN5flash11enable_sm90INS1_16FlashAttnBwdSm90INS1_25CollectiveMainloopBwdSm90ILi2ELi2ELi2EN4cute5tupleIJNS5_1CILi1EEES8_S8_EEENS6_IJNS7_ILi80EEENS7_ILi128EEESB_EEENS_6half_tEfNS_4arch4Sm90ELb0ELb0ELb0ELb0ELb0ELb1ELb0ELb1ELi2ELi1ELi2ELi1ELb0EEENS1_21CollectiveEpilogueBwdISC_SD_SF_Li256ELb0ELb0ELi1EEENS1_19SingleTileSchedulerILb0ELb0ELb0ELi128EEEEEEEEEvNT_6ParamsE --------------------------
	.section	.nv.shared._ZN7cutlass13device_kernelIN5flash11enable_sm90INS1_16FlashAttnBwdSm90INS1_25CollectiveMainloopBwdSm90ILi2ELi2ELi2EN4cute5tupleIJNS5_1CILi1EEES8_S8_EEENS6_IJNS7_ILi80EEENS7_ILi128EEESB_EEENS_6half_tEfNS_4arch4Sm90ELb0ELb0ELb0ELb0ELb0ELb1ELb0ELb1ELi2ELi1ELi2ELi1ELb0EEENS1_21CollectiveEpilogueBwdISC_SD_SF_Li256ELb0ELb0ELi1EEENS1_19SingleTileSchedulerILb0ELb0ELb0ELi128EEEEEEEEEvNT_6ParamsE,"aw",@nobits
	.sectionflags	@""
	.align	16
	.zero		1024


//--------------------- .nv.shared.reserved.0     --------------------------
	.section	.nv.shared.reserved.0,"aw",@nobits
	.weak		__nv_reservedSMEM_offset_0_alias
	.size		__nv_reservedSMEM_offset_0_alias, 0, 0
	.other		__nv_reservedSMEM_offset_0_alias,@"STO_CUDA_RESERVED_SHARED STV_DEFAULT"
__nv_reservedSMEM_offset_0_alias:
	.zero		0


//--------------------- .nv.global                --------------------------
	.section	.nv.global,"aw",@nobits
.nv.global:
	.type		_ZN66_INTERNAL_52d7cf32_30_flash_bwd_hdim128_fp16_sm90_cu_18e39b8a_30044cute1_E,@object
	.size		_ZN66_INTERNAL_52d7cf32_30_flash_bwd_hdim128_fp16_sm90_cu_18e39b8a_30044cute1_E,(_ZN66_INTERNAL_52d7cf32_30_flash_bwd_hdim128_fp16_sm90_cu_18e39b8a_30044cuda3std3__45__cpo6cbeginE - _ZN66_INTERNAL_52d7cf32_30_flash_bwd_hdim128_fp16_sm90_cu_18e39b8a_30044cute1_E)
_ZN66_INTERNAL_52d7cf32_30_flash_bwd_hdim128_fp16_sm90_cu_18e39b8a_30044cute1_E:
	.zero		1
	.type		_ZN66_INTERNAL_52d7cf32_30_flash_bwd_hdim128_fp16_sm90_cu_18e39b8a_30044cuda3std3__45__cpo6cbeginE,@object
	.size		_ZN66_INTERNAL_52d7cf32_30_flash_bwd_hdim128_fp16_sm90_cu_18e39b8a_30044cuda3std3__45__cpo6cbeginE,(_ZN66_INTERNAL_52d7cf32_30_flash_bwd_hdim128_fp16_sm90_cu_18e39b8a_30044cuda3std3__48in_placeE - _ZN66_INTERNAL_52d7cf32_30_flash_bwd_hdim128_fp16_sm90_cu_18e39b8a_30044cuda3std3__45__cpo6cbeginE)
_ZN66_INTERNAL_52d7cf32_30_flash_bwd_hdim128_fp16_sm90_cu_18e39b8a_30044cuda3std3__45__cpo6cbeginE:
	.zero		1
	.type		_ZN66_INTERNAL_52d7cf32_30_flash_bwd_hdim128_fp16_sm90_cu_18e39b8a_30044cuda3std3__48in_placeE,@object
	.size		_ZN66_INTERNAL_52d7cf32_30_flash_bwd_hdim128_fp16_sm90_cu_18e39b8a_30044cuda3std3__48in_placeE,(_ZN66_INTERNAL_52d7cf32_30_flash_bwd_hdim128_fp16_sm90_cu_18e39b8a_30044cuda3std6ranges3__45__cpo9iter_moveE - _ZN66_INTERNAL_52d7cf32_30_flash_bwd_hdim128_fp16_sm90_cu_18e39b8a_30044cuda3std3__48in_placeE)
_ZN66_INTERNAL_52d7cf32_30_flash_bwd_hdim128_fp16_sm90_cu_18e39b8a_30044cuda3std3__48in_placeE:
	.zero		1
	.type		_ZN66_INTERNAL_52d7cf32_30_flash_bwd_hdim128_fp16_sm90_cu_18e39b8a_30044cuda3std6ranges3__45__cpo9iter_moveE,@object
	.size		_ZN66_INTERNAL_52d7cf32_30_flash_bwd_hdim128_fp16_sm90_cu_18e39b8a_30044cuda3std6ranges3__45__cpo9iter_moveE,(_ZN66_INTERNAL_52d7cf32_30_flash_bwd_hdim128_fp16_sm90_cu_18e39b8a_30044cuda3std3__45__cpo5beginE - _ZN66_INTERNAL_52d7cf32_30_flash_bwd_hdim128_fp16_sm90_cu_18e39b8a_30044cuda3std6ranges3__45__cpo9iter_moveE)
_ZN66_INTERNAL_52d7cf32_30_flash_bwd_hdim128_fp16_sm90_cu_18e39b8a_30044cuda3std6ranges3__45__cpo9iter_moveE:
	.zero		1
	.type		_ZN66_INTERNAL_52d7cf32_30_flash_bwd_hdim128_fp16_sm90_cu_18e39b8a_30044cuda3std3__45__cpo5beginE,@object
	.size		_ZN66_INTERNAL_52d7cf32_30_flash_bwd_hdim128_fp16_sm90_cu_18e39b8a_30044cuda3std3__45__cpo5beginE,(_ZN66_INTERNAL_52d7cf32_30_flash_bwd_hdim128_fp16_sm90_cu_18e39b8a_30044cuda3std3__468_GLOBAL__N__52d7cf32_30_flash_bwd_hdim128_fp16_sm90_cu_18e39b8a_30046ignoreE - _ZN66_INTERNAL_52d7cf32_30_flash_bwd_hdim128_fp16_sm90_cu_18e39b8a_30044cuda3std3__45__cpo5beginE)
_ZN66_INTERNAL_52d7cf32_30_flash_bwd_hdim128_fp16_sm90_cu_18e39b8a_30044cuda3std3__45__cpo5beginE:
	.zero		1
	.type		_ZN66_INTERNAL_52d7cf32_30_flash_bwd_hdim128_fp16_sm90_cu_18e39b8a_30044cuda3std3__468_GLOBAL__N__52d7cf32_30_flash_bwd_hdim128_fp16_sm90_cu_18e39b8a_30046ignoreE,@object
	.size		_ZN66_INTERNAL_52d7cf32_30_flash_bwd_hdim128_fp16_sm90_cu_18e39b8a_30044cuda3std3__468_GLOBAL__N__52d7cf32_30_flash_bwd_hdim128_fp16_sm90_cu_18e39b8a_30046ignoreE,(_ZN66_INTERNAL_52d7cf32_30_flash_bwd_hdim128_fp16_sm90_cu_18e39b8a_30044cute7productE - _ZN66_INTERNAL_52d7cf32_30_flash_bwd_hdim128_fp16_sm90_cu_18e39b8a_30044cuda3std3__468_GLOBAL__N__52d7cf32_30_flash_bwd_hdim128_fp16_sm90_cu_18e39b8a_30046ignoreE)
_ZN66_INTERNAL_52d7cf32_30_flash_bwd_hdim128_fp16_sm90_cu_18e39b8a_30044cuda3std3__468_GLOBAL__N__52d7cf32_30_flash_bwd_hdim128_fp16_sm90_cu_18e39b8a_30046ignoreE:
	.zero		1
	.type		_ZN66_INTERNAL_52d7cf32_30_flash_bwd_hdim128_fp16_sm90_cu_18e39b8a_30044cute7productE,@object
	.size		_ZN66_INTERNAL_52d7cf32_30_flash_bwd_hdim128_fp16_sm90_cu_18e39b8a_30044cute7productE,(_ZN66_INTERNAL_52d7cf32_30_flash_bwd_hdim128_fp16_sm90_cu_18e39b8a_30044cuda3std3__45__cpo3endE - _ZN66_INTERNAL_52d7cf32_30_flash_bwd_hdim128_fp16_sm90_cu_18e39b8a_30044cute7productE)
_ZN66_INTERNAL_52d7cf32_30_flash_bwd_hdim128_fp16_sm90_cu_18e39b8a_30044cute7productE:
	.zero		1
	.type		_ZN66_INTERNAL_52d7cf32_30_flash_bwd_hdim128_fp16_sm90_cu_18e39b8a_30044cuda3std3__45__cpo3endE,@object
	.size		_ZN66_INTERNAL_52d7cf32_30_flash_bwd_hdim128_fp16_sm90_cu_18e39b8a_30044cuda3std3__45__cpo3endE,(_ZN66_INTERNAL_52d7cf32_30_flash_bwd_hdim128_fp16_sm90_cu_18e39b8a_30044cuda3std3__419piecewise_constructE - _ZN66_INTERNAL_52d7cf32_30_flash_bwd_hdim128_fp16_sm90_cu_18e39b8a_30044cuda3std3__45__cpo3endE)
_ZN66_INTERNAL_52d7cf32_30_flash_bwd_hdim128_fp16_sm90_cu_18e39b8a_30044cuda3std3__45__cpo3endE:
	.zero		1
	.type		_ZN66_INTERNAL_52d7cf32_30_flash_bwd_hdim128_fp16_sm90_cu_18e39b8a_30044cuda3std3__419piecewise_constructE,@object
	.size		_ZN66_INTERNAL_52d7cf32_30_flash_bwd_hdim128_fp16_sm90_cu_18e39b8a_30044cuda3std3__419piecewise_constructE,(_ZN66_INTERNAL_52d7cf32_30_flash_bwd_hdim128_fp16_sm90_cu_18e39b8a_30044cuda3std3__45__cpo4cendE - _ZN66_INTERNAL_52d7cf32_30_flash_bwd_hdim128_fp16_sm90_cu_18e39b8a_30044cuda3std3__419piecewise_constructE)
_ZN66_INTERNAL_52d7cf32_30_flash_bwd_hdim128_fp16_sm90_cu_18e39b8a_30044cuda3std3__419piecewise_constructE:
	.zero		1
	.type		_ZN66_INTERNAL_52d7cf32_30_flash_bwd_hdim128_fp16_sm90_cu_18e39b8a_30044cuda3std3__45__cpo4cendE,@object
	.size		_ZN66_INTERNAL_52d7cf32_30_flash_bwd_hdim128_fp16_sm90_cu_18e39b8a_30044cuda3std3__45__cpo4cendE,(_ZN66_INTERNAL_52d7cf32_30_flash_bwd_hdim128_fp16_sm90_cu_18e39b8a_30044cuda3std6ranges3__45__cpo4swapE - _ZN66_INTERNAL_52d7cf32_30_flash_bwd_hdim128_fp16_sm90_cu_18e39b8a_30044cuda3std3__45__cpo4cendE)
_ZN66_INTERNAL_52d7cf32_30_flash_bwd_hdim128_fp16_sm90_cu_18e39b8a_30044cuda3std3__45__cpo4cendE:
	.zero		1
	.type		_ZN66_INTERNAL_52d7cf32_30_flash_bwd_hdim128_fp16_sm90_cu_18e39b8a_30044cuda3std6ranges3__45__cpo4swapE,@object
	.size		_ZN66_INTERNAL_52d7cf32_30_flash_bwd_hdim128_fp16_sm90_cu_18e39b8a_30044cuda3std6ranges3__45__cpo4swapE,(.L_13 - _ZN66_INTERNAL_52d7cf32_30_flash_bwd_hdim128_fp16_sm90_cu_18e39b8a_30044cuda3std6ranges3__45__cpo4swapE)
_ZN66_INTERNAL_52d7cf32_30_flash_bwd_hdim128_fp16_sm90_cu_18e39b8a_30044cuda3std6ranges3__45__cpo4swapE:
	.zero		1
.L_13:


//--------------------- .nv.shared._ZN7cutlass13device_kernelIN5flash11enable_sm90INS1_16FlashAttnBwdSm90INS1_25CollectiveMainloopBwdSm90ILi2ELi2ELi2EN4cute5tupleIJNS5_1CILi1EEES8_S8_EEENS6_IJNS7_ILi80EEENS7_ILi128EEESB_EEENS_6half_tEfNS_4arch4Sm90ELb0ELb0ELb0ELb0ELb1ELb1ELb0ELb1ELi2ELi1ELi2ELi1ELb0EEENS1_21CollectiveEpilogueBwdISC_SD_SF_Li256ELb0ELb0ELi1EEENS1_19SingleTileSchedulerILb0ELb0ELb0ELi128EEEEEEEEEvNT_6ParamsE --------------------------
	.section	.nv.shared._ZN7cutlass13device_kernelIN5flash11enable_sm90INS1_16FlashAttnBwdSm90INS1_25CollectiveMainloopBwdSm90ILi2ELi2ELi2EN4cute5tupleIJNS5_1CILi1EEES8_S8_EEENS6_IJNS7_ILi80EEENS7_ILi128EEESB_EEENS_6half_tEfNS_4arch4Sm90ELb0ELb0ELb0ELb0ELb1ELb1ELb0ELb1ELi2ELi1ELi2ELi1ELb0EEENS1_21CollectiveEpilogueBwdISC_SD_SF_Li256ELb0ELb0ELi1EEENS1_19SingleTileSchedulerILb0ELb0ELb0ELi128EEEEEEEEEvNT_6ParamsE,"aw",@nobits
	.sectionflags	@""
	.align	16
	.zero		1024


//--------------------- .nv.shared._ZN7cutlass13device_kernelIN5flash11enable_sm90INS1_16FlashAttnBwdSm90INS1_25CollectiveMainloopBwdSm90ILi2ELi2ELi2EN4cute5tupleIJNS5_1CILi1EEES8_S8_EEENS6_IJNS7_ILi80EEENS7_ILi128EEESB_EEENS_6half_tEfNS_4arch4Sm90ELb0ELb0ELb0ELb0ELb0ELb1ELb0ELb1ELi2ELi1ELi2ELi1ELb0EEENS1_24CollectiveEpilogueBwdGQAISC_fSF_Li256ELb0ELb0EEENS1_19SingleTileSchedulerILb0ELb0ELb0ELi128EEEEEEEEEvNT_6ParamsE --------------------------
	.section	.nv.shared._ZN7cutlass13device_kernelIN5flash11enable_sm90INS1_16FlashAttnBwdSm90INS1_25CollectiveMainloopBwdSm90ILi2ELi2ELi2EN4cute5tupleIJNS5_1CILi1EEES8_S8_EEENS6_IJNS7_ILi80EEENS7_ILi128EEESB_EEENS_6half_tEfNS_4arch4Sm90ELb0ELb0ELb0ELb0ELb0ELb1ELb0ELb1ELi2ELi1ELi2ELi1ELb0EEENS1_24CollectiveEpilogueBwdGQAISC_fSF_Li256ELb0ELb0EEENS1_19SingleTileSchedulerILb0ELb0ELb0ELi128EEEEEEEEEvNT_6ParamsE,"aw",@nobits
	.sectionflags	@""
	.align	16
	.zero		1024


//--------------------- .nv.shared._ZN7cutlass13device_kernelIN5flash11enable_sm90INS1_16FlashAttnBwdSm90INS1_25CollectiveMainloopBwdSm90ILi2ELi2ELi2EN4cute5tupleIJNS5_1CILi1EEES8_S8_EEENS6_IJNS7_ILi80EEENS7_ILi128EEESB_EEENS_6half_tEfNS_4arch4Sm90ELb0ELb0ELb0ELb0ELb1ELb1ELb0ELb1ELi2ELi1ELi2ELi1ELb0EEENS1_24CollectiveEpilogueBwdGQAISC_fSF_Li256ELb0ELb1EEENS1_19SingleTileSchedulerILb0ELb0ELb0ELi128EEEEEEEEEvNT_6ParamsE --------------------------
	.section	.nv.shared._ZN7cutlass13device_kernelIN5flash11enable_sm90INS1_16FlashAttnBwdSm90INS1_25CollectiveMainloopBwdSm90ILi2ELi2ELi2EN4cute5tupleIJNS5_1CILi1EEES8_S8_EEENS6_IJNS7_ILi80EEENS7_ILi128EEESB_EEENS_6half_tEfNS_4arch4Sm90ELb0ELb0ELb0ELb0ELb1ELb1ELb0ELb1ELi2ELi1ELi2ELi1ELb0EEENS1_24CollectiveEpilogueBwdGQAISC_fSF_Li256ELb0ELb1EEENS1_19SingleTileSchedulerILb0ELb0ELb0ELi128EEEEEEEEEvNT_6ParamsE,"aw",@nobits
	.sectionflags	@""
	.align	16
	.zero		1024


//--------------------- .nv.shared._ZN7cutlass13device_kernelIN5flash22FlashAttnBwdPreprocessIN4cute5tupleIJNS3_1CILi80EEENS5_ILi128EEEEEENS_6half_tEfNS_4arch4Sm90ELb1ELb0EEEEEvNT_6ParamsE --------------------------
	.section	.nv.shared._ZN7cutlass13device_kernelIN5flash22FlashAttnBwdPreprocessIN4cute5tupleIJNS3_1CILi80EEENS5_ILi128EEEEEENS_6half_tEfNS_4arch4Sm90ELb1ELb0EEEEEvNT_6ParamsE,"aw",@nobits
	.sectionflags	@""
	.align	16
	.zero		1024


//--------------------- .nv.shared._ZN7cutlass13device_kernelIN5flash11enable_sm90INS1_16FlashAttnBwdSm90INS1_25CollectiveMainloopBwdSm90ILi2ELi2ELi2EN4cute5tupleIJNS5_1CILi1EEES8_S8_EEENS6_IJNS7_ILi80EEENS7_ILi128EEESB_EEENS_6half_tEfNS_4arch4Sm90ELb0ELb0ELb0ELb1ELb0ELb1ELb0ELb1ELi2ELi1ELi2ELi1ELb0EEENS1_21CollectiveEpilogueBwdISC_SD_SF_Li256ELb1ELb0ELi1EEENS1_19SingleTileSchedulerILb1ELb0ELb0ELi128EEEEEEEEEvNT_6ParamsE --------------------------
	.section	.nv.shared._ZN7cutlass13device_kernelIN5flash11enable_sm90INS1_16FlashAttnBwdSm90INS1_25CollectiveMainloopBwdSm90ILi2ELi2ELi2EN4cute5tupleIJNS5_1CILi1EEES8_S8_EEENS6_IJNS7_ILi80EEENS7_ILi128EEESB_EEENS_6half_tEfNS_4arch4Sm90ELb0ELb0ELb0ELb1ELb0ELb1ELb0ELb1ELi2ELi1ELi2ELi1ELb0EEENS1_21CollectiveEpilogueBwdISC_SD_SF_Li256ELb1ELb0ELi1EEENS1_19SingleTileSchedulerILb1ELb0ELb0ELi128EEEEEEEEEvNT_6ParamsE,"aw",@nobits
	.sectionflags	@""
	.align	16
	.zero		1024


//--------------------- .nv.shared._ZN7cutlass13device_kernelIN5flash11enable_sm90INS1_16FlashAttnBwdSm90INS1_25CollectiveMainloopBwdSm90ILi2ELi2ELi2EN4cute5tupleIJNS5_1CILi1EEES8_S8_EEENS6_IJNS7_ILi80EEENS7_ILi128EEESB_EEENS_6half_tEfNS_4arch4Sm90ELb0ELb0ELb0ELb1ELb1ELb1ELb0ELb1ELi2ELi1ELi2ELi1ELb0EEENS1_21CollectiveEpilogueBwdISC_SD_SF_Li256ELb1ELb0ELi1EEENS1_19SingleTileSchedulerILb1ELb0ELb0ELi128EEEEEEEEEvNT_6ParamsE --------------------------
	.section	.nv.shared._ZN7cutlass13device_kernelIN5flash11enable_sm90INS1_16FlashAttnBwdSm90INS1_25CollectiveMainloopBwdSm90ILi2ELi2ELi2EN4cute5tupleIJNS5_1CILi1EEES8_S8_EEENS6_IJNS7_ILi80EEENS7_ILi128EEESB_EEENS_6half_tEfNS_4arch4Sm90ELb0ELb0ELb0ELb1ELb1ELb1ELb0ELb1ELi2ELi1ELi2ELi1ELb0EEENS1_21CollectiveEpilogueBwdISC_SD_SF_Li256ELb1ELb0ELi1EEENS1_19SingleTileSchedulerILb1ELb0ELb0ELi128EEEEEEEEEvNT_6ParamsE,"aw",@nobits
	.sectionflags	@""
	.align	16
	.zero		1024


//--------------------- .nv.shared._ZN7cutlass13device_kernelIN5flash11enable_sm90INS1_16FlashAttnBwdSm90INS1_25CollectiveMainloopBwdSm90ILi2ELi2ELi2EN4cute5tupleIJNS5_1CILi1EEES8_S8_EEENS6_IJNS7_ILi80EEENS7_ILi128EEESB_EEENS_6half_tEfNS_4arch4Sm90ELb0ELb0ELb0ELb1ELb0ELb1ELb0ELb1ELi2ELi1ELi2ELi1ELb0EEENS1_24CollectiveEpilogueBwdGQAISC_fSF_Li256ELb1ELb0EEENS1_19SingleTileSchedulerILb1ELb0ELb0ELi128EEEEEEEEEvNT_6ParamsE --------------------------
	.section	.nv.shared._ZN7cutlass13device_kernelIN5flash11enable_sm90INS1_16FlashAttnBwdSm90INS1_25CollectiveMainloopBwdSm90ILi2ELi2ELi2EN4cute5tupleIJNS5_1CILi1EEES8_S8_EEENS6_IJNS7_ILi80EEENS7_ILi128EEESB_EEENS_6half_tEfNS_4arch4Sm90ELb0ELb0ELb0ELb1ELb0ELb1ELb0ELb1ELi2ELi1ELi2ELi1ELb0EEENS1_24CollectiveEpilogueBwdGQAISC_fSF_Li256ELb1ELb0EEENS1_19SingleTileSchedulerILb1ELb0ELb0ELi128EEEEEEEEEvNT_6ParamsE,"aw",@nobits
	.sectionflags	@""
	.align	16
	.zero		1024


//--------------------- .nv.shared._ZN7cutlass13device_kernelIN5flash32FlashAttnBwdPostprocessConvertdQIN4cute5tupleIJNS3_1CILi80EEENS5_ILi128EEEEEENS_6half_tEfNS_4arch4Sm90ELi256ENS3_8TiledMMAINS3_8MMA_AtomIJNS3_4SM904GMMA25MMA_64x16x16_F32F16F16_SSILNSF_5MajorE1ELSH_0ELNSF_7ScaleInE1ELSI_1EEEEEENS3_6LayoutINS4_IJNS5_ILi2EEENS5_ILi1EEESN_EEENS4_IJSN_NS5_ILi0EEESP_EEEEENS4_IJNS3_10UnderscoreESS_SS_EEEEELb1EEEEEvNT_6ParamsE --------------------------
	.section	.nv.shared._ZN7cutlass13device_kernelIN5flash32FlashAttnBwdPostprocessConvertdQIN4cute5tupleIJNS3_1CILi80EEENS5_ILi128EEEEEENS_6half_tEfNS_4arch4Sm90ELi256ENS3_8TiledMMAINS3_8MMA_AtomIJNS3_4SM904GMMA25MMA_64x16x16_F32F16F16_SSILNSF_5MajorE1ELSH_0ELNSF_7ScaleInE1ELSI_1EEEEEENS3_6LayoutINS4_IJNS5_ILi2EEENS5_ILi1EEESN_EEENS4_IJSN_NS5_ILi0EEESP_EEEEENS4_IJNS3_10UnderscoreESS_SS_EEEEELb1EEEEEvNT_6ParamsE,"aw",@nobits
	.sectionflags	@""
	.align	16
	.zero		1024


//--------------------- .nv.shared._ZN7cutlass13device_kernelIN5flash11enable_sm90INS1_16FlashAttnBwdSm90INS1_25CollectiveMainloopBwdSm90ILi2ELi2ELi2EN4cute5tupleIJNS5_1CILi1EEES8_S8_EEENS6_IJNS7_ILi80EEENS7_ILi128EEESB_EEENS_6half_tEfNS_4arch4Sm90ELb0ELb0ELb0ELb1ELb1ELb1ELb0ELb1ELi2ELi1ELi2ELi1ELb0EEENS1_24CollectiveEpilogueBwdGQAISC_fSF_Li256ELb1ELb1EEENS1_19SingleTileSchedulerILb1ELb0ELb0ELi128EEEEEEEEEvNT_6ParamsE --------------------------
	.section	.nv.shared._ZN7cutlass13device_kernelIN5flash11enable_sm90INS1_16FlashAttnBwdSm90INS1_25CollectiveMainloopBwdSm90ILi2ELi2ELi2EN4cute5tupleIJNS5_1CILi1EEES8_S8_EEENS6_IJNS7_ILi80EEENS7_ILi128EEESB_EEENS_6half_tEfNS_4arch4Sm90ELb0ELb0ELb0ELb1ELb1ELb1ELb0ELb1ELi2ELi1ELi2ELi1ELb0EEENS1_24CollectiveEpilogueBwdGQAISC_fSF_Li256ELb1ELb1EEENS1_19SingleTileSchedulerILb1ELb0ELb0ELi128EEEEEEEEEvNT_6ParamsE,"aw",@nobits
	.sectionflags	@""
	.align	16
	.zero		1024


//--------------------- .nv.shared._ZN7cutlass13device_kernelIN5flash22FlashAttnBwdPreprocessIN4cute5tupleIJNS3_1CILi80EEENS5_ILi128EEEEEENS_6half_tEfNS_4arch4Sm90ELb1ELb1EEEEEvNT_6ParamsE --------------------------
	.section	.nv.shared._ZN7cutlass13device_kernelIN5flash22FlashAttnBwdPreprocessIN4cute5tupleIJNS3_1CILi80EEENS5_ILi128EEEEEENS_6half_tEfNS_4arch4Sm90ELb1ELb1EEEEEvNT_6ParamsE,"aw",@nobits
	.sectionflags	@""
	.align	16
	.zero		1024


//--------------------- .nv.shared._ZN7cutlass13device_kernelIN5flash11enable_sm90INS1_16FlashAttnBwdSm90INS1_25CollectiveMainloopBwdSm90ILi2ELi2ELi2EN4cute5tupleIJNS5_1CILi1EEES8_S8_EEENS6_IJNS7_ILi64EEENS7_ILi128EEESB_EEENS_6half_tEfNS_4arch4Sm90ELb0ELb1ELb0ELb0ELb0ELb1ELb0ELb0ELi2ELi1ELi2ELi1ELb0EEENS1_21CollectiveEpilogueBwdISC_SD_SF_Li256ELb0ELb0ELi1EEENS1_19SingleTileSchedulerILb0ELb0ELb0ELi128EEEEEEEEEvNT_6ParamsE --------------------------
	.section	.nv.shared._ZN7cutlass13device_kernelIN5flash11enable_sm90INS1_16FlashAttnBwdSm90INS1_25CollectiveMainloopBwdSm90ILi2ELi2ELi2EN4cute5tupleIJNS5_1CILi1EEES8_S8_EEENS6_IJNS7_ILi64EEENS7_ILi128EEESB_EEENS_6half_tEfNS_4arch4Sm90ELb0ELb1ELb0ELb0ELb0ELb1ELb0ELb0ELi2ELi1ELi2ELi1ELb0EEENS1_21CollectiveEpilogueBwdISC_SD_SF_Li256ELb0ELb0ELi1EEENS1_19SingleTileSchedulerILb0ELb0ELb0ELi128EEEEEEEEEvNT_6ParamsE,"aw",@nobits
	.sectionflags	@""
	.align	16
	.zero		1024


//--------------------- .nv.shared._ZN7cutlass13device_kernelIN5flash11enable_sm90INS1_16FlashAttnBwdSm90INS1_25CollectiveMainloopBwdSm90ILi2ELi2ELi2EN4cute5tupleIJNS5_1CILi1EEES8_S8_EEENS6_IJNS7_ILi64EEENS7_ILi128EEESB_EEENS_6half_tEfNS_4arch4Sm90ELb0ELb1ELb0ELb0ELb1ELb1ELb0ELb0ELi2ELi1ELi2ELi1ELb0EEENS1_21CollectiveEpilogueBwdISC_SD_SF_Li256ELb0ELb0ELi1EEENS1_19SingleTileSchedulerILb0ELb0ELb0ELi128EEEEEEEEEvNT_6ParamsE --------------------------
	.section	.nv.shared._ZN7cutlass13device_kernelIN5flash11enable_sm90INS1_16FlashAttnBwdSm90INS1_25CollectiveMainloopBwdSm90ILi2ELi2ELi2EN4cute5tupleIJNS5_1CILi1EEES8_S8_EEENS6_IJNS7_ILi64EEENS7_ILi128EEESB_EEENS_6half_tEfNS_4arch4Sm90ELb0ELb1ELb0ELb0ELb1ELb1ELb0ELb0ELi2ELi1ELi2ELi1ELb0EEENS1_21CollectiveEpilogueBwdISC_SD_SF_Li256ELb0ELb0ELi1EEENS1_19SingleTileSchedulerILb0ELb0ELb0ELi128EEEEEEEEEvNT_6ParamsE,"aw",@nobits
	.sectionflags	@""
	.align	16
	.zero		1024


//--------------------- .nv.shared._ZN7cutlass13device_kernelIN5flash11enable_sm90INS1_16FlashAttnBwdSm90INS1_25CollectiveMainloopBwdSm90ILi2ELi2ELi2EN4cute5tupleIJNS5_1CILi1EEES8_S8_EEENS6_IJNS7_ILi64EEENS7_ILi128EEESB_EEENS_6half_tEfNS_4arch4Sm90ELb0ELb1ELb0ELb0ELb0ELb1ELb0ELb0ELi2ELi1ELi2ELi1ELb0EEENS1_24CollectiveEpilogueBwdGQAISC_fSF_Li256ELb0ELb0EEENS1_19SingleTileSchedulerILb0ELb0ELb0ELi128EEEEEEEEEvNT_6ParamsE --------------------------
	.section	.nv.shared._ZN7cutlass13device_kernelIN5flash11enable_sm90INS1_16FlashAttnBwdSm90INS1_25CollectiveMainloopBwdSm90ILi2ELi2ELi2EN4cute5tupleIJNS5_1CILi1EEES8_S8_EEENS6_IJNS7_ILi64EEENS7_ILi128EEESB_EEENS_6half_tEfNS_4arch4Sm90ELb0ELb1ELb0ELb0ELb0ELb1ELb0ELb0ELi2ELi1ELi2ELi1ELb0EEENS1_24CollectiveEpilogueBwdGQAISC_fSF_Li256ELb0ELb0EEENS1_19SingleTileSchedulerILb0ELb0ELb0ELi128EEEEEEEEEvNT_6ParamsE,"aw",@nobits
	.sectionflags	@""
	.align	16
	.zero		1024


//--------------------- .nv.shared._ZN7cutlass13device_kernelIN5flash11enable_sm90INS1_16FlashAttnBwdSm90INS1_25CollectiveMainloopBwdSm90ILi2ELi2ELi2EN4cute5tupleIJNS5_1CILi1EEES8_S8_EEENS6_IJNS7_ILi64EEENS7_ILi128EEESB_EEENS_6half_tEfNS_4arch4Sm90ELb0ELb1ELb0ELb0ELb1ELb1ELb0ELb0ELi2ELi1ELi2ELi1ELb0EEENS1_24CollectiveEpilogueBwdGQAISC_fSF_Li256ELb0ELb1EEENS1_19SingleTileSchedulerILb0ELb0ELb0ELi128EEEEEEEEEvNT_6ParamsE --------------------------
	.section	.nv.shared._ZN7cutlass13device_kernelIN5flash11enable_sm90INS1_16FlashAttnBwdSm90INS1_25CollectiveMainloopBwdSm90ILi2ELi2ELi2EN4cute5tupleIJNS5_1CILi1EEES8_S8_EEENS6_IJNS7_ILi64EEENS7_ILi128EEESB_EEENS_6half_tEfNS_4arch4Sm90ELb0ELb1ELb0ELb0ELb1ELb1ELb0ELb0ELi2ELi1ELi2ELi1ELb0EEENS1_24CollectiveEpilogueBwdGQAISC_fSF_Li256ELb0ELb1EEENS1_19SingleTileSchedulerILb0ELb0ELb0ELi128EEEEEEEEEvNT_6ParamsE,"aw",@nobits
	.sectionflags	@""
	.align	16
	.zero		1024


//--------------------- .nv.shared._ZN7cutlass13device_kernelIN5flash11enable_sm90INS1_16FlashAttnBwdSm90INS1_25CollectiveMainloopBwdSm90ILi2ELi2ELi2EN4cute5tupleIJNS5_1CILi1EEES8_S8_EEENS6_IJNS7_ILi64EEENS7_ILi128EEESB_EEENS_6half_tEfNS_4arch4Sm90ELb0ELb1ELb0ELb1ELb0ELb1ELb0ELb0ELi2ELi1ELi2ELi1ELb0EEENS1_21CollectiveEpilogueBwdISC_SD_SF_Li256ELb1ELb0ELi1EEENS1_19SingleTileSchedulerILb1ELb0ELb0ELi128EEEEEEEEEvNT_6ParamsE --------------------------
	.section	.nv.shared._ZN7cutlass13device_kernelIN5flash11enable_sm90INS1_16FlashAttnBwdSm90INS1_25CollectiveMainloopBwdSm90ILi2ELi2ELi2EN4cute5tupleIJNS5_1CILi1EEES8_S8_EEENS6_IJNS7_ILi64EEENS7_ILi128EEESB_EEENS_6half_tEfNS_4arch4Sm90ELb0ELb1ELb0ELb1ELb0ELb1ELb0ELb0ELi2ELi1ELi2ELi1ELb0EEENS1_21CollectiveEpilogueBwdISC_SD_SF_Li256ELb1ELb0ELi1EEENS1_19SingleTileSchedulerILb1ELb0ELb0ELi128EEEEEEEEEvNT_6ParamsE,"aw",@nobits
	.sectionflags	@""
	.align	16
	.zero		1024


//--------------------- .nv.shared._ZN7cutlass13device_kernelIN5flash11enable_sm90INS1_16FlashAttnBwdSm90INS1_25CollectiveMainloopBwdSm90ILi2ELi2ELi2EN4cute5tupleIJNS5_1CILi1EEES8_S8_EEENS6_IJNS7_ILi64EEENS7_ILi128EEESB_EEENS_6half_tEfNS_4arch4Sm90ELb0ELb1ELb0ELb1ELb1ELb1ELb0ELb0ELi2ELi1ELi2ELi1ELb0EEENS1_21CollectiveEpilogueBwdISC_SD_SF_Li256ELb1ELb0ELi1EEENS1_19SingleTileSchedulerILb1ELb0ELb0ELi128EEEEEEEEEvNT_6ParamsE --------------------------
	.section	.nv.shared._ZN7cutlass13device_kernelIN5flash11enable_sm90INS1_16FlashAttnBwdSm90INS1_25CollectiveMainloopBwdSm90ILi2ELi2ELi2EN4cute5tupleIJNS5_1CILi1EEES8_S8_EEENS6_IJNS7_ILi64EEENS7_ILi128EEESB_EEENS_6half_tEfNS_4arch4Sm90ELb0ELb1ELb0ELb1ELb1ELb1ELb0ELb0ELi2ELi1ELi2ELi1ELb0EEENS1_21CollectiveEpilogueBwdISC_SD_SF_Li256ELb1ELb0ELi1EEENS1_19SingleTileSchedulerILb1ELb0ELb0ELi128EEEEEEEEEvNT_6ParamsE,"aw",@nobits
	.sectionflags	@""
	.align	16
	.zero		1024


//--------------------- .nv.shared._ZN7cutlass13device_kernelIN5flash11enable_sm90INS1_16FlashAttnBwdSm90INS1_25CollectiveMainloopBwdSm90ILi2ELi2ELi2EN4cute5tupleIJNS5_1CILi1EEES8_S8_EEENS6_IJNS7_ILi64EEENS7_ILi128EEESB_EEENS_6half_tEfNS_4arch4Sm90ELb0ELb1ELb0ELb1ELb0ELb1ELb0ELb0ELi2ELi1ELi2ELi1ELb0EEENS1_24CollectiveEpilogueBwdGQAISC_fSF_Li256ELb1ELb0EEENS1_19SingleTileSchedulerILb1ELb0ELb0ELi128EEEEEEEEEvNT_6ParamsE --------------------------
	.section	.nv.shared._ZN7cutlass13device_kernelIN5flash11enable_sm90INS1_16FlashAttnBwdSm90INS1_25CollectiveMainloopBwdSm90ILi2ELi2ELi2EN4cute5tupleIJNS5_1CILi1EEES8_S8_EEENS6_IJNS7_ILi64EEENS7_ILi128EEESB_EEENS_6half_tEfNS_4arch4Sm90ELb0ELb1ELb0ELb1ELb0ELb1ELb0ELb0ELi2ELi1ELi2ELi1ELb0EEENS1_24CollectiveEpilogueBwdGQAISC_fSF_Li256ELb1ELb0EEENS1_19SingleTileSchedulerILb1ELb0ELb0ELi128EEEEEEEEEvNT_6ParamsE,"aw",@nobits
	.sectionflags	@""
	.align	16
	.zero		1024


//--------------------- .nv.shared._ZN7cutlass13device_kernelIN5flash11enable_sm90INS1_16FlashAttnBwdSm90INS1_25CollectiveMainloopBwdSm90ILi2ELi2ELi2EN4cute5tupleIJNS5_1CILi1EEES8_S8_EEENS6_IJNS7_ILi64EEENS7_ILi128EEESB_EEENS_6half_tEfNS_4arch4Sm90ELb0ELb1ELb0ELb1ELb1ELb1ELb0ELb0ELi2ELi1ELi2ELi1ELb0EEENS1_24CollectiveEpilogueBwdGQAISC_fSF_Li256ELb1ELb1EEENS1_19SingleTileSchedulerILb1ELb0ELb0ELi128EEEEEEEEEvNT_6ParamsE --------------------------
	.section	.nv.shared._ZN7cutlass13device_kernelIN5flash11enable_sm90INS1_16FlashAttnBwdSm90INS1_25CollectiveMainloopBwdSm90ILi2ELi2ELi2EN4cute5tupleIJNS5_1CILi1EEES8_S8_EEENS6_IJNS7_ILi64EEENS7_ILi128EEESB_EEENS_6half_tEfNS_4arch4Sm90ELb0ELb1ELb0ELb1ELb1ELb1ELb0ELb0ELi2ELi1ELi2ELi1ELb0EEENS1_24CollectiveEpilogueBwdGQAISC_fSF_Li256ELb1ELb1EEENS1_19SingleTileSchedulerILb1ELb0ELb0ELi128EEEEEEEEEvNT_6ParamsE,"aw",@nobits
	.sectionflags	@""
	.align	16
	.zero		1024


//--------------------- .nv.shared._ZN7cutlass13device_kernelIN5flash11enable_sm90INS1_16FlashAttnBwdSm90INS1_25CollectiveMainloopBwdSm90ILi2ELi2ELi2EN4cute5tupleIJNS5_1CILi1EEES8_S8_EEENS6_IJNS7_ILi64EEENS7_ILi128EEESB_EEENS_6half_tEfNS_4arch4Sm90ELb1ELb0ELb0ELb0ELb0ELb1ELb0ELb0ELi2ELi1ELi2ELi1ELb0EEENS1_21CollectiveEpilogueBwdISC_SD_SF_Li256ELb0ELb0ELi1EEENS1_25SingleTileBwdLPTSchedulerILb0ELi128ELb0EEEEEEEEEvNT_6ParamsE --------------------------
	.section	.nv.shared._ZN7cutlass13device_kernelIN5flash11enable_sm90INS1_16FlashAttnBwdSm90INS1_25CollectiveMainloopBwdSm90ILi2ELi2ELi2EN4cute5tupleIJNS5_1CILi1EEES8_S8_EEENS6_IJNS7_ILi64EEENS7_ILi128EEESB_EEENS_6half_tEfNS_4arch4Sm90ELb1ELb0ELb0ELb0ELb0ELb1ELb0ELb0ELi2ELi1ELi2ELi1ELb0EEENS1_21CollectiveEpilogueBwdISC_SD_SF_Li256ELb0ELb0ELi1EEENS1_25SingleTileBwdLPTSchedulerILb0ELi128ELb0EEEEEEEEEvNT_6ParamsE,"aw",@nobits
	.sectionflags	@""
	.align	16
	.zero		1024


//--------------------- .nv.shared._ZN7cutlass13device_kernelIN5flash11enable_sm90INS1_16FlashAttnBwdSm90INS1_25CollectiveMainloopBwdSm90ILi2ELi2ELi2EN4cute5tupleIJNS5_1CILi1EEES8_S8_EEENS6_IJNS7_ILi64EEENS7_ILi128EEESB_EEENS_6half_tEfNS_4arch4Sm90ELb1ELb0ELb0ELb0ELb1ELb1ELb0ELb0ELi2ELi1ELi2ELi1ELb0EEENS1_21CollectiveEpilogueBwdISC_SD_SF_Li256ELb0ELb0ELi1EEENS1_25SingleTileBwdLPTSchedulerILb0ELi128ELb1EEEEEEEEEvNT_6ParamsE --------------------------
	.section	.nv.shared._ZN7cutlass13device_kernelIN5flash11enable_sm90INS1_16FlashAttnBwdSm90INS1_25CollectiveMainloopBwdSm90ILi2ELi2ELi2EN4cute5tupleIJNS5_1CILi1EEES8_S8_EEENS6_IJNS7_ILi64EEENS7_ILi128EEESB_EEENS_6half_tEfNS_4arch4Sm90ELb1ELb0ELb0ELb0ELb1ELb1ELb0ELb0ELi2ELi1ELi2ELi1ELb0EEENS1_21CollectiveEpilogueBwdISC_SD_SF_Li256ELb0ELb0ELi1EEENS1_25SingleTileBwdLPTSchedulerILb0ELi128ELb1EEEEEEEEEvNT_6ParamsE,"aw",@nobits
	.sectionflags	@""
	.align	16
	.zero		1024


//--------------------- .nv.shared._ZN7cutlass13device_kernelIN5flash11enable_sm90INS1_16FlashAttnBwdSm90INS1_25CollectiveMainloopBwdSm90ILi2ELi2ELi2EN4cute5tupleIJNS5_1CILi1EEES8_S8_EEENS6_IJNS7_ILi64EEENS7_ILi128EEESB_EEENS_6half_tEfNS_4arch4Sm90ELb1ELb0ELb0ELb0ELb0ELb1ELb0ELb0ELi2ELi1ELi2ELi1ELb0EEENS1_24CollectiveEpilogueBwdGQAISC_fSF_Li256ELb0ELb0EEENS1_25SingleTileBwdLPTSchedulerILb0ELi128ELb0EEEEEEEEEvNT_6ParamsE --------------------------
	.section	.nv.shared._ZN7cutlass13device_kernelIN5flash11enable_sm90INS1_16FlashAttnBwdSm90INS1_25CollectiveMainloopBwdSm90ILi2ELi2ELi2EN4cute5tupleIJNS5_1CILi1EEES8_S8_EEENS6_IJNS7_ILi64EEENS7_ILi128EEESB_EEENS_6half_tEfNS_4arch4Sm90ELb1ELb0ELb0ELb0ELb0ELb1ELb0ELb0ELi2ELi1ELi2ELi1ELb0EEENS1_24CollectiveEpilogueBwdGQAISC_fSF_Li256ELb0ELb0EEENS1_25SingleTileBwdLPTSchedulerILb0ELi128ELb0EEEEEEEEEvNT_6ParamsE,"aw",@nobits
	.sectionflags	@""
	.align	16
	.zero		1024


//--------------------- .nv.shared._ZN7cutlass13device_kernelIN5flash11enable_sm90INS1_16FlashAttnBwdSm90INS1_25CollectiveMainloopBwdSm90ILi2ELi2ELi2EN4cute5tupleIJNS5_1CILi1EEES8_S8_EEENS6_IJNS7_ILi64EEENS7_ILi128EEESB_EEENS_6half_tEfNS_4arch4Sm90ELb1ELb0ELb0ELb0ELb1ELb1ELb0ELb0ELi2ELi1ELi2ELi1ELb0EEENS1_24CollectiveEpilogueBwdGQAISC_fSF_Li256ELb0ELb1EEENS1_25SingleTileBwdLPTSchedulerILb0ELi128ELb1EEEEEEEEEvNT_6ParamsE --------------------------
	.section	.nv.shared._ZN7cutlass13device_kernelIN5flash11enable_sm90INS1_16FlashAttnBwdSm90INS1_25CollectiveMainloopBwdSm90ILi2ELi2ELi2EN4cute5tupleIJNS5_1CILi1EEES8_S8_EEENS6_IJNS7_ILi64EEENS7_ILi128EEESB_EEENS_6half_tEfNS_4arch4Sm90ELb1ELb0ELb0ELb0ELb1ELb1ELb0ELb0ELi2ELi1ELi2ELi1ELb0EEENS1_24CollectiveEpilogueBwdGQAISC_fSF_Li256ELb0ELb1EEENS1_25SingleTileBwdLPTSchedulerILb0ELi128ELb1EEEEEEEEEvNT_6ParamsE,"aw",@nobits
	.sectionflags	@""
	.align	16
	.zero		1024


//--------------------- .nv.shared._ZN7cutlass13device_kernelIN5flash22FlashAttnBwdPreprocessIN4cute5tupleIJNS3_1CILi64EEENS5_ILi128EEEEEENS_6half_tEfNS_4arch4Sm90ELb1ELb0EEEEEvNT_6ParamsE --------------------------
	.section	.nv.shared._ZN7cutlass13device_kernelIN5flash22FlashAttnBwdPreprocessIN4cute5tupleIJNS3_1CILi64EEENS5_ILi128EEEEEENS_6half_tEfNS_4arch4Sm90ELb1ELb0EEEEEvNT_6ParamsE,"aw",@nobits
	.sectionflags	@""
	.align	16
	.zero		1024


//--------------------- .nv.shared._ZN7cutlass13device_kernelIN5flash11enable_sm90INS1_16FlashAttnBwdSm90INS1_25CollectiveMainloopBwdSm90ILi2ELi2ELi2EN4cute5tupleIJNS5_1CILi1EEES8_S8_EEENS6_IJNS7_ILi64EEENS7_ILi128EEESB_EEENS_6half_tEfNS_4arch4Sm90ELb1ELb0ELb0ELb1ELb0ELb1ELb0ELb0ELi2ELi1ELi2ELi1ELb0EEENS1_21CollectiveEpilogueBwdISC_SD_SF_Li256ELb1ELb0ELi1EEENS1_25SingleTileBwdLPTSchedulerILb1ELi128ELb0EEEEEEEEEvNT_6ParamsE --------------------------
	.section	.nv.shared._ZN7cutlass13device_kernelIN5flash11enable_sm90INS1_16FlashAttnBwdSm90INS1_25CollectiveMainloopBwdSm90ILi2ELi2ELi2EN4cute5tupleIJNS5_1CILi1EEES8_S8_EEENS6_IJNS7_ILi64EEENS7_ILi128EEESB_EEENS_6half_tEfNS_4arch4Sm90ELb1ELb0ELb0ELb1ELb0ELb1ELb0ELb0ELi2ELi1ELi2ELi1ELb0EEENS1_21CollectiveEpilogueBwdISC_SD_SF_Li256ELb1ELb0ELi1EEENS1_25SingleTileBwdLPTSchedulerILb1ELi128ELb0EEEEEEEEEvNT_6ParamsE,"aw",@nobits
	.sectionflags	@""
	.align	16
	.zero		1024


//--------------------- .nv.shared._ZN7cutlass13device_kernelIN5flash11enable_sm90INS1_16FlashAttnBwdSm90INS1_25CollectiveMainloopBwdSm90ILi2ELi2ELi2EN4cute5tupleIJNS5_1CILi1EEES8_S8_EEENS6_IJNS7_ILi64EEENS7_ILi128EEESB_EEENS_6half_tEfNS_4arch4Sm90ELb1ELb0ELb0ELb1ELb1ELb1ELb0ELb0ELi2ELi1ELi2ELi1ELb0EEENS1_21CollectiveEpilogueBwdISC_SD_SF_Li256ELb1ELb0ELi1EEENS1_25SingleTileBwdLPTSchedulerILb1ELi128ELb1EEEEEEEEEvNT_6ParamsE --------------------------
	.section	.nv.shared._ZN7cutlass13device_kernelIN5flash11enable_sm90INS1_16FlashAttnBwdSm90INS1_25CollectiveMainloopBwdSm90ILi2ELi2ELi2EN4cute5tupleIJNS5_1CILi1EEES8_S8_EEENS6_IJNS7_ILi64EEENS7_ILi128EEESB_EEENS_6half_tEfNS_4arch4Sm90ELb1ELb0ELb0ELb1ELb1ELb1ELb0ELb0ELi2ELi1ELi2ELi1ELb0EEENS1_21CollectiveEpilogueBwdISC_SD_SF_Li256ELb1ELb0ELi1EEENS1_25SingleTileBwdLPTSchedulerILb1ELi128ELb1EEEEEEEEEvNT_6ParamsE,"aw",@nobits
	.sectionflags	@""
	.align	16
	.zero		1024


//--------------------- .nv.shared._ZN7cutlass13device_kernelIN5flash11enable_sm90INS1_16FlashAttnBwdSm90INS1_25CollectiveMainloopBwdSm90ILi2ELi2ELi2EN4cute5tupleIJNS5_1CILi1EEES8_S8_EEENS6_IJNS7_ILi64EEENS7_ILi128EEESB_EEENS_6half_tEfNS_4arch4Sm90ELb1ELb0ELb0ELb1ELb0ELb1ELb0ELb0ELi2ELi1ELi2ELi1ELb0EEENS1_24CollectiveEpilogueBwdGQAISC_fSF_Li256ELb1ELb0EEENS1_25SingleTileBwdLPTSchedulerILb1ELi128ELb0EEEEEEEEEvNT_6ParamsE --------------------------
	.section	.nv.shared._ZN7cutlass13device_kernelIN5flash11enable_sm90INS1_16FlashAttnBwdSm90INS1_25CollectiveMainloopBwdSm90ILi2ELi2ELi2EN4cute5tupleIJNS5_1CILi1EEES8_S8_EEENS6_IJNS7_ILi64EEENS7_ILi128EEESB_EEENS_6half_tEfNS_4arch4Sm90ELb1ELb0ELb0ELb1ELb0ELb1ELb0ELb0ELi2ELi1ELi2ELi1ELb0EEENS1_24CollectiveEpilogueBwdGQAISC_fSF_Li256ELb1ELb0EEENS1_25SingleTileBwdLPTSchedulerILb1ELi128ELb0EEEEEEEEEvNT_6ParamsE,"aw",@nobits
	.sectionflags	@""
	.align	16
	.zero		1024


//--------------------- .nv.shared._ZN7cutlass13device_kernelIN5flash32FlashAttnBwdPostprocessConvertdQIN4cute5tupleIJNS3_1CILi128EEES6_EEENS_6half_tEfNS_4arch4Sm90ELi256ENS3_8TiledMMAINS3_8MMA_AtomIJNS3_4SM904GMMA26MMA_64x128x16_F32F16F16_RSILNSE_5MajorE0ELSG_1ELNSE_7ScaleInE1ELSH_1EEEEEENS3_6LayoutINS4_IJNS5_ILi2EEENS5_ILi1EEESM_EEENS4_IJSM_NS5_ILi0EEESO_EEEEENS4_IJNS3_10UnderscoreESR_SR_EEEEELb0EEEEEvNT_6ParamsE --------------------------
	.section	.nv.shared._ZN7cutlass13device_kernelIN5flash32FlashAttnBwdPostprocessConvertdQIN4cute5tupleIJNS3_1CILi128EEES6_EEENS_6half_tEfNS_4arch4Sm90ELi256ENS3_8TiledMMAINS3_8MMA_AtomIJNS3_4SM904GMMA26MMA_64x128x16_F32F16F16_RSILNSE_5MajorE0ELSG_1ELNSE_7ScaleInE1ELSH_1EEEEEENS3_6LayoutINS4_IJNS5_ILi2EEENS5_ILi1EEESM_EEENS4_IJSM_NS5_ILi0EEESO_EEEEENS4_IJNS3_10UnderscoreESR_SR_EEEEELb0EEEEEvNT_6ParamsE,"aw",@nobits
	.sectionflags	@""
	.align	16
	.zero		1024


//--------------------- .nv.shared._ZN7cutlass13device_kernelIN5flash32FlashAttnBwdPostprocessConvertdQIN4cute5tupleIJNS3_1CILi64EEENS5_ILi128EEEEEENS_6half_tEfNS_4arch4Sm90ELi256ENS3_8TiledMMAINS3_8MMA_AtomIJNS3_4SM904GMMA25MMA_64x64x16_F32F16F16_SSILNSF_5MajorE0ELSH_1ELNSF_7ScaleInE1ELSI_1EEEEEENS3_6LayoutINS4_IJNS5_ILi1EEENS5_ILi2EEESM_EEENS4_IJNS5_ILi0EEESM_SP_EEEEENS4_IJNS3_10UnderscoreESS_SS_EEEEELb0EEEEEvNT_6ParamsE --------------------------
	.section	.nv.shared._ZN7cutlass13device_kernelIN5flash32FlashAttnBwdPostprocessConvertdQIN4cute5tupleIJNS3_1CILi64EEENS5_ILi128EEEEEENS_6half_tEfNS_4arch4Sm90ELi256ENS3_8TiledMMAINS3_8MMA_AtomIJNS3_4SM904GMMA25MMA_64x64x16_F32F16F16_SSILNSF_5MajorE0ELSH_1ELNSF_7ScaleInE1ELSI_1EEEEEENS3_6LayoutINS4_IJNS5_ILi1EEENS5_ILi2EEESM_EEENS4_IJNS5_ILi0EEESM_SP_EEEEENS4_IJNS3_10UnderscoreESS_SS_EEEEELb0EEEEEvNT_6ParamsE,"aw",@nobits
	.sectionflags	@""
	.align	16
	.zero		1024


//--------------------- .nv.shared._ZN7cutlass13device_kernelIN5flash11enable_sm90INS1_16FlashAttnBwdSm90INS1_25CollectiveMainloopBwdSm90ILi2ELi2ELi2EN4cute5tupleIJNS5_1CILi1EEES8_S8_EEENS6_IJNS7_ILi64EEENS7_ILi128EEESB_EEENS_6half_tEfNS_4arch4Sm90ELb1ELb0ELb0ELb1ELb1ELb1ELb0ELb0ELi2ELi1ELi2ELi1ELb0EEENS1_24CollectiveEpilogueBwdGQAISC_fSF_Li256ELb1ELb1EEENS1_25SingleTileBwdLPTSchedulerILb1ELi128ELb1EEEEEEEEEvNT_6ParamsE --------------------------
	.section	.nv.shared._ZN7cutlass13device_kernelIN5flash11enable_sm90INS1_16FlashAttnBwdSm90INS1_25CollectiveMainloopBwdSm90ILi2ELi2ELi2EN4cute5tupleIJNS5_1CILi1EEES8_S8_EEENS6_IJNS7_ILi64EEENS7_ILi128EEESB_EEENS_6half_tEfNS_4arch4Sm90ELb1ELb0ELb0ELb1ELb1ELb1ELb0ELb0ELi2ELi1ELi2ELi1ELb0EEENS1_24CollectiveEpilogueBwdGQAISC_fSF_Li256ELb1ELb1EEENS1_25SingleTileBwdLPTSchedulerILb1ELi128ELb1EEEEEEEEEvNT_6ParamsE,"aw",@nobits
	.sectionflags	@""
	.align	16
	.zero		1024


//--------------------- .nv.shared._ZN7cutlass13device_kernelIN5flash22FlashAttnBwdPreprocessIN4cute5tupleIJNS3_1CILi64EEENS5_ILi128EEEEEENS_6half_tEfNS_4arch4Sm90ELb1ELb1EEEEEvNT_6ParamsE --------------------------
	.section	.nv.shared._ZN7cutlass13device_kernelIN5flash22FlashAttnBwdPreprocessIN4cute5tupleIJNS3_1CILi64EEENS5_ILi128EEEEEENS_6half_tEfNS_4arch4Sm90ELb1ELb1EEEEEvNT_6ParamsE,"aw",@nobits
	.sectionflags	@""
	.align	16
	.zero		1024


//--------------------- .nv.constant0._ZN7cutlass13device_kernelIN5flash11enable_sm90INS1_16FlashAttnBwdSm90INS1_25CollectiveMainloopBwdSm90ILi2ELi2ELi2EN4cute5tupleIJNS5_1CILi1EEES8_S8_EEENS6_IJNS7_ILi80EEENS7_ILi128EEESB_EEENS_6half_tEfNS_4arch4Sm90ELb0ELb0ELb0ELb0ELb0ELb1ELb0ELb1ELi2ELi1ELi2ELi1ELb0EEENS1_21CollectiveEpilogueBwdISC_SD_SF_Li256ELb0ELb0ELi1EEENS1_19SingleTileSchedulerILb0ELb0ELb0ELi128EEEEEEEEEvNT_6ParamsE --------------------------
	.section	.nv.constant0._ZN7cutlass13device_kernelIN5flash11enable_sm90INS1_16FlashAttnBwdSm90INS1_25CollectiveMainloopBwdSm90ILi2ELi2ELi2EN4cute5tupleIJNS5_1CILi1EEES8_S8_EEENS6_IJNS7_ILi80EEENS7_ILi128EEESB_EEENS_6half_tEfNS_4arch4Sm90ELb0ELb0ELb0ELb0ELb0ELb1ELb0ELb1ELi2ELi1ELi2ELi1ELb0EEENS1_21CollectiveEpilogueBwdISC_SD_SF_Li256ELb0ELb0ELi1EEENS1_19SingleTileSchedulerILb0ELb0ELb0ELi128EEEEEEEEEvNT_6ParamsE,"a",@progbits
	.sectionflags	@""
	.align	4
.nv.constant0._ZN7cutlass13device_kernelIN5flash11enable_sm90INS1_16FlashAttnBwdSm90INS1_25CollectiveMainloopBwdSm90ILi2ELi2ELi2EN4cute5tupleIJNS5_1CILi1EEES8_S8_EEENS6_IJNS7_ILi80EEENS7_ILi128EEESB_EEENS_6half_tEfNS_4arch4Sm90ELb0ELb0ELb0ELb0ELb0ELb1ELb0ELb1ELi2ELi1ELi2ELi1ELb0EEENS1_21CollectiveEpilogueBwdISC_SD_SF_Li256ELb0ELb0ELi1EEENS1_19SingleTileSchedulerILb0ELb0ELb0ELi128EEEEEEEEEvNT_6ParamsE:
	.zero		2944


//--------------------- .nv.constant0._ZN7cutlass13device_kernelIN5flash11enable_sm90INS1_16FlashAttnBwdSm90INS1_25CollectiveMainloopBwdSm90ILi2ELi2ELi2EN4cute5tupleIJNS5_1CILi1EEES8_S8_EEENS6_IJNS7_ILi80EEENS7_ILi128EEESB_EEENS_6half_tEfNS_4arch4Sm90ELb0ELb0ELb0ELb0ELb1ELb1ELb0ELb1ELi2ELi1ELi2ELi1ELb0EEENS1_21CollectiveEpilogueBwdISC_SD_SF_Li256ELb0ELb0ELi1EEENS1_19SingleTileSchedulerILb0ELb0ELb0ELi128EEEEEEEEEvNT_6ParamsE --------------------------
	.section	.nv.constant0._ZN7cutlass13device_kernelIN5flash11enable_sm90INS1_16FlashAttnBwdSm90INS1_25CollectiveMainloopBwdSm90ILi2ELi2ELi2EN4cute5tupleIJNS5_1CILi1EEES8_S8_EEENS6_IJNS7_ILi80EEENS7_ILi128EEESB_EEENS_6half_tEfNS_4arch4Sm90ELb0ELb0ELb0ELb0ELb1ELb1ELb0ELb1ELi2ELi1ELi2ELi1ELb0EEENS1_21CollectiveEpilogueBwdISC_SD_SF_Li256ELb0ELb0ELi1EEENS1_19SingleTileSchedulerILb0ELb0ELb0ELi128EEEEEEEEEvNT_6ParamsE,"a",@progbits
	.sectionflags	@""
	.align	4
.nv.constant0._ZN7cutlass13device_kernelIN5flash11enable_sm90INS1_16FlashAttnBwdSm90INS1_25CollectiveMainloopBwdSm90ILi2ELi2ELi2EN4cute5tupleIJNS5_1CILi1EEES8_S8_EEENS6_IJNS7_ILi80EEENS7_ILi128EEESB_EEENS_6half_tEfNS_4arch4Sm90ELb0ELb0ELb0ELb0ELb1ELb1ELb0ELb1ELi2ELi1ELi2ELi1ELb0EEENS1_21CollectiveEpilogueBwdISC_SD_SF_Li256ELb0ELb0ELi1EEENS1_19SingleTileSchedulerILb0ELb0ELb0ELi128EEEEEEEEEvNT_6ParamsE:
	.zero		2944


//--------------------- .nv.constant0._ZN7cutlass13device_kernelIN5flash11enable_sm90INS1_16FlashAttnBwdSm90INS1_25CollectiveMainloopBwdSm90ILi2ELi2ELi2EN4cute5tupleIJNS5_1CILi1EEES8_S8_EEENS6_IJNS7_ILi80EEENS7_ILi128EEESB_EEENS_6half_tEfNS_4arch4Sm90ELb0ELb0ELb0ELb0ELb0ELb1ELb0ELb1ELi2ELi1ELi2ELi1ELb0EEENS1_24CollectiveEpilogueBwdGQAISC_fSF_Li256ELb0ELb0EEENS1_19SingleTileSchedulerILb0ELb0ELb0ELi128EEEEEEEEEvNT_6ParamsE --------------------------
	.section	.nv.constant0._ZN7cutlass13device_kernelIN5flash11enable_sm90INS1_16FlashAttnBwdSm90INS1_25CollectiveMainloopBwdSm90ILi2ELi2ELi2EN4cute5tupleIJNS5_1CILi1EEES8_S8_EEENS6_IJNS7_ILi80EEENS7_ILi128EEESB_EEENS_6half_tEfNS_4arch4Sm90ELb0ELb0ELb0ELb0ELb0ELb1ELb0ELb1ELi2ELi1ELi2ELi1ELb0EEENS1_24CollectiveEpilogueBwdGQAISC_fSF_Li256ELb0ELb0EEENS1_19SingleTileSchedulerILb0ELb0ELb0ELi128EEEEEEEEEvNT_6ParamsE,"a",@progbits
	.sectionflags	@""
	.align	4
.nv.constant0._ZN7cutlass13device_kernelIN5flash11enable_sm90INS1_16FlashAttnBwdSm90INS1_25CollectiveMainloopBwdSm90ILi2ELi2ELi2EN4cute5tupleIJNS5_1CILi1EEES8_S8_EEENS6_IJNS7_ILi80EEENS7_ILi128EEESB_EEENS_6half_tEfNS_4arch4Sm90ELb0ELb0ELb0ELb0ELb0ELb1ELb0ELb1ELi2ELi1ELi2ELi1ELb0EEENS1_24CollectiveEpilogueBwdGQAISC_fSF_Li256ELb0ELb0EEENS1_19SingleTileSchedulerILb0ELb0ELb0ELi128EEEEEEEEEvNT_6ParamsE:
	.zero		2304


//--------------------- .nv.constant0._ZN7cutlass13device_kernelIN5flash11enable_sm90INS1_16FlashAttnBwdSm90INS1_25CollectiveMainloopBwdSm90ILi2ELi2ELi2EN4cute5tupleIJNS5_1CILi1EEES8_S8_EEENS6_IJNS7_ILi80EEENS7_ILi128EEESB_EEENS_6half_tEfNS_4arch4Sm90ELb0ELb0ELb0ELb0ELb1ELb1ELb0ELb1ELi2ELi1ELi2ELi1ELb0EEENS1_24CollectiveEpilogueBwdGQAISC_fSF_Li256ELb0ELb1EEENS1_19SingleTileSchedulerILb0ELb0ELb0ELi128EEEEEEEEEvNT_6ParamsE --------------------------
	.section	.nv.constant0._ZN7cutlass13device_kernelIN5flash11enable_sm90INS1_16FlashAttnBwdSm90INS1_25CollectiveMainloopBwdSm90ILi2ELi2ELi2EN4cute5tupleIJNS5_1CILi1EEES8_S8_EEENS6_IJNS7_ILi80EEENS7_ILi128EEESB_EEENS_6half_tEfNS_4arch4Sm90ELb0ELb0ELb0ELb0ELb1ELb1ELb0ELb1ELi2ELi1ELi2ELi1ELb0EEENS1_24CollectiveEpilogueBwdGQAISC_fSF_Li256ELb0ELb1EEENS1_19SingleTileSchedulerILb0ELb0ELb0ELi128EEEEEEEEEvNT_6ParamsE,"a",@progbits
	.sectionflags	@""
	.align	4
.nv.constant0._ZN7cutlass13device_kernelIN5flash11enable_sm90INS1_16FlashAttnBwdSm90INS1_25CollectiveMainloopBwdSm90ILi2ELi2ELi2EN4cute5tupleIJNS5_1CILi1EEES8_S8_EEENS6_IJNS7_ILi80EEENS7_ILi128EEESB_EEENS_6half_tEfNS_4arch4Sm90ELb0ELb0ELb0ELb0ELb1ELb1ELb0ELb1ELi2ELi1ELi2ELi1ELb0EEENS1_24CollectiveEpilogueBwdGQAISC_fSF_Li256ELb0ELb1EEENS1_19SingleTileSchedulerILb0ELb0ELb0ELi128EEEEEEEEEvNT_6ParamsE:
	.zero		2304


//--------------------- .nv.constant0._ZN7cutlass13device_kernelIN5flash22FlashAttnBwdPreprocessIN4cute5tupleIJNS3_1CILi80EEENS5_ILi128EEEEEENS_6half_tEfNS_4arch4Sm90ELb1ELb0EEEEEvNT_6ParamsE --------------------------
	.section	.nv.constant0._ZN7cutlass13device_kernelIN5flash22FlashAttnBwdPreprocessIN4cute5tupleIJNS3_1CILi80EEENS5_ILi128EEEEEENS_6half_tEfNS_4arch4Sm90ELb1ELb0EEEEEvNT_6ParamsE,"a",@progbits
	.sectionflags	@""
	.align	4
.nv.constant0._ZN7cutlass13device_kernelIN5flash22FlashAttnBwdPreprocessIN4cute5tupleIJNS3_1CILi80EEENS5_ILi128EEEEEENS_6half_tEfNS_4arch4Sm90ELb1ELb0EEEEEvNT_6ParamsE:
	.zero		768


//--------------------- .nv.constant0._ZN7cutlass13device_kernelIN5flash11enable_sm90INS1_16FlashAttnBwdSm90INS1_25CollectiveMainloopBwdSm90ILi2ELi2ELi2EN4cute5tupleIJNS5_1CILi1EEES8_S8_EEENS6_IJNS7_ILi80EEENS7_ILi128EEESB_EEENS_6half_tEfNS_4arch4Sm90ELb0ELb0ELb0ELb1ELb0ELb1ELb0ELb1ELi2ELi1ELi2ELi1ELb0EEENS1_21CollectiveEpilogueBwdISC_SD_SF_Li256ELb1ELb0ELi1EEENS1_19SingleTileSchedulerILb1ELb0ELb0ELi128EEEEEEEEEvNT_6ParamsE --------------------------
	.section	.nv.constant0._ZN7cutlass13device_kernelIN5flash11enable_sm90INS1_16FlashAttnBwdSm90INS1_25CollectiveMainloopBwdSm90ILi2ELi2ELi2EN4cute5tupleIJNS5_1CILi1EEES8_S8_EEENS6_IJNS7_ILi80EEENS7_ILi128EEESB_EEENS_6half_tEfNS_4arch4Sm90ELb0ELb0ELb0ELb1ELb0ELb1ELb0ELb1ELi2ELi1ELi2ELi1ELb0EEENS1_21CollectiveEpilogueBwdISC_SD_SF_Li256ELb1ELb0ELi1EEENS1_19SingleTileSchedulerILb1ELb0ELb0ELi128EEEEEEEEEvNT_6ParamsE,"a",@progbits
	.sectionflags	@""
	.align	4
.nv.constant0._ZN7cutlass13device_kernelIN5flash11enable_sm90INS1_16FlashAttnBwdSm90INS1_25CollectiveMainloopBwdSm90ILi2ELi2ELi2EN4cute5tupleIJNS5_1CILi1EEES8_S8_EEENS6_IJNS7_ILi80EEENS7_ILi128EEESB_EEENS_6half_tEfNS_4arch4Sm90ELb0ELb0ELb0ELb1ELb0ELb1ELb0ELb1ELi2ELi1ELi2ELi1ELb0EEENS1_21CollectiveEpilogueBwdISC_SD_SF_Li256ELb1ELb0ELi1EEENS1_19SingleTileSchedulerILb1ELb0ELb0ELi128EEEEEEEEEvNT_6ParamsE:
	.zero		2304


//--------------------- .nv.constant0._ZN7cutlass13device_kernelIN5flash11enable_sm90INS1_16FlashAttnBwdSm90INS1_25CollectiveMainloopBwdSm90ILi2ELi2ELi2EN4cute5tupleIJNS5_1CILi1EEES8_S8_EEENS6_IJNS7_ILi80EEENS7_ILi128EEESB_EEENS_6half_tEfNS_4arch4Sm90ELb0ELb0ELb0ELb1ELb1ELb1ELb0ELb1ELi2ELi1ELi2ELi1ELb0EEENS1_21CollectiveEpilogueBwdISC_SD_SF_Li256ELb1ELb0ELi1EEENS1_19SingleTileSchedulerILb1ELb0ELb0ELi128EEEEEEEEEvNT_6ParamsE --------------------------
	.section	.nv.constant0._ZN7cutlass13device_kernelIN5flash11enable_sm90INS1_16FlashAttnBwdSm90INS1_25CollectiveMainloopBwdSm90ILi2ELi2ELi2EN4cute5tupleIJNS5_1CILi1EEES8_S8_EEENS6_IJNS7_ILi80EEENS7_ILi128EEESB_EEENS_6half_tEfNS_4arch4Sm90ELb0ELb0ELb0ELb1ELb1ELb1ELb0ELb1ELi2ELi1ELi2ELi1ELb0EEENS1_21CollectiveEpilogueBwdISC_SD_SF_Li256ELb1ELb0ELi1EEENS1_19SingleTileSchedulerILb1ELb0ELb0ELi128EEEEEEEEEvNT_6ParamsE,"a",@progbits
	.sectionflags	@""
	.align	4
.nv.constant0._ZN7cutlass13device_kernelIN5flash11enable_sm90INS1_16FlashAttnBwdSm90INS1_25CollectiveMainloopBwdSm90ILi2ELi2ELi2EN4cute5tupleIJNS5_1CILi1EEES8_S8_EEENS6_IJNS7_ILi80EEENS7_ILi128EEESB_EEENS_6half_tEfNS_4arch4Sm90ELb0ELb0ELb0ELb1ELb1ELb1ELb0ELb1ELi2ELi1ELi2ELi1ELb0EEENS1_21CollectiveEpilogueBwdISC_SD_SF_Li256ELb1ELb0ELi1EEENS1_19SingleTileSchedulerILb1ELb0ELb0ELi128EEEEEEEEEvNT_6ParamsE:
	.zero		2304


//--------------------- .nv.constant0._ZN7cutlass13device_kernelIN5flash11enable_sm90INS1_16FlashAttnBwdSm90INS1_25CollectiveMainloopBwdSm90ILi2ELi2ELi2EN4cute5tupleIJNS5_1CILi1EEES8_S8_EEENS6_IJNS7_ILi80EEENS7_ILi128EEESB_EEENS_6half_tEfNS_4arch4Sm90ELb0ELb0ELb0ELb1ELb0ELb1ELb0ELb1ELi2ELi1ELi2ELi1ELb0EEENS1_24CollectiveEpilogueBwdGQAISC_fSF_Li256ELb1ELb0EEENS1_19SingleTileSchedulerILb1ELb0ELb0ELi128EEEEEEEEEvNT_6ParamsE --------------------------
	.section	.nv.constant0._ZN7cutlass13device_kernelIN5flash11enable_sm90INS1_16FlashAttnBwdSm90INS1_25CollectiveMainloopBwdSm90ILi2ELi2ELi2EN4cute5tupleIJNS5_1CILi1EEES8_S8_EEENS6_IJNS7_ILi80EEENS7_ILi128EEESB_EEENS_6half_tEfNS_4arch4Sm90ELb0ELb0ELb0ELb1ELb0ELb1ELb0ELb1ELi2ELi1ELi2ELi1ELb0EEENS1_24CollectiveEpilogueBwdGQAISC_fSF_Li256ELb1ELb0EEENS1_19SingleTileSchedulerILb1ELb0ELb0ELi128EEEEEEEEEvNT_6ParamsE,"a",@progbits
	.sectionflags	@""
	.align	4
.nv.constant0._ZN7cutlass13device_kernelIN5flash11enable_sm90INS1_16FlashAttnBwdSm90INS1_25CollectiveMainloopBwdSm90ILi2ELi2ELi2EN4cute5tupleIJNS5_1CILi1EEES8_S8_EEENS6_IJNS7_ILi80EEENS7_ILi128EEESB_EEENS_6half_tEfNS_4arch4Sm90ELb0ELb0ELb0ELb1ELb0ELb1ELb0ELb1ELi2ELi1ELi2ELi1ELb0EEENS1_24CollectiveEpilogueBwdGQAISC_fSF_Li256ELb1ELb0EEENS1_19SingleTileSchedulerILb1ELb0ELb0ELi128EEEEEEEEEvNT_6ParamsE:
	.zero		2304


//--------------------- .nv.constant0._ZN7cutlass13device_kernelIN5flash32FlashAttnBwdPostprocessConvertdQIN4cute5tupleIJNS3_1CILi80EEENS5_ILi128EEEEEENS_6half_tEfNS_4arch4Sm90ELi256ENS3_8TiledMMAINS3_8MMA_AtomIJNS3_4SM904GMMA25MMA_64x16x16_F32F16F16_SSILNSF_5MajorE1ELSH_0ELNSF_7ScaleInE1ELSI_1EEEEEENS3_6LayoutINS4_IJNS5_ILi2EEENS5_ILi1EEESN_EEENS4_IJSN_NS5_ILi0EEESP_EEEEENS4_IJNS3_10UnderscoreESS_SS_EEEEELb1EEEEEvNT_6ParamsE --------------------------
	.section	.nv.constant0._ZN7cutlass13device_kernelIN5flash32FlashAttnBwdPostprocessConvertdQIN4cute5tupleIJNS3_1CILi80EEENS5_ILi128EEEEEENS_6half_tEfNS_4arch4Sm90ELi256ENS3_8TiledMMAINS3_8MMA_AtomIJNS3_4SM904GMMA25MMA_64x16x16_F32F16F16_SSILNSF_5MajorE1ELSH_0ELNSF_7ScaleInE1ELSI_1EEEEEENS3_6LayoutINS4_IJNS5_ILi2EEENS5_ILi1EEESN_EEENS4_IJSN_NS5_ILi0EEESP_EEEEENS4_IJNS3_10UnderscoreESS_SS_EEEEELb1EEEEEvNT_6ParamsE,"a",@progbits
	.sectionflags	@""
	.align	4
.nv.constant0._ZN7cutlass13device_kernelIN5flash32FlashAttnBwdPostprocessConvertdQIN4cute5tupleIJNS3_1CILi80EEENS5_ILi128EEEEEENS_6half_tEfNS_4arch4Sm90ELi256ENS3_8TiledMMAINS3_8MMA_AtomIJNS3_4SM904GMMA25MMA_64x16x16_F32F16F16_SSILNSF_5MajorE1ELSH_0ELNSF_7ScaleInE1ELSI_1EEEEEENS3_6LayoutINS4_IJNS5_ILi2EEENS5_ILi1EEESN_EEENS4_IJSN_NS5_ILi0EEESP_EEEEENS4_IJNS3_10UnderscoreESS_SS_EEEEELb1EEEEEvNT_6ParamsE:
	.zero		640


//--------------------- .nv.constant0._ZN7cutlass13device_kernelIN5flash11enable_sm90INS1_16FlashAttnBwdSm90INS1_25CollectiveMainloopBwdSm90ILi2ELi2ELi2EN4cute5tupleIJNS5_1CILi1EEES8_S8_EEENS6_IJNS7_ILi80EEENS7_ILi128EEESB_EEENS_6half_tEfNS_4arch4Sm90ELb0ELb0ELb0ELb1ELb1ELb1ELb0ELb1ELi2ELi1ELi2ELi1ELb0EEENS1_24CollectiveEpilogueBwdGQAISC_fSF_Li256ELb1ELb1EEENS1_19SingleTileSchedulerILb1ELb0ELb0ELi128EEEEEEEEEvNT_6ParamsE --------------------------
	.section	.nv.constant0._ZN7cutlass13device_kernelIN5flash11enable_sm90INS1_16FlashAttnBwdSm90INS1_25CollectiveMainloopBwdSm90ILi2ELi2ELi2EN4cute5tupleIJNS5_1CILi1EEES8_S8_EEENS6_IJNS7_ILi80EEENS7_ILi128EEESB_EEENS_6half_tEfNS_4arch4Sm90ELb0ELb0ELb0ELb1ELb1ELb1ELb0ELb1ELi2ELi1ELi2ELi1ELb0EEENS1_24CollectiveEpilogueBwdGQAISC_fSF_Li256ELb1ELb1EEENS1_19SingleTileSchedulerILb1ELb0ELb0ELi128EEEEEEEEEvNT_6ParamsE,"a",@progbits
	.sectionflags	@""
	.align	4
.nv.constant0._ZN7cutlass13device_kernelIN5flash11enable_sm90INS1_16FlashAttnBwdSm90INS1_25CollectiveMainloopBwdSm90ILi2ELi2ELi2EN4cute5tupleIJNS5_1CILi1EEES8_S8_EEENS6_IJNS7_ILi80EEENS7_ILi128EEESB_EEENS_6half_tEfNS_4arch4Sm90ELb0ELb0ELb0ELb1ELb1ELb1ELb0ELb1ELi2ELi1ELi2ELi1ELb0EEENS1_24CollectiveEpilogueBwdGQAISC_fSF_Li256ELb1ELb1EEENS1_19SingleTileSchedulerILb1ELb0ELb0ELi128EEEEEEEEEvNT_6ParamsE:
	.zero		2304


//--------------------- .nv.constant0._ZN7cutlass13device_kernelIN5flash22FlashAttnBwdPreprocessIN4cute5tupleIJNS3_1CILi80EEENS5_ILi128EEEEEENS_6half_tEfNS_4arch4Sm90ELb1ELb1EEEEEvNT_6ParamsE --------------------------
	.section	.nv.constant0._ZN7cutlass13device_kernelIN5flash22FlashAttnBwdPreprocessIN4cute5tupleIJNS3_1CILi80EEENS5_ILi128EEEEEENS_6half_tEfNS_4arch4Sm90ELb1ELb1EEEEEvNT_6ParamsE,"a",@progbits
	.sectionflags	@""
	.align	4
.nv.constant0._ZN7cutlass13device_kernelIN5flash22FlashAttnBwdPreprocessIN4cute5tupleIJNS3_1CILi80EEENS5_ILi128EEEEEENS_6half_tEfNS_4arch4Sm90ELb1ELb1EEEEEvNT_6ParamsE:
	.zero		768


//--------------------- .nv.constant0._ZN7cutlass13device_kernelIN5flash11enable_sm90INS1_16FlashAttnBwdSm90INS1_25CollectiveMainloopBwdSm90ILi2ELi2ELi2EN4cute5tupleIJNS5_1CILi1EEES8_S8_EEENS6_IJNS7_ILi64EEENS7_ILi128EEESB_EEENS_6half_tEfNS_4arch4Sm90ELb0ELb1ELb0ELb0ELb0ELb1ELb0ELb0ELi2ELi1ELi2ELi1ELb0EEENS1_21CollectiveEpilogueBwdISC_SD_SF_Li256ELb0ELb0ELi1EEENS1_19SingleTileSchedulerILb0ELb0ELb0ELi128EEEEEEEEEvNT_6ParamsE --------------------------
	.section	.nv.constant0._ZN7cutlass13device_kernelIN5flash11enable_sm90INS1_16FlashAttnBwdSm90INS1_25CollectiveMainloopBwdSm90ILi2ELi2ELi2EN4cute5tupleIJNS5_1CILi1EEES8_S8_EEENS6_IJNS7_ILi64EEENS7_ILi128EEESB_EEENS_6half_tEfNS_4arch4Sm90ELb0ELb1ELb0ELb0ELb0ELb1ELb0ELb0ELi2ELi1ELi2ELi1ELb0EEENS1_21CollectiveEpilogueBwdISC_SD_SF_Li256ELb0ELb0ELi1EEENS1_19SingleTileSchedulerILb0ELb0ELb0ELi128EEEEEEEEEvNT_6ParamsE,"a",@progbits
	.sectionflags	@""
	.align	4
.nv.constant0._ZN7cutlass13device_kernelIN5flash11enable_sm90INS1_16FlashAttnBwdSm90INS1_25CollectiveMainloopBwdSm90ILi2ELi2ELi2EN4cute5tupleIJNS5_1CILi1EEES8_S8_EEENS6_IJNS7_ILi64EEENS7_ILi128EEESB_EEENS_6half_tEfNS_4arch4Sm90ELb0ELb1ELb0ELb0ELb0ELb1ELb0ELb0ELi2ELi1ELi2ELi1ELb0EEENS1_21CollectiveEpilogueBwdISC_SD_SF_Li256ELb0ELb0ELi1EEENS1_19SingleTileSchedulerILb0ELb0ELb0ELi128EEEEEEEEEvNT_6ParamsE:
	.zero		2944


//--------------------- .nv.constant0._ZN7cutlass13device_kernelIN5flash11enable_sm90INS1_16FlashAttnBwdSm90INS1_25CollectiveMainloopBwdSm90ILi2ELi2ELi2EN4cute5tupleIJNS5_1CILi1EEES8_S8_EEENS6_IJNS7_ILi64EEENS7_ILi128EEESB_EEENS_6half_tEfNS_4arch4Sm90ELb0ELb1ELb0ELb0ELb1ELb1ELb0ELb0ELi2ELi1ELi2ELi1ELb0EEENS1_21CollectiveEpilogueBwdISC_SD_SF_Li256ELb0ELb0ELi1EEENS1_19SingleTileSchedulerILb0ELb0ELb0ELi128EEEEEEEEEvNT_6ParamsE --------------------------
	.section	.nv.constant0._ZN7cutlass13device_kernelIN5flash11enable_sm90INS1_16FlashAttnBwdSm90INS1_25CollectiveMainloopBwdSm90ILi2ELi2ELi2EN4cute5tupleIJNS5_1CILi1EEES8_S8_EEENS6_IJNS7_ILi64EEENS7_ILi128EEESB_EEENS_6half_tEfNS_4arch4Sm90ELb0ELb1ELb0ELb0ELb1ELb1ELb0ELb0ELi2ELi1ELi2ELi1ELb0EEENS1_21CollectiveEpilogueBwdISC_SD_SF_Li256ELb0ELb0ELi1EEENS1_19SingleTileSchedulerILb0ELb0ELb0ELi128EEEEEEEEEvNT_6ParamsE,"a",@progbits
	.sectionflags	@""
	.align	4
.nv.constant0._ZN7cutlass13device_kernelIN5flash11enable_sm90INS1_16FlashAttnBwdSm90INS1_25CollectiveMainloopBwdSm90ILi2ELi2ELi2EN4cute5tupleIJNS5_1CILi1EEES8_S8_EEENS6_IJNS7_ILi64EEENS7_ILi128EEESB_EEENS_6half_tEfNS_4arch4Sm90ELb0ELb1ELb0ELb0ELb1ELb1ELb0ELb0ELi2ELi1ELi2ELi1ELb0EEENS1_21CollectiveEpilogueBwdISC_SD_SF_Li256ELb0ELb0ELi1EEENS1_19SingleTileSchedulerILb0ELb0ELb0ELi128EEEEEEEEEvNT_6ParamsE:
	.zero		2944


//--------------------- .nv.constant0._ZN7cutlass13device_kernelIN5flash11enable_sm90INS1_16FlashAttnBwdSm90INS1_25CollectiveMainloopBwdSm90ILi2ELi2ELi2EN4cute5tupleIJNS5_1CILi1EEES8_S8_EEENS6_IJNS7_ILi64EEENS7_ILi128EEESB_EEENS_6half_tEfNS_4arch4Sm90ELb0ELb1ELb0ELb0ELb0ELb1ELb0ELb0ELi2ELi1ELi2ELi1ELb0EEENS1_24CollectiveEpilogueBwdGQAISC_fSF_Li256ELb0ELb0EEENS1_19SingleTileSchedulerILb0ELb0ELb0ELi128EEEEEEEEEvNT_6ParamsE --------------------------
	.section	.nv.constant0._ZN7cutlass13device_kernelIN5flash11enable_sm90INS1_16FlashAttnBwdSm90INS1_25CollectiveMainloopBwdSm90ILi2ELi2ELi2EN4cute5tupleIJNS5_1CILi1EEES8_S8_EEENS6_IJNS7_ILi64EEENS7_ILi128EEESB_EEENS_6half_tEfNS_4arch4Sm90ELb0ELb1ELb0ELb0ELb0ELb1ELb0ELb0ELi2ELi1ELi2ELi1ELb0EEENS1_24CollectiveEpilogueBwdGQAISC_fSF_Li256ELb0ELb0EEENS1_19SingleTileSchedulerILb0ELb0ELb0ELi128EEEEEEEEEvNT_6ParamsE,"a",@progbits
	.sectionflags	@""
	.align	4
.nv.constant0._ZN7cutlass13device_kernelIN5flash11enable_sm90INS1_16FlashAttnBwdSm90INS1_25CollectiveMainloopBwdSm90ILi2ELi2ELi2EN4cute5tupleIJNS5_1CILi1EEES8_S8_EEENS6_IJNS7_ILi64EEENS7_ILi128EEESB_EEENS_6half_tEfNS_4arch4Sm90ELb0ELb1ELb0ELb0ELb0ELb1ELb0ELb0ELi2ELi1ELi2ELi1ELb0EEENS1_24CollectiveEpilogueBwdGQAISC_fSF_Li256ELb0ELb0EEENS1_19SingleTileSchedulerILb0ELb0ELb0ELi128EEEEEEEEEvNT_6ParamsE:
	.zero		2304


//--------------------- .nv.constant0._ZN7cutlass13device_kernelIN5flash11enable_sm90INS1_16FlashAttnBwdSm90INS1_25CollectiveMainloopBwdSm90ILi2ELi2ELi2EN4cute5tupleIJNS5_1CILi1EEES8_S8_EEENS6_IJNS7_ILi64EEENS7_ILi128EEESB_EEENS_6half_tEfNS_4arch4Sm90ELb0ELb1ELb0ELb0ELb1ELb1ELb0ELb0ELi2ELi1ELi2ELi1ELb0EEENS1_24CollectiveEpilogueBwdGQAISC_fSF_Li256ELb0ELb1EEENS1_19SingleTileSchedulerILb0ELb0ELb0ELi128EEEEEEEEEvNT_6ParamsE --------------------------
	.section	.nv.constant0._ZN7cutlass13device_kernelIN5flash11enable_sm90INS1_16FlashAttnBwdSm90INS1_25CollectiveMainloopBwdSm90ILi2ELi2ELi2EN4cute5tupleIJNS5_1CILi1EEES8_S8_EEENS6_IJNS7_ILi64EEENS7_ILi128EEESB_EEENS_6half_tEfNS_4arch4Sm90ELb0ELb1ELb0ELb0ELb1ELb1ELb0ELb0ELi2ELi1ELi2ELi1ELb0EEENS1_24CollectiveEpilogueBwdGQAISC_fSF_Li256ELb0ELb1EEENS1_19SingleTileSchedulerILb0ELb0ELb0ELi128EEEEEEEEEvNT_6ParamsE,"a",@progbits
	.sectionflags	@""
	.align	4
.nv.constant0._ZN7cutlass13device_kernelIN5flash11enable_sm90INS1_16FlashAttnBwdSm90INS1_25CollectiveMainloopBwdSm90ILi2ELi2ELi2EN4cute5tupleIJNS5_1CILi1EEES8_S8_EEENS6_IJNS7_ILi64EEENS7_ILi128EEESB_EEENS_6half_tEfNS_4arch4Sm90ELb0ELb1ELb0ELb0ELb1ELb1ELb0ELb0ELi2ELi1ELi2ELi1ELb0EEENS1_24CollectiveEpilogueBwdGQAISC_fSF_Li256ELb0ELb1EEENS1_19SingleTileSchedulerILb0ELb0ELb0ELi128EEEEEEEEEvNT_6ParamsE:
	.zero		2304


//--------------------- .nv.constant0._ZN7cutlass13device_kernelIN5flash11enable_sm90INS1_16FlashAttnBwdSm90INS1_25CollectiveMainloopBwdSm90ILi2ELi2ELi2EN4cute5tupleIJNS5_1CILi1EEES8_S8_EEENS6_IJNS7_ILi64EEENS7_ILi128EEESB_EEENS_6half_tEfNS_4arch4Sm90ELb0ELb1ELb0ELb1ELb0ELb1ELb0ELb0ELi2ELi1ELi2ELi1ELb0EEENS1_21CollectiveEpilogueBwdISC_SD_SF_Li256ELb1ELb0ELi1EEENS1_19SingleTileSchedulerILb1ELb0ELb0ELi128EEEEEEEEEvNT_6ParamsE --------------------------
	.section	.nv.constant0._ZN7cutlass13device_kernelIN5flash11enable_sm90INS1_16FlashAttnBwdSm90INS1_25CollectiveMainloopBwdSm90ILi2ELi2ELi2EN4cute5tupleIJNS5_1CILi1EEES8_S8_EEENS6_IJNS7_ILi64EEENS7_ILi128EEESB_EEENS_6half_tEfNS_4arch4Sm90ELb0ELb1ELb0ELb1ELb0ELb1ELb0ELb0ELi2ELi1ELi2ELi1ELb0EEENS1_21CollectiveEpilogueBwdISC_SD_SF_Li256ELb1ELb0ELi1EEENS1_19SingleTileSchedulerILb1ELb0ELb0ELi128EEEEEEEEEvNT_6ParamsE,"a",@progbits
	.sectionflags	@""
	.align	4
.nv.constant0._ZN7cutlass13device_kernelIN5flash11enable_sm90INS1_16FlashAttnBwdSm90INS1_25CollectiveMainloopBwdSm90ILi2ELi2ELi2EN4cute5tupleIJNS5_1CILi1EEES8_S8_EEENS6_IJNS7_ILi64EEENS7_ILi128EEESB_EEENS_6half_tEfNS_4arch4Sm90ELb0ELb1ELb0ELb1ELb0ELb1ELb0ELb0ELi2ELi1ELi2ELi1ELb0EEENS1_21CollectiveEpilogueBwdISC_SD_SF_Li256ELb1ELb0ELi1EEENS1_19SingleTileSchedulerILb1ELb0ELb0ELi128EEEEEEEEEvNT_6ParamsE:
	.zero		2304


//--------------------- .nv.constant0._ZN7cutlass13device_kernelIN5flash11enable_sm90INS1_16FlashAttnBwdSm90INS1_25CollectiveMainloopBwdSm90ILi2ELi2ELi2EN4cute5tupleIJNS5_1CILi1EEES8_S8_EEENS6_IJNS7_ILi64EEENS7_ILi128EEESB_EEENS_6half_tEfNS_4arch4Sm90ELb0ELb1ELb0ELb1ELb1ELb1ELb0ELb0ELi2ELi1ELi2ELi1ELb0EEENS1_21CollectiveEpilogueBwdISC_SD_SF_Li256ELb1ELb0ELi1EEENS1_19SingleTileSchedulerILb1ELb0ELb0ELi128EEEEEEEEEvNT_6ParamsE --------------------------
	.section	.nv.constant0._ZN7cutlass13device_kernelIN5flash11enable_sm90INS1_16FlashAttnBwdSm90INS1_25CollectiveMainloopBwdSm90ILi2ELi2ELi2EN4cute5tupleIJNS5_1CILi1EEES8_S8_EEENS6_IJNS7_ILi64EEENS7_ILi128EEESB_EEENS_6half_tEfNS_4arch4Sm90ELb0ELb1ELb0ELb1ELb1ELb1ELb0ELb0ELi2ELi1ELi2ELi1ELb0EEENS1_21CollectiveEpilogueBwdISC_SD_SF_Li256ELb1ELb0ELi1EEENS1_19SingleTileSchedulerILb1ELb0ELb0ELi128EEEEEEEEEvNT_6ParamsE,"a",@progbits
	.sectionflags	@""
	.align	4
.nv.constant0._ZN7cutlass13device_kernelIN5flash11enable_sm90INS1_16FlashAttnBwdSm90INS1_25CollectiveMainloopBwdSm90ILi2ELi2ELi2EN4cute5tupleIJNS5_1CILi1EEES8_S8_EEENS6_IJNS7_ILi64EEENS7_ILi128EEESB_EEENS_6half_tEfNS_4arch4Sm90ELb0ELb1ELb0ELb1ELb1ELb1ELb0ELb0ELi2ELi1ELi2ELi1ELb0EEENS1_21CollectiveEpilogueBwdISC_SD_SF_Li256ELb1ELb0ELi1EEENS1_19SingleTileSchedulerILb1ELb0ELb0ELi128EEEEEEEEEvNT_6ParamsE:
	.zero		2304


//--------------------- .nv.constant0._ZN7cutlass13device_kernelIN5flash11enable_sm90INS1_16FlashAttnBwdSm90INS1_25CollectiveMainloopBwdSm90ILi2ELi2ELi2EN4cute5tupleIJNS5_1CILi1EEES8_S8_EEENS6_IJNS7_ILi64EEENS7_ILi128EEESB_EEENS_6half_tEfNS_4arch4Sm90ELb0ELb1ELb0ELb1ELb0ELb1ELb0ELb0ELi2ELi1ELi2ELi1ELb0EEENS1_24CollectiveEpilogueBwdGQAISC_fSF_Li256ELb1ELb0EEENS1_19SingleTileSchedulerILb1ELb0ELb0ELi128EEEEEEEEEvNT_6ParamsE --------------------------
	.section	.nv.constant0._ZN7cutlass13device_kernelIN5flash11enable_sm90INS1_16FlashAttnBwdSm90INS1_25CollectiveMainloopBwdSm90ILi2ELi2ELi2EN4cute5tupleIJNS5_1CILi1EEES8_S8_EEENS6_IJNS7_ILi64EEENS7_ILi128EEESB_EEENS_6half_tEfNS_4arch4Sm90ELb0ELb1ELb0ELb1ELb0ELb1ELb0ELb0ELi2ELi1ELi2ELi1ELb0EEENS1_24CollectiveEpilogueBwdGQAISC_fSF_Li256ELb1ELb0EEENS1_19SingleTileSchedulerILb1ELb0ELb0ELi128EEEEEEEEEvNT_6ParamsE,"a",@progbits
	.sectionflags	@""
	.align	4
.nv.constant0._ZN7cutlass13device_kernelIN5flash11enable_sm90INS1_16FlashAttnBwdSm90INS1_25CollectiveMainloopBwdSm90ILi2ELi2ELi2EN4cute5tupleIJNS5_1CILi1EEES8_S8_EEENS6_IJNS7_ILi64EEENS7_ILi128EEESB_EEENS_6half_tEfNS_4arch4Sm90ELb0ELb1ELb0ELb1ELb0ELb1ELb0ELb0ELi2ELi1ELi2ELi1ELb0EEENS1_24CollectiveEpilogueBwdGQAISC_fSF_Li256ELb1ELb0EEENS1_19SingleTileSchedulerILb1ELb0ELb0ELi128EEEEEEEEEvNT_6ParamsE:
	.zero		2304


//--------------------- .nv.constant0._ZN7cutlass13device_kernelIN5flash11enable_sm90INS1_16FlashAttnBwdSm90INS1_25CollectiveMainloopBwdSm90ILi2ELi2ELi2EN4cute5tupleIJNS5_1CILi1EEES8_S8_EEENS6_IJNS7_ILi64EEENS7_ILi128EEESB_EEENS_6half_tEfNS_4arch4Sm90ELb0ELb1ELb0ELb1ELb1ELb1ELb0ELb0ELi2ELi1ELi2ELi1ELb0EEENS1_24CollectiveEpilogueBwdGQAISC_fSF_Li256ELb1ELb1EEENS1_19SingleTileSchedulerILb1ELb0ELb0ELi128EEEEEEEEEvNT_6ParamsE --------------------------
	.section	.nv.constant0._ZN7cutlass13device_kernelIN5flash11enable_sm90INS1_16FlashAttnBwdSm90INS1_25CollectiveMainloopBwdSm90ILi2ELi2ELi2EN4cute5tupleIJNS5_1CILi1EEES8_S8_EEENS6_IJNS7_ILi64EEENS7_ILi128EEESB_EEENS_6half_tEfNS_4arch4Sm90ELb0ELb1ELb0ELb1ELb1ELb1ELb0ELb0ELi2ELi1ELi2ELi1ELb0EEENS1_24CollectiveEpilogueBwdGQAISC_fSF_Li256ELb1ELb1EEENS1_19SingleTileSchedulerILb1ELb0ELb0ELi128EEEEEEEEEvNT_6ParamsE,"a",@progbits
	.sectionflags	@""
	.align	4
.nv.constant0._ZN7cutlass13device_kernelIN5flash11enable_sm90INS1_16FlashAttnBwdSm90INS1_25CollectiveMainloopBwdSm90ILi2ELi2ELi2EN4cute5tupleIJNS5_1CILi1EEES8_S8_EEENS6_IJNS7_ILi64EEENS7_ILi128EEESB_EEENS_6half_tEfNS_4arch4Sm90ELb0ELb1ELb0ELb1ELb1ELb1ELb0ELb0ELi2ELi1ELi2ELi1ELb0EEENS1_24CollectiveEpilogueBwdGQAISC_fSF_Li256ELb1ELb1EEENS1_19SingleTileSchedulerILb1ELb0ELb0ELi128EEEEEEEEEvNT_6ParamsE:
	.zero		2304


//--------------------- .nv.constant0._ZN7cutlass13device_kernelIN5flash11enable_sm90INS1_16FlashAttnBwdSm90INS1_25CollectiveMainloopBwdSm90ILi2ELi2ELi2EN4cute5tupleIJNS5_1CILi1EEES8_S8_EEENS6_IJNS7_ILi64EEENS7_ILi128EEESB_EEENS_6half_tEfNS_4arch4Sm90ELb1ELb0ELb0ELb0ELb0ELb1ELb0ELb0ELi2ELi1ELi2ELi1ELb0EEENS1_21CollectiveEpilogueBwdISC_SD_SF_Li256ELb0ELb0ELi1EEENS1_25SingleTileBwdLPTSchedulerILb0ELi128ELb0EEEEEEEEEvNT_6ParamsE --------------------------
	.section	.nv.constant0._ZN7cutlass13device_kernelIN5flash11enable_sm90INS1_16FlashAttnBwdSm90INS1_25CollectiveMainloopBwdSm90ILi2ELi2ELi2EN4cute5tupleIJNS5_1CILi1EEES8_S8_EEENS6_IJNS7_ILi64EEENS7_ILi128EEESB_EEENS_6half_tEfNS_4arch4Sm90ELb1ELb0ELb0ELb0ELb0ELb1ELb0ELb0ELi2ELi1ELi2ELi1ELb0EEENS1_21CollectiveEpilogueBwdISC_SD_SF_Li256ELb0ELb0ELi1EEENS1_25SingleTileBwdLPTSchedulerILb0ELi128ELb0EEEEEEEEEvNT_6ParamsE,"a",@progbits
	.sectionflags	@""
	.align	4
.nv.constant0._ZN7cutlass13device_kernelIN5flash11enable_sm90INS1_16FlashAttnBwdSm90INS1_25CollectiveMainloopBwdSm90ILi2ELi2ELi2EN4cute5tupleIJNS5_1CILi1EEES8_S8_EEENS6_IJNS7_ILi64EEENS7_ILi128EEESB_EEENS_6half_tEfNS_4arch4Sm90ELb1ELb0ELb0ELb0ELb0ELb1ELb0ELb0ELi2ELi1ELi2ELi1ELb0EEENS1_21CollectiveEpilogueBwdISC_SD_SF_Li256ELb0ELb0ELi1EEENS1_25SingleTileBwdLPTSchedulerILb0ELi128ELb0EEEEEEEEEvNT_6ParamsE:
	.zero		2944


//--------------------- .nv.constant0._ZN7cutlass13device_kernelIN5flash11enable_sm90INS1_16FlashAttnBwdSm90INS1_25CollectiveMainloopBwdSm90ILi2ELi2ELi2EN4cute5tupleIJNS5_1CILi1EEES8_S8_EEENS6_IJNS7_ILi64EEENS7_ILi128EEESB_EEENS_6half_tEfNS_4arch4Sm90ELb1ELb0ELb0ELb0ELb1ELb1ELb0ELb0ELi2ELi1ELi2ELi1ELb0EEENS1_21CollectiveEpilogueBwdISC_SD_SF_Li256ELb0ELb0ELi1EEENS1_25SingleTileBwdLPTSchedulerILb0ELi128ELb1EEEEEEEEEvNT_6ParamsE --------------------------
	.section	.nv.constant0._ZN7cutlass13device_kernelIN5flash11enable_sm90INS1_16FlashAttnBwdSm90INS1_25CollectiveMainloopBwdSm90ILi2ELi2ELi2EN4cute5tupleIJNS5_1CILi1EEES8_S8_EEENS6_IJNS7_ILi64EEENS7_ILi128EEESB_EEENS_6half_tEfNS_4arch4Sm90ELb1ELb0ELb0ELb0ELb1ELb1ELb0ELb0ELi2ELi1ELi2ELi1ELb0EEENS1_21CollectiveEpilogueBwdISC_SD_SF_Li256ELb0ELb0ELi1EEENS1_25SingleTileBwdLPTSchedulerILb0ELi128ELb1EEEEEEEEEvNT_6ParamsE,"a",@progbits
	.sectionflags	@""
	.align	4
.nv.constant0._ZN7cutlass13device_kernelIN5flash11enable_sm90INS1_16FlashAttnBwdSm90INS1_25CollectiveMainloopBwdSm90ILi2ELi2ELi2EN4cute5tupleIJNS5_1CILi1EEES8_S8_EEENS6_IJNS7_ILi64EEENS7_ILi128EEESB_EEENS_6half_tEfNS_4arch4Sm90ELb1ELb0ELb0ELb0ELb1ELb1ELb0ELb0ELi2ELi1ELi2ELi1ELb0EEENS1_21CollectiveEpilogueBwdISC_SD_SF_Li256ELb0ELb0ELi1EEENS1_25SingleTileBwdLPTSchedulerILb0ELi128ELb1EEEEEEEEEvNT_6ParamsE:
	.zero		2944


//--------------------- .nv.constant0._ZN7cutlass13device_kernelIN5flash11enable_sm90INS1_16FlashAttnBwdSm90INS1_25CollectiveMainloopBwdSm90ILi2ELi2ELi2EN4cute5tupleIJNS5_1CILi1EEES8_S8_EEENS6_IJNS7_ILi64EEENS7_ILi128EEESB_EEENS_6half_tEfNS_4arch4Sm90ELb1ELb0ELb0ELb0ELb0ELb1ELb0ELb0ELi2ELi1ELi2ELi1ELb0EEENS1_24CollectiveEpilogueBwdGQAISC_fSF_Li256ELb0ELb0EEENS1_25SingleTileBwdLPTSchedulerILb0ELi128ELb0EEEEEEEEEvNT_6ParamsE --------------------------
	.section	.nv.constant0._ZN7cutlass13device_kernelIN5flash11enable_sm90INS1_16FlashAttnBwdSm90INS1_25CollectiveMainloopBwdSm90ILi2ELi2ELi2EN4cute5tupleIJNS5_1CILi1EEES8_S8_EEENS6_IJNS7_ILi64EEENS7_ILi128EEESB_EEENS_6half_tEfNS_4arch4Sm90ELb1ELb0ELb0ELb0ELb0ELb1ELb0ELb0ELi2ELi1ELi2ELi1ELb0EEENS1_24CollectiveEpilogueBwdGQAISC_fSF_Li256ELb0ELb0EEENS1_25SingleTileBwdLPTSchedulerILb0ELi128ELb0EEEEEEEEEvNT_6ParamsE,"a",@progbits
	.sectionflags	@""
	.align	4
.nv.constant0._ZN7cutlass13device_kernelIN5flash11enable_sm90INS1_16FlashAttnBwdSm90INS1_25CollectiveMainloopBwdSm90ILi2ELi2ELi2EN4cute5tupleIJNS5_1CILi1EEES8_S8_EEENS6_IJNS7_ILi64EEENS7_ILi128EEESB_EEENS_6half_tEfNS_4arch4Sm90ELb1ELb0ELb0ELb0ELb0ELb1ELb0ELb0ELi2ELi1ELi2ELi1ELb0EEENS1_24CollectiveEpilogueBwdGQAISC_fSF_Li256ELb0ELb0EEENS1_25SingleTileBwdLPTSchedulerILb0ELi128ELb0EEEEEEEEEvNT_6ParamsE:
	.zero		2432


//--------------------- .nv.constant0._ZN7cutlass13device_kernelIN5flash11enable_sm90INS1_16FlashAttnBwdSm90INS1_25CollectiveMainloopBwdSm90ILi2ELi2ELi2EN4cute5tupleIJNS5_1CILi1EEES8_S8_EEENS6_IJNS7_ILi64EEENS7_ILi128EEESB_EEENS_6half_tEfNS_4arch4Sm90ELb1ELb0ELb0ELb0ELb1ELb1ELb0ELb0ELi2ELi1ELi2ELi1ELb0EEENS1_24CollectiveEpilogueBwdGQAISC_fSF_Li256ELb0ELb1EEENS1_25SingleTileBwdLPTSchedulerILb0ELi128ELb1EEEEEEEEEvNT_6ParamsE --------------------------
	.section	.nv.constant0._ZN7cutlass13device_kernelIN5flash11enable_sm90INS1_16FlashAttnBwdSm90INS1_25CollectiveMainloopBwdSm90ILi2ELi2ELi2EN4cute5tupleIJNS5_1CILi1EEES8_S8_EEENS6_IJNS7_ILi64EEENS7_ILi128EEESB_EEENS_6half_tEfNS_4arch4Sm90ELb1ELb0ELb0ELb0ELb1ELb1ELb0ELb0ELi2ELi1ELi2ELi1ELb0EEENS1_24CollectiveEpilogueBwdGQAISC_fSF_Li256ELb0ELb1EEENS1_25SingleTileBwdLPTSchedulerILb0ELi128ELb1EEEEEEEEEvNT_6ParamsE,"a",@progbits
	.sectionflags	@""
	.align	4
.nv.constant0._ZN7cutlass13device_kernelIN5flash11enable_sm90INS1_16FlashAttnBwdSm90INS1_25CollectiveMainloopBwdSm90ILi2ELi2ELi2EN4cute5tupleIJNS5_1CILi1EEES8_S8_EEENS6_IJNS7_ILi64EEENS7_ILi128EEESB_EEENS_6half_tEfNS_4arch4Sm90ELb1ELb0ELb0ELb0ELb1ELb1ELb0ELb0ELi2ELi1ELi2ELi1ELb0EEENS1_24CollectiveEpilogueBwdGQAISC_fSF_Li256ELb0ELb1EEENS1_25SingleTileBwdLPTSchedulerILb0ELi128ELb1EEEEEEEEEvNT_6ParamsE:
	.zero		2432


//--------------------- .nv.constant0._ZN7cutlass13device_kernelIN5flash22FlashAttnBwdPreprocessIN4cute5tupleIJNS3_1CILi64EEENS5_ILi128EEEEEENS_6half_tEfNS_4arch4Sm90ELb1ELb0EEEEEvNT_6ParamsE --------------------------
	.section	.nv.constant0._ZN7cutlass13device_kernelIN5flash22FlashAttnBwdPreprocessIN4cute5tupleIJNS3_1CILi64EEENS5_ILi128EEEEEENS_6half_tEfNS_4arch4Sm90ELb1ELb0EEEEEvNT_6ParamsE,"a",@progbits
	.sectionflags	@""
	.align	4
.nv.constant0._ZN7cutlass13device_kernelIN5flash22FlashAttnBwdPreprocessIN4cute5tupleIJNS3_1CILi64EEENS5_ILi128EEEEEENS_6half_tEfNS_4arch4Sm90ELb1ELb0EEEEEvNT_6ParamsE:
	.zero		768


//--------------------- .nv.constant0._ZN7cutlass13device_kernelIN5flash11enable_sm90INS1_16FlashAttnBwdSm90INS1_25CollectiveMainloopBwdSm90ILi2ELi2ELi2EN4cute5tupleIJNS5_1CILi1EEES8_S8_EEENS6_IJNS7_ILi64EEENS7_ILi128EEESB_EEENS_6half_tEfNS_4arch4Sm90ELb1ELb0ELb0ELb1ELb0ELb1ELb0ELb0ELi2ELi1ELi2ELi1ELb0EEENS1_21CollectiveEpilogueBwdISC_SD_SF_Li256ELb1ELb0ELi1EEENS1_25SingleTileBwdLPTSchedulerILb1ELi128ELb0EEEEEEEEEvNT_6ParamsE --------------------------
	.section	.nv.constant0._ZN7cutlass13device_kernelIN5flash11enable_sm90INS1_16FlashAttnBwdSm90INS1_25CollectiveMainloopBwdSm90ILi2ELi2ELi2EN4cute5tupleIJNS5_1CILi1EEES8_S8_EEENS6_IJNS7_ILi64EEENS7_ILi128EEESB_EEENS_6half_tEfNS_4arch4Sm90ELb1ELb0ELb0ELb1ELb0ELb1ELb0ELb0ELi2ELi1ELi2ELi1ELb0EEENS1_21CollectiveEpilogueBwdISC_SD_SF_Li256ELb1ELb0ELi1EEENS1_25SingleTileBwdLPTSchedulerILb1ELi128ELb0EEEEEEEEEvNT_6ParamsE,"a",@progbits
	.sectionflags	@""
	.align	4
.nv.constant0._ZN7cutlass13device_kernelIN5flash11enable_sm90INS1_16FlashAttnBwdSm90INS1_25CollectiveMainloopBwdSm90ILi2ELi2ELi2EN4cute5tupleIJNS5_1CILi1EEES8_S8_EEENS6_IJNS7_ILi64EEENS7_ILi128EEESB_EEENS_6half_tEfNS_4arch4Sm90ELb1ELb0ELb0ELb1ELb0ELb1ELb0ELb0ELi2ELi1ELi2ELi1ELb0EEENS1_21CollectiveEpilogueBwdISC_SD_SF_Li256ELb1ELb0ELi1EEENS1_25SingleTileBwdLPTSchedulerILb1ELi128ELb0EEEEEEEEEvNT_6ParamsE:
	.zero		2304


//--------------------- .nv.constant0._ZN7cutlass13device_kernelIN5flash11enable_sm90INS1_16FlashAttnBwdSm90INS1_25CollectiveMainloopBwdSm90ILi2ELi2ELi2EN4cute5tupleIJNS5_1CILi1EEES8_S8_EEENS6_IJNS7_ILi64EEENS7_ILi128EEESB_EEENS_6half_tEfNS_4arch4Sm90ELb1ELb0ELb0ELb1ELb1ELb1ELb0ELb0ELi2ELi1ELi2ELi1ELb0EEENS1_21CollectiveEpilogueBwdISC_SD_SF_Li256ELb1ELb0ELi1EEENS1_25SingleTileBwdLPTSchedulerILb1ELi128ELb1EEEEEEEEEvNT_6ParamsE --------------------------
	.section	.nv.constant0._ZN7cutlass13device_kernelIN5flash11enable_sm90INS1_16FlashAttnBwdSm90INS1_25CollectiveMainloopBwdSm90ILi2ELi2ELi2EN4cute5tupleIJNS5_1CILi1EEES8_S8_EEENS6_IJNS7_ILi64EEENS7_ILi128EEESB_EEENS_6half_tEfNS_4arch4Sm90ELb1ELb0ELb0ELb1ELb1ELb1ELb0ELb0ELi2ELi1ELi2ELi1ELb0EEENS1_21CollectiveEpilogueBwdISC_SD_SF_Li256ELb1ELb0ELi1EEENS1_25SingleTileBwdLPTSchedulerILb1ELi128ELb1EEEEEEEEEvNT_6ParamsE,"a",@progbits
	.sectionflags	@""
	.align	4
.nv.constant0._ZN7cutlass13device_kernelIN5flash11enable_sm90INS1_16FlashAttnBwdSm90INS1_25CollectiveMainloopBwdSm90ILi2ELi2ELi2EN4cute5tupleIJNS5_1CILi1EEES8_S8_EEENS6_IJNS7_ILi64EEENS7_ILi128EEESB_EEENS_6half_tEfNS_4arch4Sm90ELb1ELb0ELb0ELb1ELb1ELb1ELb0ELb0ELi2ELi1ELi2ELi1ELb0EEENS1_21CollectiveEpilogueBwdISC_SD_SF_Li256ELb1ELb0ELi1EEENS1_25SingleTileBwdLPTSchedulerILb1ELi128ELb1EEEEEEEEEvNT_6ParamsE:
	.zero		2304


//--------------------- .nv.constant0._ZN7cutlass13device_kernelIN5flash11enable_sm90INS1_16FlashAttnBwdSm90INS1_25CollectiveMainloopBwdSm90ILi2ELi2ELi2EN4cute5tupleIJNS5_1CILi1EEES8_S8_EEENS6_IJNS7_ILi64EEENS7_ILi128EEESB_EEENS_6half_tEfNS_4arch4Sm90ELb1ELb0ELb0ELb1ELb0ELb1ELb0ELb0ELi2ELi1ELi2ELi1ELb0EEENS1_24CollectiveEpilogueBwdGQAISC_fSF_Li256ELb1ELb0EEENS1_25SingleTileBwdLPTSchedulerILb1ELi128ELb0EEEEEEEEEvNT_6ParamsE --------------------------
	.section	.nv.constant0._ZN7cutlass13device_kernelIN5flash11enable_sm90INS1_16FlashAttnBwdSm90INS1_25CollectiveMainloopBwdSm90ILi2ELi2ELi2EN4cute5tupleIJNS5_1CILi1EEES8_S8_EEENS6_IJNS7_ILi64EEENS7_ILi128EEESB_EEENS_6half_tEfNS_4arch4Sm90ELb1ELb0ELb0ELb1ELb0ELb1ELb0ELb0ELi2ELi1ELi2ELi1ELb0EEENS1_24CollectiveEpilogueBwdGQAISC_fSF_Li256ELb1ELb0EEENS1_25SingleTileBwdLPTSchedulerILb1ELi128ELb0EEEEEEEEEvNT_6ParamsE,"a",@progbits
	.sectionflags	@""
	.align	4
.nv.constant0._ZN7cutlass13device_kernelIN5flash11enable_sm90INS1_16FlashAttnBwdSm90INS1_25CollectiveMainloopBwdSm90ILi2ELi2ELi2EN4cute5tupleIJNS5_1CILi1EEES8_S8_EEENS6_IJNS7_ILi64EEENS7_ILi128EEESB_EEENS_6half_tEfNS_4arch4Sm90ELb1ELb0ELb0ELb1ELb0ELb1ELb0ELb0ELi2ELi1ELi2ELi1ELb0EEENS1_24CollectiveEpilogueBwdGQAISC_fSF_Li256ELb1ELb0EEENS1_25SingleTileBwdLPTSchedulerILb1ELi128ELb0EEEEEEEEEvNT_6ParamsE:
	.zero		2432


//--------------------- .nv.constant0._ZN7cutlass13device_kernelIN5flash32FlashAttnBwdPostprocessConvertdQIN4cute5tupleIJNS3_1CILi128EEES6_EEENS_6half_tEfNS_4arch4Sm90ELi256ENS3_8TiledMMAINS3_8MMA_AtomIJNS3_4SM904GMMA26MMA_64x128x16_F32F16F16_RSILNSE_5MajorE0ELSG_1ELNSE_7ScaleInE1ELSH_1EEEEEENS3_6LayoutINS4_IJNS5_ILi2EEENS5_ILi1EEESM_EEENS4_IJSM_NS5_ILi0EEESO_EEEEENS4_IJNS3_10UnderscoreESR_SR_EEEEELb0EEEEEvNT_6ParamsE --------------------------
	.section	.nv.constant0._ZN7cutlass13device_kernelIN5flash32FlashAttnBwdPostprocessConvertdQIN4cute5tupleIJNS3_1CILi128EEES6_EEENS_6half_tEfNS_4arch4Sm90ELi256ENS3_8TiledMMAINS3_8MMA_AtomIJNS3_4SM904GMMA26MMA_64x128x16_F32F16F16_RSILNSE_5MajorE0ELSG_1ELNSE_7ScaleInE1ELSH_1EEEEEENS3_6LayoutINS4_IJNS5_ILi2EEENS5_ILi1EEESM_EEENS4_IJSM_NS5_ILi0EEESO_EEEEENS4_IJNS3_10UnderscoreESR_SR_EEEEELb0EEEEEvNT_6ParamsE,"a",@progbits
	.sectionflags	@""
	.align	4
.nv.constant0._ZN7cutlass13device_kernelIN5flash32FlashAttnBwdPostprocessConvertdQIN4cute5tupleIJNS3_1CILi128EEES6_EEENS_6half_tEfNS_4arch4Sm90ELi256ENS3_8TiledMMAINS3_8MMA_AtomIJNS3_4SM904GMMA26MMA_64x128x16_F32F16F16_RSILNSE_5MajorE0ELSG_1ELNSE_7ScaleInE1ELSH_1EEEEEENS3_6LayoutINS4_IJNS5_ILi2EEENS5_ILi1EEESM_EEENS4_IJSM_NS5_ILi0EEESO_EEEEENS4_IJNS3_10UnderscoreESR_SR_EEEEELb0EEEEEvNT_6ParamsE:
	.zero		640


//--------------------- .nv.constant0._ZN7cutlass13device_kernelIN5flash32FlashAttnBwdPostprocessConvertdQIN4cute5tupleIJNS3_1CILi64EEENS5_ILi128EEEEEENS_6half_tEfNS_4arch4Sm90ELi256ENS3_8TiledMMAINS3_8MMA_AtomIJNS3_4SM904GMMA25MMA_64x64x16_F32F16F16_SSILNSF_5MajorE0ELSH_1ELNSF_7ScaleInE1ELSI_1EEEEEENS3_6LayoutINS4_IJNS5_ILi1EEENS5_ILi2EEESM_EEENS4_IJNS5_ILi0EEESM_SP_EEEEENS4_IJNS3_10UnderscoreESS_SS_EEEEELb0EEEEEvNT_6ParamsE --------------------------
	.section	.nv.constant0._ZN7cutlass13device_kernelIN5flash32FlashAttnBwdPostprocessConvertdQIN4cute5tupleIJNS3_1CILi64EEENS5_ILi128EEEEEENS_6half_tEfNS_4arch4Sm90ELi256ENS3_8TiledMMAINS3_8MMA_AtomIJNS3_4SM904GMMA25MMA_64x64x16_F32F16F16_SSILNSF_5MajorE0ELSH_1ELNSF_7ScaleInE1ELSI_1EEEEEENS3_6LayoutINS4_IJNS5_ILi1EEENS5_ILi2EEESM_EEENS4_IJNS5_ILi0EEESM_SP_EEEEENS4_IJNS3_10UnderscoreESS_SS_EEEEELb0EEEEEvNT_6ParamsE,"a",@progbits
	.sectionflags	@""
	.align	4
.nv.constant0._ZN7cutlass13device_kernelIN5flash32FlashAttnBwdPostprocessConvertdQIN4cute5tupleIJNS3_1CILi64EEENS5_ILi128EEEEEENS_6half_tEfNS_4arch4Sm90ELi256ENS3_8TiledMMAINS3_8MMA_AtomIJNS3_4SM904GMMA25MMA_64x64x16_F32F16F16_SSILNSF_5MajorE0ELSH_1ELNSF_7ScaleInE1ELSI_1EEEEEENS3_6LayoutINS4_IJNS5_ILi1EEENS5_ILi2EEESM_EEENS4_IJNS5_ILi0EEESM_SP_EEEEENS4_IJNS3_10UnderscoreESS_SS_EEEEELb0EEEEEvNT_6ParamsE:
	.zero		640


//--------------------- .nv.constant0._ZN7cutlass13device_kernelIN5flash11enable_sm90INS1_16FlashAttnBwdSm90INS1_25CollectiveMainloopBwdSm90ILi2ELi2ELi2EN4cute5tupleIJNS5_1CILi1EEES8_S8_EEENS6_IJNS7_ILi64EEENS7_ILi128EEESB_EEENS_6half_tEfNS_4arch4Sm90ELb1ELb0ELb0ELb1ELb1ELb1ELb0ELb0ELi2ELi1ELi2ELi1ELb0EEENS1_24CollectiveEpilogueBwdGQAISC_fSF_Li256ELb1ELb1EEENS1_25SingleTileBwdLPTSchedulerILb1ELi128ELb1EEEEEEEEEvNT_6ParamsE --------------------------
	.section	.nv.constant0._ZN7cutlass13device_kernelIN5flash11enable_sm90INS1_16FlashAttnBwdSm90INS1_25CollectiveMainloopBwdSm90ILi2ELi2ELi2EN4cute5tupleIJNS5_1CILi1EEES8_S8_EEENS6_IJNS7_ILi64EEENS7_ILi128EEESB_EEENS_6half_tEfNS_4arch4Sm90ELb1ELb0ELb0ELb1ELb1ELb1ELb0ELb0ELi2ELi1ELi2ELi1ELb0EEENS1_24CollectiveEpilogueBwdGQAISC_fSF_Li256ELb1ELb1EEENS1_25SingleTileBwdLPTSchedulerILb1ELi128ELb1EEEEEEEEEvNT_6ParamsE,"a",@progbits
	.sectionflags	@""
	.align	4
.nv.constant0._ZN7cutlass13device_kernelIN5flash11enable_sm90INS1_16FlashAttnBwdSm90INS1_25CollectiveMainloopBwdSm90ILi2ELi2ELi2EN4cute5tupleIJNS5_1CILi1EEES8_S8_EEENS6_IJNS7_ILi64EEENS7_ILi128EEESB_EEENS_6half_tEfNS_4arch4Sm90ELb1ELb0ELb0ELb1ELb1ELb1ELb0ELb0ELi2ELi1ELi2ELi1ELb0EEENS1_24CollectiveEpilogueBwdGQAISC_fSF_Li256ELb1ELb1EEENS1_25SingleTileBwdLPTSchedulerILb1ELi128ELb1EEEEEEEEEvNT_6ParamsE:
	.zero		2432


//--------------------- .nv.constant0._ZN7cutlass13device_kernelIN5flash22FlashAttnBwdPreprocessIN4cute5tupleIJNS3_1CILi64EEENS5_ILi128EEEEEENS_6half_tEfNS_4arch4Sm90ELb1ELb1EEEEEvNT_6ParamsE --------------------------
	.section	.nv.constant0._ZN7cutlass13device_kernelIN5flash22FlashAttnBwdPreprocessIN4cute5tupleIJNS3_1CILi64EEENS5_ILi128EEEEEENS_6half_tEfNS_4arch4Sm90ELb1ELb1EEEEEvNT_6ParamsE,"a",@progbits
	.sectionflags	@""
	.align	4
.nv.constant0._ZN7cutlass13device_kernelIN5flash22FlashAttnBwdPreprocessIN4cute5tupleIJNS3_1CILi64EEENS5_ILi128EEEEEENS_6half_tEfNS_4arch4Sm90ELb1ELb1EEEEEvNT_6ParamsE:
	.zero		768


//--------------------- SYMBOLS --------------------------

	.type		.nv.reservedSmem.offset0,@object
	.size		.nv.reservedSmem.offset0,0x4
	.type		__assertfail,@function
